	.target	sm_80

	.elftype	@"ET_EXEC"


//--------------------- .note.nv.tkinfo           --------------------------
	.section	.note.nv.tkinfo,"",@"SHT_NOTE"
	.sectionflags	@"SHF_NOTE_NV_TKINFO"
	.tkinfo
        /*0018*/ 	.word	0x00000002
        /*0030*/ 	.string	""
        /*0030*/ 	.string	"ptxas"
        /*0030*/ 	.string	"Cuda compilation tools, release 13.0, V13.0.88"
        /*0030*/ 	.string	"Build cuda_13.0.r13.0/compiler.36424714_0"
        /*0030*/ 	.string	"-arch sm_80 -m 64 "



//--------------------- .note.nv.cuinfo           --------------------------
	.section	.note.nv.cuinfo,"",@"SHT_NOTE"
	.sectionflags	@"SHF_NOTE_NV_CUINFO"
        /*0018*/ 	.short	0x0002
        /*001a*/ 	.short	0x0050
        /*001c*/ 	.short	0x0082
	.zero		2


//--------------------- .nv.info                  --------------------------
	.section	.nv.info,"",@"SHT_CUDA_INFO"
	.align	4


	//----- nvinfo : EIATTR_REGCOUNT
	.align		4
        /*0000*/ 	.byte	0x04, 0x2f
        /*0002*/ 	.short	(.L_41 - .L_40)
	.align		4
.L_40:
        /*0004*/ 	.word	index@(_Z35group_norm_nhwc_fwd_one_pass_kernelI11Fp32IOFp16WLi512ELi4ELi128EEv26Group_norm_nhwc_fwd_params)
        /*0008*/ 	.word	0x00000038


	//----- nvinfo : EIATTR_FRAME_SIZE
	.align		4
.L_41:
        /*000c*/ 	.byte	0x04, 0x11
        /*000e*/ 	.short	(.L_43 - .L_42)
	.align		4
.L_42:
        /*0010*/ 	.word	index@(_Z35group_norm_nhwc_fwd_one_pass_kernelI11Fp32IOFp16WLi512ELi4ELi128EEv26Group_norm_nhwc_fwd_params)
        /*0014*/ 	.word	0x00000000


	//----- nvinfo : EIATTR_REGCOUNT
	.align		4
.L_43:
        /*0018*/ 	.byte	0x04, 0x2f
        /*001a*/ 	.short	(.L_45 - .L_44)
	.align		4
.L_44:
        /*001c*/ 	.word	index@(_Z35group_norm_nhwc_fwd_one_pass_kernelI11Fp32IOFp16WLi256ELi4ELi128EEv26Group_norm_nhwc_fwd_params)
        /*0020*/ 	.word	0x00000028


	//----- nvinfo : EIATTR_FRAME_SIZE
	.align		4
.L_45:
        /*0024*/ 	.byte	0x04, 0x11
        /*0026*/ 	.short	(.L_47 - .L_46)
	.align		4
.L_46:
        /*0028*/ 	.word	index@(_Z35group_norm_nhwc_fwd_one_pass_kernelI11Fp32IOFp16WLi256ELi4ELi128EEv26Group_norm_nhwc_fwd_params)
        /*002c*/ 	.word	0x00000000


	//----- nvinfo : EIATTR_REGCOUNT
	.align		4
.L_47:
        /*0030*/ 	.byte	0x04, 0x2f
        /*0032*/ 	.short	(.L_49 - .L_48)
	.align		4
.L_48:
        /*0034*/ 	.word	index@(_Z35group_norm_nhwc_fwd_one_pass_kernelI11Fp32IOFp16WLi128ELi4ELi128EEv26Group_norm_nhwc_fwd_params)
        /*0038*/ 	.word	0x00000020


	//----- nvinfo : EIATTR_FRAME_SIZE
	.align		4
.L_49:
        /*003c*/ 	.byte	0x04, 0x11
        /*003e*/ 	.short	(.L_51 - .L_50)
	.align		4
.L_50:
        /*0040*/ 	.word	index@(_Z35group_norm_nhwc_fwd_one_pass_kernelI11Fp32IOFp16WLi128ELi4ELi128EEv26Group_norm_nhwc_fwd_params)
        /*0044*/ 	.word	0x00000000


	//----- nvinfo : EIATTR_REGCOUNT
	.align		4
.L_51:
        /*0048*/ 	.byte	0x04, 0x2f
        /*004a*/ 	.short	(.L_53 - .L_52)
	.align		4
.L_52:
        /*004c*/ 	.word	index@(_Z35group_norm_nhwc_fwd_one_pass_kernelI11Fp32IOFp16WLi64ELi4ELi128EEv26Group_norm_nhwc_fwd_params)
        /*0050*/ 	.word	0x00000020


	//----- nvinfo : EIATTR_FRAME_SIZE
	.align		4
.L_53:
        /*0054*/ 	.byte	0x04, 0x11
        /*0056*/ 	.short	(.L_55 - .L_54)
	.align		4
.L_54:
        /*0058*/ 	.word	index@(_Z35group_norm_nhwc_fwd_one_pass_kernelI11Fp32IOFp16WLi64ELi4ELi128EEv26Group_norm_nhwc_fwd_params)
        /*005c*/ 	.word	0x00000000


	//----- nvinfo : EIATTR_REGCOUNT
	.align		4
.L_55:
        /*0060*/ 	.byte	0x04, 0x2f
        /*0062*/ 	.short	(.L_57 - .L_56)
	.align		4
.L_56:
        /*0064*/ 	.word	index@(_Z35group_norm_nhwc_fwd_one_pass_kernelI11Fp32IOBf16WLi512ELi4ELi128EEv26Group_norm_nhwc_fwd_params)
        /*0068*/ 	.word	0x00000038


	//----- nvinfo : EIATTR_FRAME_SIZE
	.align		4
.L_57:
        /*006c*/ 	.byte	0x04, 0x11
        /*006e*/ 	.short	(.L_59 - .L_58)
	.align		4
.L_58:
        /*0070*/ 	.word	index@(_Z35group_norm_nhwc_fwd_one_pass_kernelI11Fp32IOBf16WLi512ELi4ELi128EEv26Group_norm_nhwc_fwd_params)
        /*0074*/ 	.word	0x00000000


	//----- nvinfo : EIATTR_REGCOUNT
	.align		4
.L_59:
        /*0078*/ 	.byte	0x04, 0x2f
        /*007a*/ 	.short	(.L_61 - .L_60)
	.align		4
.L_60:
        /*007c*/ 	.word	index@(_Z35group_norm_nhwc_fwd_one_pass_kernelI11Fp32IOBf16WLi256ELi4ELi128EEv26Group_norm_nhwc_fwd_params)
        /*0080*/ 	.word	0x00000028


	//----- nvinfo : EIATTR_FRAME_SIZE
	.align		4
.L_61:
        /*0084*/ 	.byte	0x04, 0x11
        /*0086*/ 	.short	(.L_63 - .L_62)
	.align		4
.L_62:
        /*0088*/ 	.word	index@(_Z35group_norm_nhwc_fwd_one_pass_kernelI11Fp32IOBf16WLi256ELi4ELi128EEv26Group_norm_nhwc_fwd_params)
        /*008c*/ 	.word	0x00000000


	//----- nvinfo : EIATTR_REGCOUNT
	.align		4
.L_63:
        /*0090*/ 	.byte	0x04, 0x2f
        /*0092*/ 	.short	(.L_65 - .L_64)
	.align		4
.L_64:
        /*0094*/ 	.word	index@(_Z35group_norm_nhwc_fwd_one_pass_kernelI11Fp32IOBf16WLi128ELi4ELi128EEv26Group_norm_nhwc_fwd_params)
        /*0098*/ 	.word	0x00000020


	//----- nvinfo : EIATTR_FRAME_SIZE
	.align		4
.L_65:
        /*009c*/ 	.byte	0x04, 0x11
        /*009e*/ 	.short	(.L_67 - .L_66)
	.align		4
.L_66:
        /*00a0*/ 	.word	index@(_Z35group_norm_nhwc_fwd_one_pass_kernelI11Fp32IOBf16WLi128ELi4ELi128EEv26Group_norm_nhwc_fwd_params)
        /*00a4*/ 	.word	0x00000000


	//----- nvinfo : EIATTR_REGCOUNT
	.align		4
.L_67:
        /*00a8*/ 	.byte	0x04, 0x2f
        /*00aa*/ 	.short	(.L_69 - .L_68)
	.align		4
.L_68:
        /*00ac*/ 	.word	index@(_Z35group_norm_nhwc_fwd_one_pass_kernelI11Fp32IOBf16WLi64ELi4ELi128EEv26Group_norm_nhwc_fwd_params)
        /*00b0*/ 	.word	0x00000020


	//----- nvinfo : EIATTR_FRAME_SIZE
	.align		4
.L_69:
        /*00b4*/ 	.byte	0x04, 0x11
        /*00b6*/ 	.short	(.L_71 - .L_70)
	.align		4
.L_70:
        /*00b8*/ 	.word	index@(_Z35group_norm_nhwc_fwd_one_pass_kernelI11Fp32IOBf16WLi64ELi4ELi128EEv26Group_norm_nhwc_fwd_params)
        /*00bc*/ 	.word	0x00000000


	//----- nvinfo : EIATTR_REGCOUNT
	.align		4
.L_71:
        /*00c0*/ 	.byte	0x04, 0x2f
        /*00c2*/ 	.short	(.L_73 - .L_72)
	.align		4
.L_72:
        /*00c4*/ 	.word	index@(_Z35group_norm_nhwc_fwd_one_pass_kernelI11Fp32IOFp32WLi512ELi4ELi128EEv26Group_norm_nhwc_fwd_params)
        /*00c8*/ 	.word	0x00000038


	//----- nvinfo : EIATTR_FRAME_SIZE
	.align		4
.L_73:
        /*00cc*/ 	.byte	0x04, 0x11
        /*00ce*/ 	.short	(.L_75 - .L_74)
	.align		4
.L_74:
        /*00d0*/ 	.word	index@(_Z35group_norm_nhwc_fwd_one_pass_kernelI11Fp32IOFp32WLi512ELi4ELi128EEv26Group_norm_nhwc_fwd_params)
        /*00d4*/ 	.word	0x00000000


	//----- nvinfo : EIATTR_REGCOUNT
	.align		4
.L_75:
        /*00d8*/ 	.byte	0x04, 0x2f
        /*00da*/ 	.short	(.L_77 - .L_76)
	.align		4
.L_76:
        /*00dc*/ 	.word	index@(_Z35group_norm_nhwc_fwd_one_pass_kernelI11Fp32IOFp32WLi256ELi4ELi128EEv26Group_norm_nhwc_fwd_params)
        /*00e0*/ 	.word	0x00000028


	//----- nvinfo : EIATTR_FRAME_SIZE
	.align		4
.L_77:
        /*00e4*/ 	.byte	0x04, 0x11
        /*00e6*/ 	.short	(.L_79 - .L_78)
	.align		4
.L_78:
        /*00e8*/ 	.word	index@(_Z35group_norm_nhwc_fwd_one_pass_kernelI11Fp32IOFp32WLi256ELi4ELi128EEv26Group_norm_nhwc_fwd_params)
        /*00ec*/ 	.word	0x00000000


	//----- nvinfo : EIATTR_REGCOUNT
	.align		4
.L_79:
        /*00f0*/ 	.byte	0x04, 0x2f
        /*00f2*/ 	.short	(.L_81 - .L_80)
	.align		4
.L_80:
        /*00f4*/ 	.word	index@(_Z35group_norm_nhwc_fwd_one_pass_kernelI11Fp32IOFp32WLi128ELi4ELi128EEv26Group_norm_nhwc_fwd_params)
        /*00f8*/ 	.word	0x00000020


	//----- nvinfo : EIATTR_FRAME_SIZE
	.align		4
.L_81:
        /*00fc*/ 	.byte	0x04, 0x11
        /*00fe*/ 	.short	(.L_83 - .L_82)
	.align		4
.L_82:
        /*0100*/ 	.word	index@(_Z35group_norm_nhwc_fwd_one_pass_kernelI11Fp32IOFp32WLi128ELi4ELi128EEv26Group_norm_nhwc_fwd_params)
        /*0104*/ 	.word	0x00000000


	//----- nvinfo : EIATTR_REGCOUNT
	.align		4
.L_83:
        /*0108*/ 	.byte	0x04, 0x2f
        /*010a*/ 	.short	(.L_85 - .L_84)
	.align		4
.L_84:
        /*010c*/ 	.word	index@(_Z35group_norm_nhwc_fwd_one_pass_kernelI11Fp32IOFp32WLi64ELi4ELi128EEv26Group_norm_nhwc_fwd_params)
        /*0110*/ 	.word	0x00000020


	//----- nvinfo : EIATTR_FRAME_SIZE
	.align		4
.L_85:
        /*0114*/ 	.byte	0x04, 0x11
        /*0116*/ 	.short	(.L_87 - .L_86)
	.align		4
.L_86:
        /*0118*/ 	.word	index@(_Z35group_norm_nhwc_fwd_one_pass_kernelI11Fp32IOFp32WLi64ELi4ELi128EEv26Group_norm_nhwc_fwd_params)
        /*011c*/ 	.word	0x00000000


	//----- nvinfo : EIATTR_REGCOUNT
	.align		4
.L_87:
        /*0120*/ 	.byte	0x04, 0x2f
        /*0122*/ 	.short	(.L_89 - .L_88)
	.align		4
.L_88:
        /*0124*/ 	.word	index@(_Z35group_norm_nhwc_fwd_one_pass_kernelI11Fp16IOFp16WLi512ELi4ELi128EEv26Group_norm_nhwc_fwd_params)
        /*0128*/ 	.word	0x00000030


	//----- nvinfo : EIATTR_FRAME_SIZE
	.align		4
.L_89:
        /*012c*/ 	.byte	0x04, 0x11
        /*012e*/ 	.short	(.L_91 - .L_90)
	.align		4
.L_90:
        /*0130*/ 	.word	index@(_Z35group_norm_nhwc_fwd_one_pass_kernelI11Fp16IOFp16WLi512ELi4ELi128EEv26Group_norm_nhwc_fwd_params)
        /*0134*/ 	.word	0x00000000


	//----- nvinfo : EIATTR_REGCOUNT
	.align		4
.L_91:
        /*0138*/ 	.byte	0x04, 0x2f
        /*013a*/ 	.short	(.L_93 - .L_92)
	.align		4
.L_92:
        /*013c*/ 	.word	index@(_Z35group_norm_nhwc_fwd_one_pass_kernelI11Fp16IOFp16WLi256ELi4ELi128EEv26Group_norm_nhwc_fwd_params)
        /*0140*/ 	.word	0x00000020


	//----- nvinfo : EIATTR_FRAME_SIZE
	.align		4
.L_93:
        /*0144*/ 	.byte	0x04, 0x11
        /*0146*/ 	.short	(.L_95 - .L_94)
	.align		4
.L_94:
        /*0148*/ 	.word	index@(_Z35group_norm_nhwc_fwd_one_pass_kernelI11Fp16IOFp16WLi256ELi4ELi128EEv26Group_norm_nhwc_fwd_params)
        /*014c*/ 	.word	0x00000000


	//----- nvinfo : EIATTR_REGCOUNT
	.align		4
.L_95:
        /*0150*/ 	.byte	0x04, 0x2f
        /*0152*/ 	.short	(.L_97 - .L_96)
	.align		4
.L_96:
        /*0154*/ 	.word	index@(_Z35group_norm_nhwc_fwd_one_pass_kernelI11Fp16IOFp16WLi128ELi4ELi128EEv26Group_norm_nhwc_fwd_params)
        /*0158*/ 	.word	0x00000020


	//----- nvinfo : EIATTR_FRAME_SIZE
	.align		4
.L_97:
        /*015c*/ 	.byte	0x04, 0x11
        /*015e*/ 	.short	(.L_99 - .L_98)
	.align		4
.L_98:
        /*0160*/ 	.word	index@(_Z35group_norm_nhwc_fwd_one_pass_kernelI11Fp16IOFp16WLi128ELi4ELi128EEv26Group_norm_nhwc_fwd_params)
        /*0164*/ 	.word	0x00000000


	//----- nvinfo : EIATTR_REGCOUNT
	.align		4
.L_99:
        /*0168*/ 	.byte	0x04, 0x2f
        /*016a*/ 	.short	(.L_101 - .L_100)
	.align		4
.L_100:
        /*016c*/ 	.word	index@(_Z35group_norm_nhwc_fwd_one_pass_kernelI11Fp16IOFp16WLi64ELi4ELi128EEv26Group_norm_nhwc_fwd_params)
        /*0170*/ 	.word	0x00000020


	//----- nvinfo : EIATTR_FRAME_SIZE
	.align		4
.L_101:
        /*0174*/ 	.byte	0x04, 0x11
        /*0176*/ 	.short	(.L_103 - .L_102)
	.align		4
.L_102:
        /*0178*/ 	.word	index@(_Z35group_norm_nhwc_fwd_one_pass_kernelI11Fp16IOFp16WLi64ELi4ELi128EEv26Group_norm_nhwc_fwd_params)
        /*017c*/ 	.word	0x00000000


	//----- nvinfo : EIATTR_REGCOUNT
	.align		4
.L_103:
        /*0180*/ 	.byte	0x04, 0x2f
        /*0182*/ 	.short	(.L_105 - .L_104)
	.align		4
.L_104:
        /*0184*/ 	.word	index@(_Z35group_norm_nhwc_fwd_one_pass_kernelI11Fp16IOBf16WLi512ELi4ELi128EEv26Group_norm_nhwc_fwd_params)
        /*0188*/ 	.word	0x00000030


	//----- nvinfo : EIATTR_FRAME_SIZE
	.align		4
.L_105:
        /*018c*/ 	.byte	0x04, 0x11
        /*018e*/ 	.short	(.L_107 - .L_106)
	.align		4
.L_106:
        /*0190*/ 	.word	index@(_Z35group_norm_nhwc_fwd_one_pass_kernelI11Fp16IOBf16WLi512ELi4ELi128EEv26Group_norm_nhwc_fwd_params)
        /*0194*/ 	.word	0x00000000


	//----- nvinfo : EIATTR_REGCOUNT
	.align		4
.L_107:
        /*0198*/ 	.byte	0x04, 0x2f
        /*019a*/ 	.short	(.L_109 - .L_108)
	.align		4
.L_108:
        /*019c*/ 	.word	index@(_Z35group_norm_nhwc_fwd_one_pass_kernelI11Fp16IOBf16WLi256ELi4ELi128EEv26Group_norm_nhwc_fwd_params)
        /*01a0*/ 	.word	0x00000020


	//----- nvinfo : EIATTR_FRAME_SIZE
	.align		4
.L_109:
        /*01a4*/ 	.byte	0x04, 0x11
        /*01a6*/ 	.short	(.L_111 - .L_110)
	.align		4
.L_110:
        /*01a8*/ 	.word	index@(_Z35group_norm_nhwc_fwd_one_pass_kernelI11Fp16IOBf16WLi256ELi4ELi128EEv26Group_norm_nhwc_fwd_params)
        /*01ac*/ 	.word	0x00000000


	//----- nvinfo : EIATTR_REGCOUNT
	.align		4
.L_111:
        /*01b0*/ 	.byte	0x04, 0x2f
        /*01b2*/ 	.short	(.L_113 - .L_112)
	.align		4
.L_112:
        /*01b4*/ 	.word	index@(_Z35group_norm_nhwc_fwd_one_pass_kernelI11Fp16IOBf16WLi128ELi4ELi128EEv26Group_norm_nhwc_fwd_params)
        /*01b8*/ 	.word	0x00000020


	//----- nvinfo : EIATTR_FRAME_SIZE
	.align		4
.L_113:
        /*01bc*/ 	.byte	0x04, 0x11
        /*01be*/ 	.short	(.L_115 - .L_114)
	.align		4
.L_114:
        /*01c0*/ 	.word	index@(_Z35group_norm_nhwc_fwd_one_pass_kernelI11Fp16IOBf16WLi128ELi4ELi128EEv26Group_norm_nhwc_fwd_params)
        /*01c4*/ 	.word	0x00000000


	//----- nvinfo : EIATTR_REGCOUNT
	.align		4
.L_115:
        /*01c8*/ 	.byte	0x04, 0x2f
        /*01ca*/ 	.short	(.L_117 - .L_116)
	.align		4
.L_116:
        /*01cc*/ 	.word	index@(_Z35group_norm_nhwc_fwd_one_pass_kernelI11Fp16IOBf16WLi64ELi4ELi128EEv26Group_norm_nhwc_fwd_params)
        /*01d0*/ 	.word	0x00000020


	//----- nvinfo : EIATTR_FRAME_SIZE
	.align		4
.L_117:
        /*01d4*/ 	.byte	0x04, 0x11
        /*01d6*/ 	.short	(.L_119 - .L_118)
	.align		4
.L_118:
        /*01d8*/ 	.word	index@(_Z35group_norm_nhwc_fwd_one_pass_kernelI11Fp16IOBf16WLi64ELi4ELi128EEv26Group_norm_nhwc_fwd_params)
        /*01dc*/ 	.word	0x00000000


	//----- nvinfo : EIATTR_REGCOUNT
	.align		4
.L_119:
        /*01e0*/ 	.byte	0x04, 0x2f
        /*01e2*/ 	.short	(.L_121 - .L_120)
	.align		4
.L_120:
        /*01e4*/ 	.word	index@(_Z35group_norm_nhwc_fwd_one_pass_kernelI11Fp16IOFp32WLi512ELi4ELi128EEv26Group_norm_nhwc_fwd_params)
        /*01e8*/ 	.word	0x00000030


	//----- nvinfo : EIATTR_FRAME_SIZE
	.align		4
.L_121:
        /*01ec*/ 	.byte	0x04, 0x11
        /*01ee*/ 	.short	(.L_123 - .L_122)
	.align		4
.L_122:
        /*01f0*/ 	.word	index@(_Z35group_norm_nhwc_fwd_one_pass_kernelI11Fp16IOFp32WLi512ELi4ELi128EEv26Group_norm_nhwc_fwd_params)
        /*01f4*/ 	.word	0x00000000


	//----- nvinfo : EIATTR_REGCOUNT
	.align		4
.L_123:
        /*01f8*/ 	.byte	0x04, 0x2f
        /*01fa*/ 	.short	(.L_125 - .L_124)
	.align		4
.L_124:
        /*01fc*/ 	.word	index@(_Z35group_norm_nhwc_fwd_one_pass_kernelI11Fp16IOFp32WLi256ELi4ELi128EEv26Group_norm_nhwc_fwd_params)
        /*0200*/ 	.word	0x00000020


	//----- nvinfo : EIATTR_FRAME_SIZE
	.align		4
.L_125:
        /*0204*/ 	.byte	0x04, 0x11
        /*0206*/ 	.short	(.L_127 - .L_126)
	.align		4
.L_126:
        /*0208*/ 	.word	index@(_Z35group_norm_nhwc_fwd_one_pass_kernelI11Fp16IOFp32WLi256ELi4ELi128EEv26Group_norm_nhwc_fwd_params)
        /*020c*/ 	.word	0x00000000


	//----- nvinfo : EIATTR_REGCOUNT
	.align		4
.L_127:
        /*0210*/ 	.byte	0x04, 0x2f
        /*0212*/ 	.short	(.L_129 - .L_128)
	.align		4
.L_128:
        /*0214*/ 	.word	index@(_Z35group_norm_nhwc_fwd_one_pass_kernelI11Fp16IOFp32WLi128ELi4ELi128EEv26Group_norm_nhwc_fwd_params)
        /*0218*/ 	.word	0x00000020


	//----- nvinfo : EIATTR_FRAME_SIZE
	.align		4
.L_129:
        /*021c*/ 	.byte	0x04, 0x11
        /*021e*/ 	.short	(.L_131 - .L_130)
	.align		4
.L_130:
        /*0220*/ 	.word	index@(_Z35group_norm_nhwc_fwd_one_pass_kernelI11Fp16IOFp32WLi128ELi4ELi128EEv26Group_norm_nhwc_fwd_params)
        /*0224*/ 	.word	0x00000000


	//----- nvinfo : EIATTR_REGCOUNT
	.align		4
.L_131:
        /*0228*/ 	.byte	0x04, 0x2f
        /*022a*/ 	.short	(.L_133 - .L_132)
	.align		4
.L_132:
        /*022c*/ 	.word	index@(_Z35group_norm_nhwc_fwd_one_pass_kernelI11Fp16IOFp32WLi64ELi4ELi128EEv26Group_norm_nhwc_fwd_params)
        /*0230*/ 	.word	0x00000020


	//----- nvinfo : EIATTR_FRAME_SIZE
	.align		4
.L_133:
        /*0234*/ 	.byte	0x04, 0x11
        /*0236*/ 	.short	(.L_135 - .L_134)
	.align		4
.L_134:
        /*0238*/ 	.word	index@(_Z35group_norm_nhwc_fwd_one_pass_kernelI11Fp16IOFp32WLi64ELi4ELi128EEv26Group_norm_nhwc_fwd_params)
        /*023c*/ 	.word	0x00000000


	//----- nvinfo : EIATTR_REGCOUNT
	.align		4
.L_135:
        /*0240*/ 	.byte	0x04, 0x2f
        /*0242*/ 	.short	(.L_137 - .L_136)
	.align		4
.L_136:
        /*0244*/ 	.word	index@(_Z35group_norm_nhwc_fwd_one_pass_kernelI11Bf16IOFp16WLi512ELi4ELi128EEv26Group_norm_nhwc_fwd_params)
        /*0248*/ 	.word	0x00000030


	//----- nvinfo : EIATTR_FRAME_SIZE
	.align		4
.L_137:
        /*024c*/ 	.byte	0x04, 0x11
        /*024e*/ 	.short	(.L_139 - .L_138)
	.align		4
.L_138:
        /*0250*/ 	.word	index@(_Z35group_norm_nhwc_fwd_one_pass_kernelI11Bf16IOFp16WLi512ELi4ELi128EEv26Group_norm_nhwc_fwd_params)
        /*0254*/ 	.word	0x00000000


	//----- nvinfo : EIATTR_REGCOUNT
	.align		4
.L_139:
        /*0258*/ 	.byte	0x04, 0x2f
        /*025a*/ 	.short	(.L_141 - .L_140)
	.align		4
.L_140:
        /*025c*/ 	.word	index@(_Z35group_norm_nhwc_fwd_one_pass_kernelI11Bf16IOFp16WLi256ELi4ELi128EEv26Group_norm_nhwc_fwd_params)
        /*0260*/ 	.word	0x00000020


	//----- nvinfo : EIATTR_FRAME_SIZE
	.align		4
.L_141:
        /*0264*/ 	.byte	0x04, 0x11
        /*0266*/ 	.short	(.L_143 - .L_142)
	.align		4
.L_142:
        /*0268*/ 	.word	index@(_Z35group_norm_nhwc_fwd_one_pass_kernelI11Bf16IOFp16WLi256ELi4ELi128EEv26Group_norm_nhwc_fwd_params)
        /*026c*/ 	.word	0x00000000


	//----- nvinfo : EIATTR_REGCOUNT
	.align		4
.L_143:
        /*0270*/ 	.byte	0x04, 0x2f
        /*0272*/ 	.short	(.L_145 - .L_144)
	.align		4
.L_144:
        /*0274*/ 	.word	index@(_Z35group_norm_nhwc_fwd_one_pass_kernelI11Bf16IOFp16WLi128ELi4ELi128EEv26Group_norm_nhwc_fwd_params)
        /*0278*/ 	.word	0x00000020


	//----- nvinfo : EIATTR_FRAME_SIZE
	.align		4
.L_145:
        /*027c*/ 	.byte	0x04, 0x11
        /*027e*/ 	.short	(.L_147 - .L_146)
	.align		4
.L_146:
        /*0280*/ 	.word	index@(_Z35group_norm_nhwc_fwd_one_pass_kernelI11Bf16IOFp16WLi128ELi4ELi128EEv26Group_norm_nhwc_fwd_params)
        /*0284*/ 	.word	0x00000000


	//----- nvinfo : EIATTR_REGCOUNT
	.align		4
.L_147:
        /*0288*/ 	.byte	0x04, 0x2f
        /*028a*/ 	.short	(.L_149 - .L_148)
	.align		4
.L_148:
        /*028c*/ 	.word	index@(_Z35group_norm_nhwc_fwd_one_pass_kernelI11Bf16IOFp16WLi64ELi4ELi128EEv26Group_norm_nhwc_fwd_params)
        /*0290*/ 	.word	0x00000020


	//----- nvinfo : EIATTR_FRAME_SIZE
	.align		4
.L_149:
        /*0294*/ 	.byte	0x04, 0x11
        /*0296*/ 	.short	(.L_151 - .L_150)
	.align		4
.L_150:
        /*0298*/ 	.word	index@(_Z35group_norm_nhwc_fwd_one_pass_kernelI11Bf16IOFp16WLi64ELi4ELi128EEv26Group_norm_nhwc_fwd_params)
        /*029c*/ 	.word	0x00000000


	//----- nvinfo : EIATTR_REGCOUNT
	.align		4
.L_151:
        /*02a0*/ 	.byte	0x04, 0x2f
        /*02a2*/ 	.short	(.L_153 - .L_152)
	.align		4
.L_152:
        /*02a4*/ 	.word	index@(_Z35group_norm_nhwc_fwd_one_pass_kernelI11Bf16IOBf16WLi512ELi4ELi128EEv26Group_norm_nhwc_fwd_params)
        /*02a8*/ 	.word	0x00000030


	//----- nvinfo : EIATTR_FRAME_SIZE
	.align		4
.L_153:
        /*02ac*/ 	.byte	0x04, 0x11
        /*02ae*/ 	.short	(.L_155 - .L_154)
	.align		4
.L_154:
        /*02b0*/ 	.word	index@(_Z35group_norm_nhwc_fwd_one_pass_kernelI11Bf16IOBf16WLi512ELi4ELi128EEv26Group_norm_nhwc_fwd_params)
        /*02b4*/ 	.word	0x00000000


	//----- nvinfo : EIATTR_REGCOUNT
	.align		4
.L_155:
        /*02b8*/ 	.byte	0x04, 0x2f
        /*02ba*/ 	.short	(.L_157 - .L_156)
	.align		4
.L_156:
        /*02bc*/ 	.word	index@(_Z35group_norm_nhwc_fwd_one_pass_kernelI11Bf16IOBf16WLi256ELi4ELi128EEv26Group_norm_nhwc_fwd_params)
        /*02c0*/ 	.word	0x00000020


	//----- nvinfo : EIATTR_FRAME_SIZE
	.align		4
.L_157:
        /*02c4*/ 	.byte	0x04, 0x11
        /*02c6*/ 	.short	(.L_159 - .L_158)
	.align		4
.L_158:
        /*02c8*/ 	.word	index@(_Z35group_norm_nhwc_fwd_one_pass_kernelI11Bf16IOBf16WLi256ELi4ELi128EEv26Group_norm_nhwc_fwd_params)
        /*02cc*/ 	.word	0x00000000


	//----- nvinfo : EIATTR_REGCOUNT
	.align		4
.L_159:
        /*02d0*/ 	.byte	0x04, 0x2f
        /*02d2*/ 	.short	(.L_161 - .L_160)
	.align		4
.L_160:
        /*02d4*/ 	.word	index@(_Z35group_norm_nhwc_fwd_one_pass_kernelI11Bf16IOBf16WLi128ELi4ELi128EEv26Group_norm_nhwc_fwd_params)
        /*02d8*/ 	.word	0x00000020


	//----- nvinfo : EIATTR_FRAME_SIZE
	.align		4
.L_161:
        /*02dc*/ 	.byte	0x04, 0x11
        /*02de*/ 	.short	(.L_163 - .L_162)
	.align		4
.L_162:
        /*02e0*/ 	.word	index@(_Z35group_norm_nhwc_fwd_one_pass_kernelI11Bf16IOBf16WLi128ELi4ELi128EEv26Group_norm_nhwc_fwd_params)
        /*02e4*/ 	.word	0x00000000


	//----- nvinfo : EIATTR_REGCOUNT
	.align		4
.L_163:
        /*02e8*/ 	.byte	0x04, 0x2f
        /*02ea*/ 	.short	(.L_165 - .L_164)
	.align		4
.L_164:
        /*02ec*/ 	.word	index@(_Z35group_norm_nhwc_fwd_one_pass_kernelI11Bf16IOBf16WLi64ELi4ELi128EEv26Group_norm_nhwc_fwd_params)
        /*02f0*/ 	.word	0x00000020


	//----- nvinfo : EIATTR_FRAME_SIZE
	.align		4
.L_165:
        /*02f4*/ 	.byte	0x04, 0x11
        /*02f6*/ 	.short	(.L_167 - .L_166)
	.align		4
.L_166:
        /*02f8*/ 	.word	index@(_Z35group_norm_nhwc_fwd_one_pass_kernelI11Bf16IOBf16WLi64ELi4ELi128EEv26Group_norm_nhwc_fwd_params)
        /*02fc*/ 	.word	0x00000000


	//----- nvinfo : EIATTR_REGCOUNT
	.align		4
.L_167:
        /*0300*/ 	.byte	0x04, 0x2f
        /*0302*/ 	.short	(.L_169 - .L_168)
	.align		4
.L_168:
        /*0304*/ 	.word	index@(_Z35group_norm_nhwc_fwd_one_pass_kernelI11Bf16IOFp32WLi512ELi4ELi128EEv26Group_norm_nhwc_fwd_params)
        /*0308*/ 	.word	0x00000030


	//----- nvinfo : EIATTR_FRAME_SIZE
	.align		4
.L_169:
        /*030c*/ 	.byte	0x04, 0x11
        /*030e*/ 	.short	(.L_171 - .L_170)
	.align		4
.L_170:
        /*0310*/ 	.word	index@(_Z35group_norm_nhwc_fwd_one_pass_kernelI11Bf16IOFp32WLi512ELi4ELi128EEv26Group_norm_nhwc_fwd_params)
        /*0314*/ 	.word	0x00000000


	//----- nvinfo : EIATTR_REGCOUNT
	.align		4
.L_171:
        /*0318*/ 	.byte	0x04, 0x2f
        /*031a*/ 	.short	(.L_173 - .L_172)
	.align		4
.L_172:
        /*031c*/ 	.word	index@(_Z35group_norm_nhwc_fwd_one_pass_kernelI11Bf16IOFp32WLi256ELi4ELi128EEv26Group_norm_nhwc_fwd_params)
        /*0320*/ 	.word	0x00000020


	//----- nvinfo : EIATTR_FRAME_SIZE
	.align		4
.L_173:
        /*0324*/ 	.byte	0x04, 0x11
        /*0326*/ 	.short	(.L_175 - .L_174)
	.align		4
.L_174:
        /*0328*/ 	.word	index@(_Z35group_norm_nhwc_fwd_one_pass_kernelI11Bf16IOFp32WLi256ELi4ELi128EEv26Group_norm_nhwc_fwd_params)
        /*032c*/ 	.word	0x00000000


	//----- nvinfo : EIATTR_REGCOUNT
	.align		4
.L_175:
        /*0330*/ 	.byte	0x04, 0x2f
        /*0332*/ 	.short	(.L_177 - .L_176)
	.align		4
.L_176:
        /*0334*/ 	.word	index@(_Z35group_norm_nhwc_fwd_one_pass_kernelI11Bf16IOFp32WLi128ELi4ELi128EEv26Group_norm_nhwc_fwd_params)
        /*0338*/ 	.word	0x00000020


	//----- nvinfo : EIATTR_FRAME_SIZE
	.align		4
.L_177:
        /*033c*/ 	.byte	0x04, 0x11
        /*033e*/ 	.short	(.L_179 - .L_178)
	.align		4
.L_178:
        /*0340*/ 	.word	index@(_Z35group_norm_nhwc_fwd_one_pass_kernelI11Bf16IOFp32WLi128ELi4ELi128EEv26Group_norm_nhwc_fwd_params)
        /*0344*/ 	.word	0x00000000


	//----- nvinfo : EIATTR_REGCOUNT
	.align		4
.L_179:
        /*0348*/ 	.byte	0x04, 0x2f
        /*034a*/ 	.short	(.L_181 - .L_180)
	.align		4
.L_180:
        /*034c*/ 	.word	index@(_Z35group_norm_nhwc_fwd_one_pass_kernelI11Bf16IOFp32WLi64ELi4ELi128EEv26Group_norm_nhwc_fwd_params)
        /*0350*/ 	.word	0x00000020


	//----- nvinfo : EIATTR_FRAME_SIZE
	.align		4
.L_181:
        /*0354*/ 	.byte	0x04, 0x11
        /*0356*/ 	.short	(.L_183 - .L_182)
	.align		4
.L_182:
        /*0358*/ 	.word	index@(_Z35group_norm_nhwc_fwd_one_pass_kernelI11Bf16IOFp32WLi64ELi4ELi128EEv26Group_norm_nhwc_fwd_params)
        /*035c*/ 	.word	0x00000000


	//----- nvinfo : EIATTR_REGCOUNT
	.align		4
.L_183:
        /*0360*/ 	.byte	0x04, 0x2f
        /*0362*/ 	.short	(.L_185 - .L_184)
	.align		4
.L_184:
        /*0364*/ 	.word	index@(_Z35group_norm_nhwc_bwd_one_pass_kernelI11Fp32IOFp16WLi512ELi4ELi128EEv26Group_norm_nhwc_bwd_params)
        /*0368*/ 	.word	0x0000005e


	//----- nvinfo : EIATTR_FRAME_SIZE
	.align		4
.L_185:
        /*036c*/ 	.byte	0x04, 0x11
        /*036e*/ 	.short	(.L_187 - .L_186)
	.align		4
.L_186:
        /*0370*/ 	.word	index@(_Z35group_norm_nhwc_bwd_one_pass_kernelI11Fp32IOFp16WLi512ELi4ELi128EEv26Group_norm_nhwc_bwd_params)
        /*0374*/ 	.word	0x00000000


	//----- nvinfo : EIATTR_REGCOUNT
	.align		4
.L_187:
        /*0378*/ 	.byte	0x04, 0x2f
        /*037a*/ 	.short	(.L_189 - .L_188)
	.align		4
.L_188:
        /*037c*/ 	.word	index@(_Z35group_norm_nhwc_bwd_one_pass_kernelI11Fp32IOFp16WLi256ELi4ELi128EEv26Group_norm_nhwc_bwd_params)
        /*0380*/ 	.word	0x00000040


	//----- nvinfo : EIATTR_FRAME_SIZE
	.align		4
.L_189:
        /*0384*/ 	.byte	0x04, 0x11
        /*0386*/ 	.short	(.L_191 - .L_190)
	.align		4
.L_190:
        /*0388*/ 	.word	index@(_Z35group_norm_nhwc_bwd_one_pass_kernelI11Fp32IOFp16WLi256ELi4ELi128EEv26Group_norm_nhwc_bwd_params)
        /*038c*/ 	.word	0x00000000


	//----- nvinfo : EIATTR_REGCOUNT
	.align		4
.L_191:
        /*0390*/ 	.byte	0x04, 0x2f
        /*0392*/ 	.short	(.L_193 - .L_192)
	.align		4
.L_192:
        /*0394*/ 	.word	index@(_Z35group_norm_nhwc_bwd_one_pass_kernelI11Fp32IOFp16WLi128ELi4ELi128EEv26Group_norm_nhwc_bwd_params)
        /*0398*/ 	.word	0x00000038


	//----- nvinfo : EIATTR_FRAME_SIZE
	.align		4
.L_193:
        /*039c*/ 	.byte	0x04, 0x11
        /*039e*/ 	.short	(.L_195 - .L_194)
	.align		4
.L_194:
        /*03a0*/ 	.word	index@(_Z35group_norm_nhwc_bwd_one_pass_kernelI11Fp32IOFp16WLi128ELi4ELi128EEv26Group_norm_nhwc_bwd_params)
        /*03a4*/ 	.word	0x00000000


	//----- nvinfo : EIATTR_REGCOUNT
	.align		4
.L_195:
        /*03a8*/ 	.byte	0x04, 0x2f
        /*03aa*/ 	.short	(.L_197 - .L_196)
	.align		4
.L_196:
        /*03ac*/ 	.word	index@(_Z35group_norm_nhwc_bwd_one_pass_kernelI11Fp32IOFp16WLi64ELi4ELi128EEv26Group_norm_nhwc_bwd_params)
        /*03b0*/ 	.word	0x00000030


	//----- nvinfo : EIATTR_FRAME_SIZE
	.align		4
.L_197:
        /*03b4*/ 	.byte	0x04, 0x11
        /*03b6*/ 	.short	(.L_199 - .L_198)
	.align		4
.L_198:
        /*03b8*/ 	.word	index@(_Z35group_norm_nhwc_bwd_one_pass_kernelI11Fp32IOFp16WLi64ELi4ELi128EEv26Group_norm_nhwc_bwd_params)
        /*03bc*/ 	.word	0x00000000


	//----- nvinfo : EIATTR_REGCOUNT
	.align		4
.L_199:
        /*03c0*/ 	.byte	0x04, 0x2f
        /*03c2*/ 	.short	(.L_201 - .L_200)
	.align		4
.L_200:
        /*03c4*/ 	.word	index@(_Z35group_norm_nhwc_bwd_one_pass_kernelI11Fp32IOBf16WLi512ELi4ELi128EEv26Group_norm_nhwc_bwd_params)
        /*03c8*/ 	.word	0x0000005e


	//----- nvinfo : EIATTR_FRAME_SIZE
	.align		4
.L_201:
        /*03cc*/ 	.byte	0x04, 0x11
        /*03ce*/ 	.short	(.L_203 - .L_202)
	.align		4
.L_202:
        /*03d0*/ 	.word	index@(_Z35group_norm_nhwc_bwd_one_pass_kernelI11Fp32IOBf16WLi512ELi4ELi128EEv26Group_norm_nhwc_bwd_params)
        /*03d4*/ 	.word	0x00000000


	//----- nvinfo : EIATTR_REGCOUNT
	.align		4
.L_203:
        /*03d8*/ 	.byte	0x04, 0x2f
        /*03da*/ 	.short	(.L_205 - .L_204)
	.align		4
.L_204:
        /*03dc*/ 	.word	index@(_Z35group_norm_nhwc_bwd_one_pass_kernelI11Fp32IOBf16WLi256ELi4ELi128EEv26Group_norm_nhwc_bwd_params)
        /*03e0*/ 	.word	0x00000040


	//----- nvinfo : EIATTR_FRAME_SIZE
	.align		4
.L_205:
        /*03e4*/ 	.byte	0x04, 0x11
        /*03e6*/ 	.short	(.L_207 - .L_206)
	.align		4
.L_206:
        /*03e8*/ 	.word	index@(_Z35group_norm_nhwc_bwd_one_pass_kernelI11Fp32IOBf16WLi256ELi4ELi128EEv26Group_norm_nhwc_bwd_params)
        /*03ec*/ 	.word	0x00000000


	//----- nvinfo : EIATTR_REGCOUNT
	.align		4
.L_207:
        /*03f0*/ 	.byte	0x04, 0x2f
        /*03f2*/ 	.short	(.L_209 - .L_208)
	.align		4
.L_208:
        /*03f4*/ 	.word	index@(_Z35group_norm_nhwc_bwd_one_pass_kernelI11Fp32IOBf16WLi128ELi4ELi128EEv26Group_norm_nhwc_bwd_params)
        /*03f8*/ 	.word	0x00000038


	//----- nvinfo : EIATTR_FRAME_SIZE
	.align		4
.L_209:
        /*03fc*/ 	.byte	0x04, 0x11
        /*03fe*/ 	.short	(.L_211 - .L_210)
	.align		4
.L_210:
        /*0400*/ 	.word	index@(_Z35group_norm_nhwc_bwd_one_pass_kernelI11Fp32IOBf16WLi128ELi4ELi128EEv26Group_norm_nhwc_bwd_params)
        /*0404*/ 	.word	0x00000000


	//----- nvinfo : EIATTR_REGCOUNT
	.align		4
.L_211:
        /*0408*/ 	.byte	0x04, 0x2f
        /*040a*/ 	.short	(.L_213 - .L_212)
	.align		4
.L_212:
        /*040c*/ 	.word	index@(_Z35group_norm_nhwc_bwd_one_pass_kernelI11Fp32IOBf16WLi64ELi4ELi128EEv26Group_norm_nhwc_bwd_params)
        /*0410*/ 	.word	0x00000030


	//----- nvinfo : EIATTR_FRAME_SIZE
	.align		4
.L_213:
        /*0414*/ 	.byte	0x04, 0x11
        /*0416*/ 	.short	(.L_215 - .L_214)
	.align		4
.L_214:
        /*0418*/ 	.word	index@(_Z35group_norm_nhwc_bwd_one_pass_kernelI11Fp32IOBf16WLi64ELi4ELi128EEv26Group_norm_nhwc_bwd_params)
        /*041c*/ 	.word	0x00000000


	//----- nvinfo : EIATTR_REGCOUNT
	.align		4
.L_215:
        /*0420*/ 	.byte	0x04, 0x2f
        /*0422*/ 	.short	(.L_217 - .L_216)
	.align		4
.L_216:
        /*0424*/ 	.word	index@(_Z35group_norm_nhwc_bwd_one_pass_kernelI11Fp32IOFp32WLi512ELi4ELi128EEv26Group_norm_nhwc_bwd_params)
        /*0428*/ 	.word	0x00000060


	//----- nvinfo : EIATTR_FRAME_SIZE
	.align		4
.L_217:
        /*042c*/ 	.byte	0x04, 0x11
        /*042e*/ 	.short	(.L_219 - .L_218)
	.align		4
.L_218:
        /*0430*/ 	.word	index@(_Z35group_norm_nhwc_bwd_one_pass_kernelI11Fp32IOFp32WLi512ELi4ELi128EEv26Group_norm_nhwc_bwd_params)
        /*0434*/ 	.word	0x00000000


	//----- nvinfo : EIATTR_REGCOUNT
	.align		4
.L_219:
        /*0438*/ 	.byte	0x04, 0x2f
        /*043a*/ 	.short	(.L_221 - .L_220)
	.align		4
.L_220:
        /*043c*/ 	.word	index@(_Z35group_norm_nhwc_bwd_one_pass_kernelI11Fp32IOFp32WLi256ELi4ELi128EEv26Group_norm_nhwc_bwd_params)
        /*0440*/ 	.word	0x00000040


	//----- nvinfo : EIATTR_FRAME_SIZE
	.align		4
.L_221:
        /*0444*/ 	.byte	0x04, 0x11
        /*0446*/ 	.short	(.L_223 - .L_222)
	.align		4
.L_222:
        /*0448*/ 	.word	index@(_Z35group_norm_nhwc_bwd_one_pass_kernelI11Fp32IOFp32WLi256ELi4ELi128EEv26Group_norm_nhwc_bwd_params)
        /*044c*/ 	.word	0x00000000


	//----- nvinfo : EIATTR_REGCOUNT
	.align		4
.L_223:
        /*0450*/ 	.byte	0x04, 0x2f
        /*0452*/ 	.short	(.L_225 - .L_224)
	.align		4
.L_224:
        /*0454*/ 	.word	index@(_Z35group_norm_nhwc_bwd_one_pass_kernelI11Fp32IOFp32WLi128ELi4ELi128EEv26Group_norm_nhwc_bwd_params)
        /*0458*/ 	.word	0x00000038


	//----- nvinfo : EIATTR_FRAME_SIZE
	.align		4
.L_225:
        /*045c*/ 	.byte	0x04, 0x11
        /*045e*/ 	.short	(.L_227 - .L_226)
	.align		4
.L_226:
        /*0460*/ 	.word	index@(_Z35group_norm_nhwc_bwd_one_pass_kernelI11Fp32IOFp32WLi128ELi4ELi128EEv26Group_norm_nhwc_bwd_params)
        /*0464*/ 	.word	0x00000000


	//----- nvinfo : EIATTR_REGCOUNT
	.align		4
.L_227:
        /*0468*/ 	.byte	0x04, 0x2f
        /*046a*/ 	.short	(.L_229 - .L_228)
	.align		4
.L_228:
        /*046c*/ 	.word	index@(_Z35group_norm_nhwc_bwd_one_pass_kernelI11Fp32IOFp32WLi64ELi4ELi128EEv26Group_norm_nhwc_bwd_params)
        /*0470*/ 	.word	0x00000030


	//----- nvinfo : EIATTR_FRAME_SIZE
	.align		4
.L_229:
        /*0474*/ 	.byte	0x04, 0x11
        /*0476*/ 	.short	(.L_231 - .L_230)
	.align		4
.L_230:
        /*0478*/ 	.word	index@(_Z35group_norm_nhwc_bwd_one_pass_kernelI11Fp32IOFp32WLi64ELi4ELi128EEv26Group_norm_nhwc_bwd_params)
        /*047c*/ 	.word	0x00000000


	//----- nvinfo : EIATTR_REGCOUNT
	.align		4
.L_231:
        /*0480*/ 	.byte	0x04, 0x2f
        /*0482*/ 	.short	(.L_233 - .L_232)
	.align		4
.L_232:
        /*0484*/ 	.word	index@(_Z35group_norm_nhwc_bwd_one_pass_kernelI11Fp16IOFp16WLi512ELi4ELi128EEv26Group_norm_nhwc_bwd_params)
        /*0488*/ 	.word	0x00000048


	//----- nvinfo : EIATTR_FRAME_SIZE
	.align		4
.L_233:
        /*048c*/ 	.byte	0x04, 0x11
        /*048e*/ 	.short	(.L_235 - .L_234)
	.align		4
.L_234:
        /*0490*/ 	.word	index@(_Z35group_norm_nhwc_bwd_one_pass_kernelI11Fp16IOFp16WLi512ELi4ELi128EEv26Group_norm_nhwc_bwd_params)
        /*0494*/ 	.word	0x00000000


	//----- nvinfo : EIATTR_REGCOUNT
	.align		4
.L_235:
        /*0498*/ 	.byte	0x04, 0x2f
        /*049a*/ 	.short	(.L_237 - .L_236)
	.align		4
.L_236:
        /*049c*/ 	.word	index@(_Z35group_norm_nhwc_bwd_one_pass_kernelI11Fp16IOFp16WLi256ELi4ELi128EEv26Group_norm_nhwc_bwd_params)
        /*04a0*/ 	.word	0x00000038


	//----- nvinfo : EIATTR_FRAME_SIZE
	.align		4
.L_237:
        /*04a4*/ 	.byte	0x04, 0x11
        /*04a6*/ 	.short	(.L_239 - .L_238)
	.align		4
.L_238:
        /*04a8*/ 	.word	index@(_Z35group_norm_nhwc_bwd_one_pass_kernelI11Fp16IOFp16WLi256ELi4ELi128EEv26Group_norm_nhwc_bwd_params)
        /*04ac*/ 	.word	0x00000000


	//----- nvinfo : EIATTR_REGCOUNT
	.align		4
.L_239:
        /*04b0*/ 	.byte	0x04, 0x2f
        /*04b2*/ 	.short	(.L_241 - .L_240)
	.align		4
.L_240:
        /*04b4*/ 	.word	index@(_Z35group_norm_nhwc_bwd_one_pass_kernelI11Fp16IOFp16WLi128ELi4ELi128EEv26Group_norm_nhwc_bwd_params)
        /*04b8*/ 	.word	0x00000038


	//----- nvinfo : EIATTR_FRAME_SIZE
	.align		4
.L_241:
        /*04bc*/ 	.byte	0x04, 0x11
        /*04be*/ 	.short	(.L_243 - .L_242)
	.align		4
.L_242:
        /*04c0*/ 	.word	index@(_Z35group_norm_nhwc_bwd_one_pass_kernelI11Fp16IOFp16WLi128ELi4ELi128EEv26Group_norm_nhwc_bwd_params)
        /*04c4*/ 	.word	0x00000000


	//----- nvinfo : EIATTR_REGCOUNT
	.align		4
.L_243:
        /*04c8*/ 	.byte	0x04, 0x2f
        /*04ca*/ 	.short	(.L_245 - .L_244)
	.align		4
.L_244:
        /*04cc*/ 	.word	index@(_Z35group_norm_nhwc_bwd_one_pass_kernelI11Fp16IOFp16WLi64ELi4ELi128EEv26Group_norm_nhwc_bwd_params)
        /*04d0*/ 	.word	0x00000030


	//----- nvinfo : EIATTR_FRAME_SIZE
	.align		4
.L_245:
        /*04d4*/ 	.byte	0x04, 0x11
        /*04d6*/ 	.short	(.L_247 - .L_246)
	.align		4
.L_246:
        /*04d8*/ 	.word	index@(_Z35group_norm_nhwc_bwd_one_pass_kernelI11Fp16IOFp16WLi64ELi4ELi128EEv26Group_norm_nhwc_bwd_params)
        /*04dc*/ 	.word	0x00000000


	//----- nvinfo : EIATTR_REGCOUNT
	.align		4
.L_247:
        /*04e0*/ 	.byte	0x04, 0x2f
        /*04e2*/ 	.short	(.L_249 - .L_248)
	.align		4
.L_248:
        /*04e4*/ 	.word	index@(_Z35group_norm_nhwc_bwd_one_pass_kernelI11Fp16IOBf16WLi512ELi4ELi128EEv26Group_norm_nhwc_bwd_params)
        /*04e8*/ 	.word	0x00000048


	//----- nvinfo : EIATTR_FRAME_SIZE
	.align		4
.L_249:
        /*04ec*/ 	.byte	0x04, 0x11
        /*04ee*/ 	.short	(.L_251 - .L_250)
	.align		4
.L_250:
        /*04f0*/ 	.word	index@(_Z35group_norm_nhwc_bwd_one_pass_kernelI11Fp16IOBf16WLi512ELi4ELi128EEv26Group_norm_nhwc_bwd_params)
        /*04f4*/ 	.word	0x00000000


	//----- nvinfo : EIATTR_REGCOUNT
	.align		4
.L_251:
        /*04f8*/ 	.byte	0x04, 0x2f
        /*04fa*/ 	.short	(.L_253 - .L_252)
	.align		4
.L_252:
        /*04fc*/ 	.word	index@(_Z35group_norm_nhwc_bwd_one_pass_kernelI11Fp16IOBf16WLi256ELi4ELi128EEv26Group_norm_nhwc_bwd_params)
        /*0500*/ 	.word	0x00000038


	//----- nvinfo : EIATTR_FRAME_SIZE
	.align		4
.L_253:
        /*0504*/ 	.byte	0x04, 0x11
        /*0506*/ 	.short	(.L_255 - .L_254)
	.align		4
.L_254:
        /*0508*/ 	.word	index@(_Z35group_norm_nhwc_bwd_one_pass_kernelI11Fp16IOBf16WLi256ELi4ELi128EEv26Group_norm_nhwc_bwd_params)
        /*050c*/ 	.word	0x00000000


	//----- nvinfo : EIATTR_REGCOUNT
	.align		4
.L_255:
        /*0510*/ 	.byte	0x04, 0x2f
        /*0512*/ 	.short	(.L_257 - .L_256)
	.align		4
.L_256:
        /*0514*/ 	.word	index@(_Z35group_norm_nhwc_bwd_one_pass_kernelI11Fp16IOBf16WLi128ELi4ELi128EEv26Group_norm_nhwc_bwd_params)
        /*0518*/ 	.word	0x00000038


	//----- nvinfo : EIATTR_FRAME_SIZE
	.align		4
.L_257:
        /*051c*/ 	.byte	0x04, 0x11
        /*051e*/ 	.short	(.L_259 - .L_258)
	.align		4
.L_258:
        /*0520*/ 	.word	index@(_Z35group_norm_nhwc_bwd_one_pass_kernelI11Fp16IOBf16WLi128ELi4ELi128EEv26Group_norm_nhwc_bwd_params)
        /*0524*/ 	.word	0x00000000


	//----- nvinfo : EIATTR_REGCOUNT
	.align		4
.L_259:
        /*0528*/ 	.byte	0x04, 0x2f
        /*052a*/ 	.short	(.L_261 - .L_260)
	.align		4
.L_260:
        /*052c*/ 	.word	index@(_Z35group_norm_nhwc_bwd_one_pass_kernelI11Fp16IOBf16WLi64ELi4ELi128EEv26Group_norm_nhwc_bwd_params)
        /*0530*/ 	.word	0x00000030


	//----- nvinfo : EIATTR_FRAME_SIZE
	.align		4
.L_261:
        /*0534*/ 	.byte	0x04, 0x11
        /*0536*/ 	.short	(.L_263 - .L_262)
	.align		4
.L_262:
        /*0538*/ 	.word	index@(_Z35group_norm_nhwc_bwd_one_pass_kernelI11Fp16IOBf16WLi64ELi4ELi128EEv26Group_norm_nhwc_bwd_params)
        /*053c*/ 	.word	0x00000000


	//----- nvinfo : EIATTR_REGCOUNT
	.align		4
.L_263:
        /*0540*/ 	.byte	0x04, 0x2f
        /*0542*/ 	.short	(.L_265 - .L_264)
	.align		4
.L_264:
        /*0544*/ 	.word	index@(_Z35group_norm_nhwc_bwd_one_pass_kernelI11Fp16IOFp32WLi512ELi4ELi128EEv26Group_norm_nhwc_bwd_params)
        /*0548*/ 	.word	0x00000048


	//----- nvinfo : EIATTR_FRAME_SIZE
	.align		4
.L_265:
        /*054c*/ 	.byte	0x04, 0x11
        /*054e*/ 	.short	(.L_267 - .L_266)
	.align		4
.L_266:
        /*0550*/ 	.word	index@(_Z35group_norm_nhwc_bwd_one_pass_kernelI11Fp16IOFp32WLi512ELi4ELi128EEv26Group_norm_nhwc_bwd_params)
        /*0554*/ 	.word	0x00000000


	//----- nvinfo : EIATTR_REGCOUNT
	.align		4
.L_267:
        /*0558*/ 	.byte	0x04, 0x2f
        /*055a*/ 	.short	(.L_269 - .L_268)
	.align		4
.L_268:
        /*055c*/ 	.word	index@(_Z35group_norm_nhwc_bwd_one_pass_kernelI11Fp16IOFp32WLi256ELi4ELi128EEv26Group_norm_nhwc_bwd_params)
        /*0560*/ 	.word	0x00000038


	//----- nvinfo : EIATTR_FRAME_SIZE
	.align		4
.L_269:
        /*0564*/ 	.byte	0x04, 0x11
        /*0566*/ 	.short	(.L_271 - .L_270)
	.align		4
.L_270:
        /*0568*/ 	.word	index@(_Z35group_norm_nhwc_bwd_one_pass_kernelI11Fp16IOFp32WLi256ELi4ELi128EEv26Group_norm_nhwc_bwd_params)
        /*056c*/ 	.word	0x00000000


	//----- nvinfo : EIATTR_REGCOUNT
	.align		4
.L_271:
        /*0570*/ 	.byte	0x04, 0x2f
        /*0572*/ 	.short	(.L_273 - .L_272)
	.align		4
.L_272:
        /*0574*/ 	.word	index@(_Z35group_norm_nhwc_bwd_one_pass_kernelI11Fp16IOFp32WLi128ELi4ELi128EEv26Group_norm_nhwc_bwd_params)
        /*0578*/ 	.word	0x00000038


	//----- nvinfo : EIATTR_FRAME_SIZE
	.align		4
.L_273:
        /*057c*/ 	.byte	0x04, 0x11
        /*057e*/ 	.short	(.L_275 - .L_274)
	.align		4
.L_274:
        /*0580*/ 	.word	index@(_Z35group_norm_nhwc_bwd_one_pass_kernelI11Fp16IOFp32WLi128ELi4ELi128EEv26Group_norm_nhwc_bwd_params)
        /*0584*/ 	.word	0x00000000


	//----- nvinfo : EIATTR_REGCOUNT
	.align		4
.L_275:
        /*0588*/ 	.byte	0x04, 0x2f
        /*058a*/ 	.short	(.L_277 - .L_276)
	.align		4
.L_276:
        /*058c*/ 	.word	index@(_Z35group_norm_nhwc_bwd_one_pass_kernelI11Fp16IOFp32WLi64ELi4ELi128EEv26Group_norm_nhwc_bwd_params)
        /*0590*/ 	.word	0x00000030


	//----- nvinfo : EIATTR_FRAME_SIZE
	.align		4
.L_277:
        /*0594*/ 	.byte	0x04, 0x11
        /*0596*/ 	.short	(.L_279 - .L_278)
	.align		4
.L_278:
        /*0598*/ 	.word	index@(_Z35group_norm_nhwc_bwd_one_pass_kernelI11Fp16IOFp32WLi64ELi4ELi128EEv26Group_norm_nhwc_bwd_params)
        /*059c*/ 	.word	0x00000000


	//----- nvinfo : EIATTR_REGCOUNT
	.align		4
.L_279:
        /*05a0*/ 	.byte	0x04, 0x2f
        /*05a2*/ 	.short	(.L_281 - .L_280)
	.align		4
.L_280:
        /*05a4*/ 	.word	index@(_Z35group_norm_nhwc_bwd_one_pass_kernelI11Bf16IOFp16WLi512ELi4ELi128EEv26Group_norm_nhwc_bwd_params)
        /*05a8*/ 	.word	0x00000048


	//----- nvinfo : EIATTR_FRAME_SIZE
	.align		4
.L_281:
        /*05ac*/ 	.byte	0x04, 0x11
        /*05ae*/ 	.short	(.L_283 - .L_282)
	.align		4
.L_282:
        /*05b0*/ 	.word	index@(_Z35group_norm_nhwc_bwd_one_pass_kernelI11Bf16IOFp16WLi512ELi4ELi128EEv26Group_norm_nhwc_bwd_params)
        /*05b4*/ 	.word	0x00000000


	//----- nvinfo : EIATTR_REGCOUNT
	.align		4
.L_283:
        /*05b8*/ 	.byte	0x04, 0x2f
        /*05ba*/ 	.short	(.L_285 - .L_284)
	.align		4
.L_284:
        /*05bc*/ 	.word	index@(_Z35group_norm_nhwc_bwd_one_pass_kernelI11Bf16IOFp16WLi256ELi4ELi128EEv26Group_norm_nhwc_bwd_params)
        /*05c0*/ 	.word	0x00000038


	//----- nvinfo : EIATTR_FRAME_SIZE
	.align		4
.L_285:
        /*05c4*/ 	.byte	0x04, 0x11
        /*05c6*/ 	.short	(.L_287 - .L_286)
	.align		4
.L_286:
        /*05c8*/ 	.word	index@(_Z35group_norm_nhwc_bwd_one_pass_kernelI11Bf16IOFp16WLi256ELi4ELi128EEv26Group_norm_nhwc_bwd_params)
        /*05cc*/ 	.word	0x00000000


	//----- nvinfo : EIATTR_REGCOUNT
	.align		4
.L_287:
        /*05d0*/ 	.byte	0x04, 0x2f
        /*05d2*/ 	.short	(.L_289 - .L_288)
	.align		4
.L_288:
        /*05d4*/ 	.word	index@(_Z35group_norm_nhwc_bwd_one_pass_kernelI11Bf16IOFp16WLi128ELi4ELi128EEv26Group_norm_nhwc_bwd_params)
        /*05d8*/ 	.word	0x00000038


	//----- nvinfo : EIATTR_FRAME_SIZE
	.align		4
.L_289:
        /*05dc*/ 	.byte	0x04, 0x11
        /*05de*/ 	.short	(.L_291 - .L_290)
	.align		4
.L_290:
        /*05e0*/ 	.word	index@(_Z35group_norm_nhwc_bwd_one_pass_kernelI11Bf16IOFp16WLi128ELi4ELi128EEv26Group_norm_nhwc_bwd_params)
        /*05e4*/ 	.word	0x00000000


	//----- nvinfo : EIATTR_REGCOUNT
	.align		4
.L_291:
        /*05e8*/ 	.byte	0x04, 0x2f
        /*05ea*/ 	.short	(.L_293 - .L_292)
	.align		4
.L_292:
        /*05ec*/ 	.word	index@(_Z35group_norm_nhwc_bwd_one_pass_kernelI11Bf16IOFp16WLi64ELi4ELi128EEv26Group_norm_nhwc_bwd_params)
        /*05f0*/ 	.word	0x00000030


	//----- nvinfo : EIATTR_FRAME_SIZE
	.align		4
.L_293:
        /*05f4*/ 	.byte	0x04, 0x11
        /*05f6*/ 	.short	(.L_295 - .L_294)
	.align		4
.L_294:
        /*05f8*/ 	.word	index@(_Z35group_norm_nhwc_bwd_one_pass_kernelI11Bf16IOFp16WLi64ELi4ELi128EEv26Group_norm_nhwc_bwd_params)
        /*05fc*/ 	.word	0x00000000


	//----- nvinfo : EIATTR_REGCOUNT
	.align		4
.L_295:
        /*0600*/ 	.byte	0x04, 0x2f
        /*0602*/ 	.short	(.L_297 - .L_296)
	.align		4
.L_296:
        /*0604*/ 	.word	index@(_Z35group_norm_nhwc_bwd_one_pass_kernelI11Bf16IOBf16WLi512ELi4ELi128EEv26Group_norm_nhwc_bwd_params)
        /*0608*/ 	.word	0x00000048


	//----- nvinfo : EIATTR_FRAME_SIZE
	.align		4
.L_297:
        /*060c*/ 	.byte	0x04, 0x11
        /*060e*/ 	.short	(.L_299 - .L_298)
	.align		4
.L_298:
        /*0610*/ 	.word	index@(_Z35group_norm_nhwc_bwd_one_pass_kernelI11Bf16IOBf16WLi512ELi4ELi128EEv26Group_norm_nhwc_bwd_params)
        /*0614*/ 	.word	0x00000000


	//----- nvinfo : EIATTR_REGCOUNT
	.align		4
.L_299:
        /*0618*/ 	.byte	0x04, 0x2f
        /*061a*/ 	.short	(.L_301 - .L_300)
	.align		4
.L_300:
        /*061c*/ 	.word	index@(_Z35group_norm_nhwc_bwd_one_pass_kernelI11Bf16IOBf16WLi256ELi4ELi128EEv26Group_norm_nhwc_bwd_params)
        /*0620*/ 	.word	0x00000038


	//----- nvinfo : EIATTR_FRAME_SIZE
	.align		4
.L_301:
        /*0624*/ 	.byte	0x04, 0x11
        /*0626*/ 	.short	(.L_303 - .L_302)
	.align		4
.L_302:
        /*0628*/ 	.word	index@(_Z35group_norm_nhwc_bwd_one_pass_kernelI11Bf16IOBf16WLi256ELi4ELi128EEv26Group_norm_nhwc_bwd_params)
        /*062c*/ 	.word	0x00000000


	//----- nvinfo : EIATTR_REGCOUNT
	.align		4
.L_303:
        /*0630*/ 	.byte	0x04, 0x2f
        /*0632*/ 	.short	(.L_305 - .L_304)
	.align		4
.L_304:
        /*0634*/ 	.word	index@(_Z35group_norm_nhwc_bwd_one_pass_kernelI11Bf16IOBf16WLi128ELi4ELi128EEv26Group_norm_nhwc_bwd_params)
        /*0638*/ 	.word	0x00000038


	//----- nvinfo : EIATTR_FRAME_SIZE
	.align		4
.L_305:
        /*063c*/ 	.byte	0x04, 0x11
        /*063e*/ 	.short	(.L_307 - .L_306)
	.align		4
.L_306:
        /*0640*/ 	.word	index@(_Z35group_norm_nhwc_bwd_one_pass_kernelI11Bf16IOBf16WLi128ELi4ELi128EEv26Group_norm_nhwc_bwd_params)
        /*0644*/ 	.word	0x00000000


	//----- nvinfo : EIATTR_REGCOUNT
	.align		4
.L_307:
        /*0648*/ 	.byte	0x04, 0x2f
        /*064a*/ 	.short	(.L_309 - .L_308)
	.align		4
.L_308:
        /*064c*/ 	.word	index@(_Z35group_norm_nhwc_bwd_one_pass_kernelI11Bf16IOBf16WLi64ELi4ELi128EEv26Group_norm_nhwc_bwd_params)
        /*0650*/ 	.word	0x00000030


	//----- nvinfo : EIATTR_FRAME_SIZE
	.align		4
.L_309:
        /*0654*/ 	.byte	0x04, 0x11
        /*0656*/ 	.short	(.L_311 - .L_310)
	.align		4
.L_310:
        /*0658*/ 	.word	index@(_Z35group_norm_nhwc_bwd_one_pass_kernelI11Bf16IOBf16WLi64ELi4ELi128EEv26Group_norm_nhwc_bwd_params)
        /*065c*/ 	.word	0x00000000


	//----- nvinfo : EIATTR_REGCOUNT
	.align		4
.L_311:
        /*0660*/ 	.byte	0x04, 0x2f
        /*0662*/ 	.short	(.L_313 - .L_312)
	.align		4
.L_312:
        /*0664*/ 	.word	index@(_Z35group_norm_nhwc_bwd_one_pass_kernelI11Bf16IOFp32WLi512ELi4ELi128EEv26Group_norm_nhwc_bwd_params)
        /*0668*/ 	.word	0x00000048


	//----- nvinfo : EIATTR_FRAME_SIZE
	.align		4
.L_313:
        /*066c*/ 	.byte	0x04, 0x11
        /*066e*/ 	.short	(.L_315 - .L_314)
	.align		4
.L_314:
        /*0670*/ 	.word	index@(_Z35group_norm_nhwc_bwd_one_pass_kernelI11Bf16IOFp32WLi512ELi4ELi128EEv26Group_norm_nhwc_bwd_params)
        /*0674*/ 	.word	0x00000000


	//----- nvinfo : EIATTR_REGCOUNT
	.align		4
.L_315:
        /*0678*/ 	.byte	0x04, 0x2f
        /*067a*/ 	.short	(.L_317 - .L_316)
	.align		4
.L_316:
        /*067c*/ 	.word	index@(_Z35group_norm_nhwc_bwd_one_pass_kernelI11Bf16IOFp32WLi256ELi4ELi128EEv26Group_norm_nhwc_bwd_params)
        /*0680*/ 	.word	0x00000038


	//----- nvinfo : EIATTR_FRAME_SIZE
	.align		4
.L_317:
        /*0684*/ 	.byte	0x04, 0x11
        /*0686*/ 	.short	(.L_319 - .L_318)
	.align		4
.L_318:
        /*0688*/ 	.word	index@(_Z35group_norm_nhwc_bwd_one_pass_kernelI11Bf16IOFp32WLi256ELi4ELi128EEv26Group_norm_nhwc_bwd_params)
        /*068c*/ 	.word	0x00000000


	//----- nvinfo : EIATTR_REGCOUNT
	.align		4
.L_319:
        /*0690*/ 	.byte	0x04, 0x2f
        /*0692*/ 	.short	(.L_321 - .L_320)
	.align		4
.L_320:
        /*0694*/ 	.word	index@(_Z35group_norm_nhwc_bwd_one_pass_kernelI11Bf16IOFp32WLi128ELi4ELi128EEv26Group_norm_nhwc_bwd_params)
        /*0698*/ 	.word	0x00000038


	//----- nvinfo : EIATTR_FRAME_SIZE
	.align		4
.L_321:
        /*069c*/ 	.byte	0x04, 0x11
        /*069e*/ 	.short	(.L_323 - .L_322)
	.align		4
.L_322:
        /*06a0*/ 	.word	index@(_Z35group_norm_nhwc_bwd_one_pass_kernelI11Bf16IOFp32WLi128ELi4ELi128EEv26Group_norm_nhwc_bwd_params)
        /*06a4*/ 	.word	0x00000000


	//----- nvinfo : EIATTR_REGCOUNT
	.align		4
.L_323:
        /*06a8*/ 	.byte	0x04, 0x2f
        /*06aa*/ 	.short	(.L_325 - .L_324)
	.align		4
.L_324:
        /*06ac*/ 	.word	index@(_Z35group_norm_nhwc_bwd_one_pass_kernelI11Bf16IOFp32WLi64ELi4ELi128EEv26Group_norm_nhwc_bwd_params)
        /*06b0*/ 	.word	0x00000030


	//----- nvinfo : EIATTR_FRAME_SIZE
	.align		4
.L_325:
        /*06b4*/ 	.byte	0x04, 0x11
        /*06b6*/ 	.short	(.L_327 - .L_326)
	.align		4
.L_326:
        /*06b8*/ 	.word	index@(_Z35group_norm_nhwc_bwd_one_pass_kernelI11Bf16IOFp32WLi64ELi4ELi128EEv26Group_norm_nhwc_bwd_params)
        /*06bc*/ 	.word	0x00000000


	//----- nvinfo : EIATTR_REGCOUNT
	.align		4
.L_327:
        /*06c0*/ 	.byte	0x04, 0x2f
        /*06c2*/ 	.short	(.L_329 - .L_328)
	.align		4
.L_328:
        /*06c4*/ 	.word	index@(_ZN3cub17CUB_300001_SM_8006detail11EmptyKernelIvEEvv)
        /*06c8*/ 	.word	0x00000004


	//----- nvinfo : EIATTR_FRAME_SIZE
	.align		4
.L_329:
        /*06cc*/ 	.byte	0x04, 0x11
        /*06ce*/ 	.short	(.L_331 - .L_330)
	.align		4
.L_330:
        /*06d0*/ 	.word	index@(_ZN3cub17CUB_300001_SM_8006detail11EmptyKernelIvEEvv)
        /*06d4*/ 	.word	0x00000000


	//----- nvinfo : EIATTR_MIN_STACK_SIZE
	.align		4
.L_331:
        /*06d8*/ 	.byte	0x04, 0x12
        /*06da*/ 	.short	(.L_333 - .L_332)
	.align		4
.L_332:
        /*06dc*/ 	.word	index@(_ZN3cub17CUB_300001_SM_8006detail11EmptyKernelIvEEvv)
        /*06e0*/ 	.word	0x00000000


	//----- nvinfo : EIATTR_MIN_STACK_SIZE
	.align		4
.L_333:
        /*06e4*/ 	.byte	0x04, 0x12
        /*06e6*/ 	.short	(.L_335 - .L_334)
	.align		4
.L_334:
        /*06e8*/ 	.word	index@(_Z35group_norm_nhwc_bwd_one_pass_kernelI11Bf16IOFp32WLi64ELi4ELi128EEv26Group_norm_nhwc_bwd_params)
        /*06ec*/ 	.word	0x00000000


	//----- nvinfo : EIATTR_MIN_STACK_SIZE
	.align		4
.L_335:
        /*06f0*/ 	.byte	0x04, 0x12
        /*06f2*/ 	.short	(.L_337 - .L_336)
	.align		4
.L_336:
        /*06f4*/ 	.word	index@(_Z35group_norm_nhwc_bwd_one_pass_kernelI11Bf16IOFp32WLi128ELi4ELi128EEv26Group_norm_nhwc_bwd_params)
        /*06f8*/ 	.word	0x00000000


	//----- nvinfo : EIATTR_MIN_STACK_SIZE
	.align		4
.L_337:
        /*06fc*/ 	.byte	0x04, 0x12
        /*06fe*/ 	.short	(.L_339 - .L_338)
	.align		4
.L_338:
        /*0700*/ 	.word	index@(_Z35group_norm_nhwc_bwd_one_pass_kernelI11Bf16IOFp32WLi256ELi4ELi128EEv26Group_norm_nhwc_bwd_params)
        /*0704*/ 	.word	0x00000000


	//----- nvinfo : EIATTR_MIN_STACK_SIZE
	.align		4
.L_339:
        /*0708*/ 	.byte	0x04, 0x12
        /*070a*/ 	.short	(.L_341 - .L_340)
	.align		4
.L_340:
        /*070c*/ 	.word	index@(_Z35group_norm_nhwc_bwd_one_pass_kernelI11Bf16IOFp32WLi512ELi4ELi128EEv26Group_norm_nhwc_bwd_params)
        /*0710*/ 	.word	0x00000000


	//----- nvinfo : EIATTR_MIN_STACK_SIZE
	.align		4
.L_341:
        /*0714*/ 	.byte	0x04, 0x12
        /*0716*/ 	.short	(.L_343 - .L_342)
	.align		4
.L_342:
        /*0718*/ 	.word	index@(_Z35group_norm_nhwc_bwd_one_pass_kernelI11Bf16IOBf16WLi64ELi4ELi128EEv26Group_norm_nhwc_bwd_params)
        /*071c*/ 	.word	0x00000000


	//----- nvinfo : EIATTR_MIN_STACK_SIZE
	.align		4
.L_343:
        /*0720*/ 	.byte	0x04, 0x12
        /*0722*/ 	.short	(.L_345 - .L_344)
	.align		4
.L_344:
        /*0724*/ 	.word	index@(_Z35group_norm_nhwc_bwd_one_pass_kernelI11Bf16IOBf16WLi128ELi4ELi128EEv26Group_norm_nhwc_bwd_params)
        /*0728*/ 	.word	0x00000000


	//----- nvinfo : EIATTR_MIN_STACK_SIZE
	.align		4
.L_345:
        /*072c*/ 	.byte	0x04, 0x12
        /*072e*/ 	.short	(.L_347 - .L_346)
	.align		4
.L_346:
        /*0730*/ 	.word	index@(_Z35group_norm_nhwc_bwd_one_pass_kernelI11Bf16IOBf16WLi256ELi4ELi128EEv26Group_norm_nhwc_bwd_params)
        /*0734*/ 	.word	0x00000000


	//----- nvinfo : EIATTR_MIN_STACK_SIZE
	.align		4
.L_347:
        /*0738*/ 	.byte	0x04, 0x12
        /*073a*/ 	.short	(.L_349 - .L_348)
	.align		4
.L_348:
        /*073c*/ 	.word	index@(_Z35group_norm_nhwc_bwd_one_pass_kernelI11Bf16IOBf16WLi512ELi4ELi128EEv26Group_norm_nhwc_bwd_params)
        /*0740*/ 	.word	0x00000000


	//----- nvinfo : EIATTR_MIN_STACK_SIZE
	.align		4
.L_349:
        /*0744*/ 	.byte	0x04, 0x12
        /*0746*/ 	.short	(.L_351 - .L_350)
	.align		4
.L_350:
        /*0748*/ 	.word	index@(_Z35group_norm_nhwc_bwd_one_pass_kernelI11Bf16IOFp16WLi64ELi4ELi128EEv26Group_norm_nhwc_bwd_params)
        /*074c*/ 	.word	0x00000000


	//----- nvinfo : EIATTR_MIN_STACK_SIZE
	.align		4
.L_351:
        /*0750*/ 	.byte	0x04, 0x12
        /*0752*/ 	.short	(.L_353 - .L_352)
	.align		4
.L_352:
        /*0754*/ 	.word	index@(_Z35group_norm_nhwc_bwd_one_pass_kernelI11Bf16IOFp16WLi128ELi4ELi128EEv26Group_norm_nhwc_bwd_params)
        /*0758*/ 	.word	0x00000000


	//----- nvinfo : EIATTR_MIN_STACK_SIZE
	.align		4
.L_353:
        /*075c*/ 	.byte	0x04, 0x12
        /*075e*/ 	.short	(.L_355 - .L_354)
	.align		4
.L_354:
        /*0760*/ 	.word	index@(_Z35group_norm_nhwc_bwd_one_pass_kernelI11Bf16IOFp16WLi256ELi4ELi128EEv26Group_norm_nhwc_bwd_params)
        /*0764*/ 	.word	0x00000000


	//----- nvinfo : EIATTR_MIN_STACK_SIZE
	.align		4
.L_355:
        /*0768*/ 	.byte	0x04, 0x12
        /*076a*/ 	.short	(.L_357 - .L_356)
	.align		4
.L_356:
        /*076c*/ 	.word	index@(_Z35group_norm_nhwc_bwd_one_pass_kernelI11Bf16IOFp16WLi512ELi4ELi128EEv26Group_norm_nhwc_bwd_params)
        /*0770*/ 	.word	0x00000000


	//----- nvinfo : EIATTR_MIN_STACK_SIZE
	.align		4
.L_357:
        /*0774*/ 	.byte	0x04, 0x12
        /*0776*/ 	.short	(.L_359 - .L_358)
	.align		4
.L_358:
        /*0778*/ 	.word	index@(_Z35group_norm_nhwc_bwd_one_pass_kernelI11Fp16IOFp32WLi64ELi4ELi128EEv26Group_norm_nhwc_bwd_params)
        /*077c*/ 	.word	0x00000000


	//----- nvinfo : EIATTR_MIN_STACK_SIZE
	.align		4
.L_359:
        /*0780*/ 	.byte	0x04, 0x12
        /*0782*/ 	.short	(.L_361 - .L_360)
	.align		4
.L_360:
        /*0784*/ 	.word	index@(_Z35group_norm_nhwc_bwd_one_pass_kernelI11Fp16IOFp32WLi128ELi4ELi128EEv26Group_norm_nhwc_bwd_params)
        /*0788*/ 	.word	0x00000000


	//----- nvinfo : EIATTR_MIN_STACK_SIZE
	.align		4
.L_361:
        /*078c*/ 	.byte	0x04, 0x12
        /*078e*/ 	.short	(.L_363 - .L_362)
	.align		4
.L_362:
        /*0790*/ 	.word	index@(_Z35group_norm_nhwc_bwd_one_pass_kernelI11Fp16IOFp32WLi256ELi4ELi128EEv26Group_norm_nhwc_bwd_params)
        /*0794*/ 	.word	0x00000000


	//----- nvinfo : EIATTR_MIN_STACK_SIZE
	.align		4
.L_363:
        /*0798*/ 	.byte	0x04, 0x12
        /*079a*/ 	.short	(.L_365 - .L_364)
	.align		4
.L_364:
        /*079c*/ 	.word	index@(_Z35group_norm_nhwc_bwd_one_pass_kernelI11Fp16IOFp32WLi512ELi4ELi128EEv26Group_norm_nhwc_bwd_params)
        /*07a0*/ 	.word	0x00000000


	//----- nvinfo : EIATTR_MIN_STACK_SIZE
	.align		4
.L_365:
        /*07a4*/ 	.byte	0x04, 0x12
        /*07a6*/ 	.short	(.L_367 - .L_366)
	.align		4
.L_366:
        /*07a8*/ 	.word	index@(_Z35group_norm_nhwc_bwd_one_pass_kernelI11Fp16IOBf16WLi64ELi4ELi128EEv26Group_norm_nhwc_bwd_params)
        /*07ac*/ 	.word	0x00000000


	//----- nvinfo : EIATTR_MIN_STACK_SIZE
	.align		4
.L_367:
        /*07b0*/ 	.byte	0x04, 0x12
        /*07b2*/ 	.short	(.L_369 - .L_368)
	.align		4
.L_368:
        /*07b4*/ 	.word	index@(_Z35group_norm_nhwc_bwd_one_pass_kernelI11Fp16IOBf16WLi128ELi4ELi128EEv26Group_norm_nhwc_bwd_params)
        /*07b8*/ 	.word	0x00000000


	//----- nvinfo : EIATTR_MIN_STACK_SIZE
	.align		4
.L_369:
        /*07bc*/ 	.byte	0x04, 0x12
        /*07be*/ 	.short	(.L_371 - .L_370)
	.align		4
.L_370:
        /*07c0*/ 	.word	index@(_Z35group_norm_nhwc_bwd_one_pass_kernelI11Fp16IOBf16WLi256ELi4ELi128EEv26Group_norm_nhwc_bwd_params)
        /*07c4*/ 	.word	0x00000000


	//----- nvinfo : EIATTR_MIN_STACK_SIZE
	.align		4
.L_371:
        /*07c8*/ 	.byte	0x04, 0x12
        /*07ca*/ 	.short	(.L_373 - .L_372)
	.align		4
.L_372:
        /*07cc*/ 	.word	index@(_Z35group_norm_nhwc_bwd_one_pass_kernelI11Fp16IOBf16WLi512ELi4ELi128EEv26Group_norm_nhwc_bwd_params)
        /*07d0*/ 	.word	0x00000000


	//----- nvinfo : EIATTR_MIN_STACK_SIZE
	.align		4
.L_373:
        /*07d4*/ 	.byte	0x04, 0x12
        /*07d6*/ 	.short	(.L_375 - .L_374)
	.align		4
.L_374:
        /*07d8*/ 	.word	index@(_Z35group_norm_nhwc_bwd_one_pass_kernelI11Fp16IOFp16WLi64ELi4ELi128EEv26Group_norm_nhwc_bwd_params)
        /*07dc*/ 	.word	0x00000000


	//----- nvinfo : EIATTR_MIN_STACK_SIZE
	.align		4
.L_375:
        /*07e0*/ 	.byte	0x04, 0x12
        /*07e2*/ 	.short	(.L_377 - .L_376)
	.align		4
.L_376:
        /*07e4*/ 	.word	index@(_Z35group_norm_nhwc_bwd_one_pass_kernelI11Fp16IOFp16WLi128ELi4ELi128EEv26Group_norm_nhwc_bwd_params)
        /*07e8*/ 	.word	0x00000000


	//----- nvinfo : EIATTR_MIN_STACK_SIZE
	.align		4
.L_377:
        /*07ec*/ 	.byte	0x04, 0x12
        /*07ee*/ 	.short	(.L_379 - .L_378)
	.align		4
.L_378:
        /*07f0*/ 	.word	index@(_Z35group_norm_nhwc_bwd_one_pass_kernelI11Fp16IOFp16WLi256ELi4ELi128EEv26Group_norm_nhwc_bwd_params)
        /*07f4*/ 	.word	0x00000000


	//----- nvinfo : EIATTR_MIN_STACK_SIZE
	.align		4
.L_379:
        /*07f8*/ 	.byte	0x04, 0x12
        /*07fa*/ 	.short	(.L_381 - .L_380)
	.align		4
.L_380:
        /*07fc*/ 	.word	index@(_Z35group_norm_nhwc_bwd_one_pass_kernelI11Fp16IOFp16WLi512ELi4ELi128EEv26Group_norm_nhwc_bwd_params)
        /*0800*/ 	.word	0x00000000


	//----- nvinfo : EIATTR_MIN_STACK_SIZE
	.align		4
.L_381:
        /*0804*/ 	.byte	0x04, 0x12
        /*0806*/ 	.short	(.L_383 - .L_382)
	.align		4
.L_382:
        /*0808*/ 	.word	index@(_Z35group_norm_nhwc_bwd_one_pass_kernelI11Fp32IOFp32WLi64ELi4ELi128EEv26Group_norm_nhwc_bwd_params)
        /*080c*/ 	.word	0x00000000


	//----- nvinfo : EIATTR_MIN_STACK_SIZE
	.align		4
.L_383:
        /*0810*/ 	.byte	0x04, 0x12
        /*0812*/ 	.short	(.L_385 - .L_384)
	.align		4
.L_384:
        /*0814*/ 	.word	index@(_Z35group_norm_nhwc_bwd_one_pass_kernelI11Fp32IOFp32WLi128ELi4ELi128EEv26Group_norm_nhwc_bwd_params)
        /*0818*/ 	.word	0x00000000


	//----- nvinfo : EIATTR_MIN_STACK_SIZE
	.align		4
.L_385:
        /*081c*/ 	.byte	0x04, 0x12
        /*081e*/ 	.short	(.L_387 - .L_386)
	.align		4
.L_386:
        /*0820*/ 	.word	index@(_Z35group_norm_nhwc_bwd_one_pass_kernelI11Fp32IOFp32WLi256ELi4ELi128EEv26Group_norm_nhwc_bwd_params)
        /*0824*/ 	.word	0x00000000


	//----- nvinfo : EIATTR_MIN_STACK_SIZE
	.align		4
.L_387:
        /*0828*/ 	.byte	0x04, 0x12
        /*082a*/ 	.short	(.L_389 - .L_388)
	.align		4
.L_388:
        /*082c*/ 	.word	index@(_Z35group_norm_nhwc_bwd_one_pass_kernelI11Fp32IOFp32WLi512ELi4ELi128EEv26Group_norm_nhwc_bwd_params)
        /*0830*/ 	.word	0x00000000


	//----- nvinfo : EIATTR_MIN_STACK_SIZE
	.align		4
.L_389:
        /*0834*/ 	.byte	0x04, 0x12
        /*0836*/ 	.short	(.L_391 - .L_390)
	.align		4
.L_390:
        /*0838*/ 	.word	index@(_Z35group_norm_nhwc_bwd_one_pass_kernelI11Fp32IOBf16WLi64ELi4ELi128EEv26Group_norm_nhwc_bwd_params)
        /*083c*/ 	.word	0x00000000


	//----- nvinfo : EIATTR_MIN_STACK_SIZE
	.align		4
.L_391:
        /*0840*/ 	.byte	0x04, 0x12
        /*0842*/ 	.short	(.L_393 - .L_392)
	.align		4
.L_392:
        /*0844*/ 	.word	index@(_Z35group_norm_nhwc_bwd_one_pass_kernelI11Fp32IOBf16WLi128ELi4ELi128EEv26Group_norm_nhwc_bwd_params)
        /*0848*/ 	.word	0x00000000


	//----- nvinfo : EIATTR_MIN_STACK_SIZE
	.align		4
.L_393:
        /*084c*/ 	.byte	0x04, 0x12
        /*084e*/ 	.short	(.L_395 - .L_394)
	.align		4
.L_394:
        /*0850*/ 	.word	index@(_Z35group_norm_nhwc_bwd_one_pass_kernelI11Fp32IOBf16WLi256ELi4ELi128EEv26Group_norm_nhwc_bwd_params)
        /*0854*/ 	.word	0x00000000


	//----- nvinfo : EIATTR_MIN_STACK_SIZE
	.align		4
.L_395:
        /*0858*/ 	.byte	0x04, 0x12
        /*085a*/ 	.short	(.L_397 - .L_396)
	.align		4
.L_396:
        /*085c*/ 	.word	index@(_Z35group_norm_nhwc_bwd_one_pass_kernelI11Fp32IOBf16WLi512ELi4ELi128EEv26Group_norm_nhwc_bwd_params)
        /*0860*/ 	.word	0x00000000


	//----- nvinfo : EIATTR_MIN_STACK_SIZE
	.align		4
.L_397:
        /*0864*/ 	.byte	0x04, 0x12
        /*0866*/ 	.short	(.L_399 - .L_398)
	.align		4
.L_398:
        /*0868*/ 	.word	index@(_Z35group_norm_nhwc_bwd_one_pass_kernelI11Fp32IOFp16WLi64ELi4ELi128EEv26Group_norm_nhwc_bwd_params)
        /*086c*/ 	.word	0x00000000


	//----- nvinfo : EIATTR_MIN_STACK_SIZE
	.align		4
.L_399:
        /*0870*/ 	.byte	0x04, 0x12
        /*0872*/ 	.short	(.L_401 - .L_400)
	.align		4
.L_400:
        /*0874*/ 	.word	index@(_Z35group_norm_nhwc_bwd_one_pass_kernelI11Fp32IOFp16WLi128ELi4ELi128EEv26Group_norm_nhwc_bwd_params)
        /*0878*/ 	.word	0x00000000


	//----- nvinfo : EIATTR_MIN_STACK_SIZE
	.align		4
.L_401:
        /*087c*/ 	.byte	0x04, 0x12
        /*087e*/ 	.short	(.L_403 - .L_402)
	.align		4
.L_402:
        /*0880*/ 	.word	index@(_Z35group_norm_nhwc_bwd_one_pass_kernelI11Fp32IOFp16WLi256ELi4ELi128EEv26Group_norm_nhwc_bwd_params)
        /*0884*/ 	.word	0x00000000


	//----- nvinfo : EIATTR_MIN_STACK_SIZE
	.align		4
.L_403:
        /*0888*/ 	.byte	0x04, 0x12
        /*088a*/ 	.short	(.L_405 - .L_404)
	.align		4
.L_404:
        /*088c*/ 	.word	index@(_Z35group_norm_nhwc_bwd_one_pass_kernelI11Fp32IOFp16WLi512ELi4ELi128EEv26Group_norm_nhwc_bwd_params)
        /*0890*/ 	.word	0x00000000


	//----- nvinfo : EIATTR_MIN_STACK_SIZE
	.align		4
.L_405:
        /*0894*/ 	.byte	0x04, 0x12
        /*0896*/ 	.short	(.L_407 - .L_406)
	.align		4
.L_406:
        /*0898*/ 	.word	index@(_Z35group_norm_nhwc_fwd_one_pass_kernelI11Bf16IOFp32WLi64ELi4ELi128EEv26Group_norm_nhwc_fwd_params)
        /*089c*/ 	.word	0x00000000


	//----- nvinfo : EIATTR_MIN_STACK_SIZE
	.align		4
.L_407:
        /*08a0*/ 	.byte	0x04, 0x12
        /*08a2*/ 	.short	(.L_409 - .L_408)
	.align		4
.L_408:
        /*08a4*/ 	.word	index@(_Z35group_norm_nhwc_fwd_one_pass_kernelI11Bf16IOFp32WLi128ELi4ELi128EEv26Group_norm_nhwc_fwd_params)
        /*08a8*/ 	.word	0x00000000


	//----- nvinfo : EIATTR_MIN_STACK_SIZE
	.align		4
.L_409:
        /*08ac*/ 	.byte	0x04, 0x12
        /*08ae*/ 	.short	(.L_411 - .L_410)
	.align		4
.L_410:
        /*08b0*/ 	.word	index@(_Z35group_norm_nhwc_fwd_one_pass_kernelI11Bf16IOFp32WLi256ELi4ELi128EEv26Group_norm_nhwc_fwd_params)
        /*08b4*/ 	.word	0x00000000


	//----- nvinfo : EIATTR_MIN_STACK_SIZE
	.align		4
.L_411:
        /*08b8*/ 	.byte	0x04, 0x12
        /*08ba*/ 	.short	(.L_413 - .L_412)
	.align		4
.L_412:
        /*08bc*/ 	.word	index@(_Z35group_norm_nhwc_fwd_one_pass_kernelI11Bf16IOFp32WLi512ELi4ELi128EEv26Group_norm_nhwc_fwd_params)
        /*08c0*/ 	.word	0x00000000


	//----- nvinfo : EIATTR_MIN_STACK_SIZE
	.align		4
.L_413:
        /*08c4*/ 	.byte	0x04, 0x12
        /*08c6*/ 	.short	(.L_415 - .L_414)
	.align		4
.L_414:
        /*08c8*/ 	.word	index@(_Z35group_norm_nhwc_fwd_one_pass_kernelI11Bf16IOBf16WLi64ELi4ELi128EEv26Group_norm_nhwc_fwd_params)
        /*08cc*/ 	.word	0x00000000


	//----- nvinfo : EIATTR_MIN_STACK_SIZE
	.align		4
.L_415:
        /*08d0*/ 	.byte	0x04, 0x12
        /*08d2*/ 	.short	(.L_417 - .L_416)
	.align		4
.L_416:
        /*08d4*/ 	.word	index@(_Z35group_norm_nhwc_fwd_one_pass_kernelI11Bf16IOBf16WLi128ELi4ELi128EEv26Group_norm_nhwc_fwd_params)
        /*08d8*/ 	.word	0x00000000


	//----- nvinfo : EIATTR_MIN_STACK_SIZE
	.align		4
.L_417:
        /*08dc*/ 	.byte	0x04, 0x12
        /*08de*/ 	.short	(.L_419 - .L_418)
	.align		4
.L_418:
        /*08e0*/ 	.word	index@(_Z35group_norm_nhwc_fwd_one_pass_kernelI11Bf16IOBf16WLi256ELi4ELi128EEv26Group_norm_nhwc_fwd_params)
        /*08e4*/ 	.word	0x00000000


	//----- nvinfo : EIATTR_MIN_STACK_SIZE
	.align		4
.L_419:
        /*08e8*/ 	.byte	0x04, 0x12
        /*08ea*/ 	.short	(.L_421 - .L_420)
	.align		4
.L_420:
        /*08ec*/ 	.word	index@(_Z35group_norm_nhwc_fwd_one_pass_kernelI11Bf16IOBf16WLi512ELi4ELi128EEv26Group_norm_nhwc_fwd_params)
        /*08f0*/ 	.word	0x00000000


	//----- nvinfo : EIATTR_MIN_STACK_SIZE
	.align		4
.L_421:
        /*08f4*/ 	.byte	0x04, 0x12
        /*08f6*/ 	.short	(.L_423 - .L_422)
	.align		4
.L_422:
        /*08f8*/ 	.word	index@(_Z35group_norm_nhwc_fwd_one_pass_kernelI11Bf16IOFp16WLi64ELi4ELi128EEv26Group_norm_nhwc_fwd_params)
        /*08fc*/ 	.word	0x00000000


	//----- nvinfo : EIATTR_MIN_STACK_SIZE
	.align		4
.L_423:
        /*0900*/ 	.byte	0x04, 0x12
        /*0902*/ 	.short	(.L_425 - .L_424)
	.align		4
.L_424:
        /*0904*/ 	.word	index@(_Z35group_norm_nhwc_fwd_one_pass_kernelI11Bf16IOFp16WLi128ELi4ELi128EEv26Group_norm_nhwc_fwd_params)
        /*0908*/ 	.word	0x00000000


	//----- nvinfo : EIATTR_MIN_STACK_SIZE
	.align		4
.L_425:
        /*090c*/ 	.byte	0x04, 0x12
        /*090e*/ 	.short	(.L_427 - .L_426)
	.align		4
.L_426:
        /*0910*/ 	.word	index@(_Z35group_norm_nhwc_fwd_one_pass_kernelI11Bf16IOFp16WLi256ELi4ELi128EEv26Group_norm_nhwc_fwd_params)
        /*0914*/ 	.word	0x00000000


	//----- nvinfo : EIATTR_MIN_STACK_SIZE
	.align		4
.L_427:
        /*0918*/ 	.byte	0x04, 0x12
        /*091a*/ 	.short	(.L_429 - .L_428)
	.align		4
.L_428:
        /*091c*/ 	.word	index@(_Z35group_norm_nhwc_fwd_one_pass_kernelI11Bf16IOFp16WLi512ELi4ELi128EEv26Group_norm_nhwc_fwd_params)
        /*0920*/ 	.word	0x00000000


	//----- nvinfo : EIATTR_MIN_STACK_SIZE
	.align		4
.L_429:
        /*0924*/ 	.byte	0x04, 0x12
        /*0926*/ 	.short	(.L_431 - .L_430)
	.align		4
.L_430:
        /*0928*/ 	.word	index@(_Z35group_norm_nhwc_fwd_one_pass_kernelI11Fp16IOFp32WLi64ELi4ELi128EEv26Group_norm_nhwc_fwd_params)
        /*092c*/ 	.word	0x00000000


	//----- nvinfo : EIATTR_MIN_STACK_SIZE
	.align		4
.L_431:
        /*0930*/ 	.byte	0x04, 0x12
        /*0932*/ 	.short	(.L_433 - .L_432)
	.align		4
.L_432:
        /*0934*/ 	.word	index@(_Z35group_norm_nhwc_fwd_one_pass_kernelI11Fp16IOFp32WLi128ELi4ELi128EEv26Group_norm_nhwc_fwd_params)
        /*0938*/ 	.word	0x00000000


	//----- nvinfo : EIATTR_MIN_STACK_SIZE
	.align		4
.L_433:
        /*093c*/ 	.byte	0x04, 0x12
        /*093e*/ 	.short	(.L_435 - .L_434)
	.align		4
.L_434:
        /*0940*/ 	.word	index@(_Z35group_norm_nhwc_fwd_one_pass_kernelI11Fp16IOFp32WLi256ELi4ELi128EEv26Group_norm_nhwc_fwd_params)
        /*0944*/ 	.word	0x00000000


	//----- nvinfo : EIATTR_MIN_STACK_SIZE
	.align		4
.L_435:
        /*0948*/ 	.byte	0x04, 0x12
        /*094a*/ 	.short	(.L_437 - .L_436)
	.align		4
.L_436:
        /*094c*/ 	.word	index@(_Z35group_norm_nhwc_fwd_one_pass_kernelI11Fp16IOFp32WLi512ELi4ELi128EEv26Group_norm_nhwc_fwd_params)
        /*0950*/ 	.word	0x00000000


	//----- nvinfo : EIATTR_MIN_STACK_SIZE
	.align		4
.L_437:
        /*0954*/ 	.byte	0x04, 0x12
        /*0956*/ 	.short	(.L_439 - .L_438)
	.align		4
.L_438:
        /*0958*/ 	.word	index@(_Z35group_norm_nhwc_fwd_one_pass_kernelI11Fp16IOBf16WLi64ELi4ELi128EEv26Group_norm_nhwc_fwd_params)
        /*095c*/ 	.word	0x00000000


	//----- nvinfo : EIATTR_MIN_STACK_SIZE
	.align		4
.L_439:
        /*0960*/ 	.byte	0x04, 0x12
        /*0962*/ 	.short	(.L_441 - .L_440)
	.align		4
.L_440:
        /*0964*/ 	.word	index@(_Z35group_norm_nhwc_fwd_one_pass_kernelI11Fp16IOBf16WLi128ELi4ELi128EEv26Group_norm_nhwc_fwd_params)
        /*0968*/ 	.word	0x00000000


	//----- nvinfo : EIATTR_MIN_STACK_SIZE
	.align		4
.L_441:
        /*096c*/ 	.byte	0x04, 0x12
        /*096e*/ 	.short	(.L_443 - .L_442)
	.align		4
.L_442:
        /*0970*/ 	.word	index@(_Z35group_norm_nhwc_fwd_one_pass_kernelI11Fp16IOBf16WLi256ELi4ELi128EEv26Group_norm_nhwc_fwd_params)
        /*0974*/ 	.word	0x00000000


	//----- nvinfo : EIATTR_MIN_STACK_SIZE
	.align		4
.L_443:
        /*0978*/ 	.byte	0x04, 0x12
        /*097a*/ 	.short	(.L_445 - .L_444)
	.align		4
.L_444:
        /*097c*/ 	.word	index@(_Z35group_norm_nhwc_fwd_one_pass_kernelI11Fp16IOBf16WLi512ELi4ELi128EEv26Group_norm_nhwc_fwd_params)
        /*0980*/ 	.word	0x00000000


	//----- nvinfo : EIATTR_MIN_STACK_SIZE
	.align		4
.L_445:
        /*0984*/ 	.byte	0x04, 0x12
        /*0986*/ 	.short	(.L_447 - .L_446)
	.align		4
.L_446:
        /*0988*/ 	.word	index@(_Z35group_norm_nhwc_fwd_one_pass_kernelI11Fp16IOFp16WLi64ELi4ELi128EEv26Group_norm_nhwc_fwd_params)
        /*098c*/ 	.word	0x00000000


	//----- nvinfo : EIATTR_MIN_STACK_SIZE
	.align		4
.L_447:
        /*0990*/ 	.byte	0x04, 0x12
        /*0992*/ 	.short	(.L_449 - .L_448)
	.align		4
.L_448:
        /*0994*/ 	.word	index@(_Z35group_norm_nhwc_fwd_one_pass_kernelI11Fp16IOFp16WLi128ELi4ELi128EEv26Group_norm_nhwc_fwd_params)
        /*0998*/ 	.word	0x00000000


	//----- nvinfo : EIATTR_MIN_STACK_SIZE
	.align		4
.L_449:
        /*099c*/ 	.byte	0x04, 0x12
        /*099e*/ 	.short	(.L_451 - .L_450)
	.align		4
.L_450:
        /*09a0*/ 	.word	index@(_Z35group_norm_nhwc_fwd_one_pass_kernelI11Fp16IOFp16WLi256ELi4ELi128EEv26Group_norm_nhwc_fwd_params)
        /*09a4*/ 	.word	0x00000000


	//----- nvinfo : EIATTR_MIN_STACK_SIZE
	.align		4
.L_451:
        /*09a8*/ 	.byte	0x04, 0x12
        /*09aa*/ 	.short	(.L_453 - .L_452)
	.align		4
.L_452:
        /*09ac*/ 	.word	index@(_Z35group_norm_nhwc_fwd_one_pass_kernelI11Fp16IOFp16WLi512ELi4ELi128EEv26Group_norm_nhwc_fwd_params)
        /*09b0*/ 	.word	0x00000000


	//----- nvinfo : EIATTR_MIN_STACK_SIZE
	.align		4
.L_453:
        /*09b4*/ 	.byte	0x04, 0x12
        /*09b6*/ 	.short	(.L_455 - .L_454)
	.align		4
.L_454:
        /*09b8*/ 	.word	index@(_Z35group_norm_nhwc_fwd_one_pass_kernelI11Fp32IOFp32WLi64ELi4ELi128EEv26Group_norm_nhwc_fwd_params)
        /*09bc*/ 	.word	0x00000000


	//----- nvinfo : EIATTR_MIN_STACK_SIZE
	.align		4
.L_455:
        /*09c0*/ 	.byte	0x04, 0x12
        /*09c2*/ 	.short	(.L_457 - .L_456)
	.align		4
.L_456:
        /*09c4*/ 	.word	index@(_Z35group_norm_nhwc_fwd_one_pass_kernelI11Fp32IOFp32WLi128ELi4ELi128EEv26Group_norm_nhwc_fwd_params)
        /*09c8*/ 	.word	0x00000000


	//----- nvinfo : EIATTR_MIN_STACK_SIZE
	.align		4
.L_457:
        /*09cc*/ 	.byte	0x04, 0x12
        /*09ce*/ 	.short	(.L_459 - .L_458)
	.align		4
.L_458:
        /*09d0*/ 	.word	index@(_Z35group_norm_nhwc_fwd_one_pass_kernelI11Fp32IOFp32WLi256ELi4ELi128EEv26Group_norm_nhwc_fwd_params)
        /*09d4*/ 	.word	0x00000000


	//----- nvinfo : EIATTR_MIN_STACK_SIZE
	.align		4
.L_459:
        /*09d8*/ 	.byte	0x04, 0x12
        /*09da*/ 	.short	(.L_461 - .L_460)
	.align		4
.L_460:
        /*09dc*/ 	.word	index@(_Z35group_norm_nhwc_fwd_one_pass_kernelI11Fp32IOFp32WLi512ELi4ELi128EEv26Group_norm_nhwc_fwd_params)
        /*09e0*/ 	.word	0x00000000


	//----- nvinfo : EIATTR_MIN_STACK_SIZE
	.align		4
.L_461:
        /*09e4*/ 	.byte	0x04, 0x12
        /*09e6*/ 	.short	(.L_463 - .L_462)
	.align		4
.L_462:
        /*09e8*/ 	.word	index@(_Z35group_norm_nhwc_fwd_one_pass_kernelI11Fp32IOBf16WLi64ELi4ELi128EEv26Group_norm_nhwc_fwd_params)
        /*09ec*/ 	.word	0x00000000


	//----- nvinfo : EIATTR_MIN_STACK_SIZE
	.align		4
.L_463:
        /*09f0*/ 	.byte	0x04, 0x12
        /*09f2*/ 	.short	(.L_465 - .L_464)
	.align		4
.L_464:
        /*09f4*/ 	.word	index@(_Z35group_norm_nhwc_fwd_one_pass_kernelI11Fp32IOBf16WLi128ELi4ELi128EEv26Group_norm_nhwc_fwd_params)
        /*09f8*/ 	.word	0x00000000


	//----- nvinfo : EIATTR_MIN_STACK_SIZE
	.align		4
.L_465:
        /*09fc*/ 	.byte	0x04, 0x12
        /*09fe*/ 	.short	(.L_467 - .L_466)
	.align		4
.L_466:
        /*0a00*/ 	.word	index@(_Z35group_norm_nhwc_fwd_one_pass_kernelI11Fp32IOBf16WLi256ELi4ELi128EEv26Group_norm_nhwc_fwd_params)
        /*0a04*/ 	.word	0x00000000


	//----- nvinfo : EIATTR_MIN_STACK_SIZE
	.align		4
.L_467:
        /*0a08*/ 	.byte	0x04, 0x12
        /*0a0a*/ 	.short	(.L_469 - .L_468)
	.align		4
.L_468:
        /*0a0c*/ 	.word	index@(_Z35group_norm_nhwc_fwd_one_pass_kernelI11Fp32IOBf16WLi512ELi4ELi128EEv26Group_norm_nhwc_fwd_params)
        /*0a10*/ 	.word	0x00000000


	//----- nvinfo : EIATTR_MIN_STACK_SIZE
	.align		4
.L_469:
        /*0a14*/ 	.byte	0x04, 0x12
        /*0a16*/ 	.short	(.L_471 - .L_470)
	.align		4
.L_470:
        /*0a18*/ 	.word	index@(_Z35group_norm_nhwc_fwd_one_pass_kernelI11Fp32IOFp16WLi64ELi4ELi128EEv26Group_norm_nhwc_fwd_params)
        /*0a1c*/ 	.word	0x00000000


	//----- nvinfo : EIATTR_MIN_STACK_SIZE
	.align		4
.L_471:
        /*0a20*/ 	.byte	0x04, 0x12
        /*0a22*/ 	.short	(.L_473 - .L_472)
	.align		4
.L_472:
        /*0a24*/ 	.word	index@(_Z35group_norm_nhwc_fwd_one_pass_kernelI11Fp32IOFp16WLi128ELi4ELi128EEv26Group_norm_nhwc_fwd_params)
        /*0a28*/ 	.word	0x00000000


	//----- nvinfo : EIATTR_MIN_STACK_SIZE
	.align		4
.L_473:
        /*0a2c*/ 	.byte	0x04, 0x12
        /*0a2e*/ 	.short	(.L_475 - .L_474)
	.align		4
.L_474:
        /*0a30*/ 	.word	index@(_Z35group_norm_nhwc_fwd_one_pass_kernelI11Fp32IOFp16WLi256ELi4ELi128EEv26Group_norm_nhwc_fwd_params)
        /*0a34*/ 	.word	0x00000000


	//----- nvinfo : EIATTR_MIN_STACK_SIZE
	.align		4
.L_475:
        /*0a38*/ 	.byte	0x04, 0x12
        /*0a3a*/ 	.short	(.L_477 - .L_476)
	.align		4
.L_476:
        /*0a3c*/ 	.word	index@(_Z35group_norm_nhwc_fwd_one_pass_kernelI11Fp32IOFp16WLi512ELi4ELi128EEv26Group_norm_nhwc_fwd_params)
        /*0a40*/ 	.word	0x00000000
.L_477:


//--------------------- .nv.info._ZN3cub17CUB_300001_SM_8006detail11EmptyKernelIvEEvv --------------------------
	.section	.nv.info._ZN3cub17CUB_300001_SM_8006detail11EmptyKernelIvEEvv,"",@"SHT_CUDA_INFO"
	.sectionflags	@""
	.align	4


	//----- nvinfo : EIATTR_CUDA_API_VERSION
	.align		4
        /*0000*/ 	.byte	0x04, 0x37
        /*0002*/ 	.short	(.L_479 - .L_478)
.L_478:
        /*0004*/ 	.word	0x00000082


	//----- nvinfo : EIATTR_SW2861232_WAR
	.align		4
.L_479:
        /*0008*/ 	.byte	0x01, 0x35
	.zero		2


	//----- nvinfo : EIATTR_MAXREG_COUNT
	.align		4
        /*000c*/ 	.byte	0x03, 0x1b
        /*000e*/ 	.short	0x00ff


	//----- nvinfo : EIATTR_MERCURY_ISA_VERSION
	.align		4
        /*0010*/ 	.byte	0x03, 0x5f
        /*0012*/ 	.short	0x0000


	//----- nvinfo : EIATTR_EXIT_INSTR_OFFSETS
	.align		4
        /*0014*/ 	.byte	0x04, 0x1c
        /*0016*/ 	.short	(.L_481 - .L_480)


	//   ....[0]....
.L_480:
        /*0018*/ 	.word	0x00000010
.L_481:


//--------------------- .nv.info._Z35group_norm_nhwc_bwd_one_pass_kernelI11Bf16IOFp32WLi64ELi4ELi128EEv26Group_norm_nhwc_bwd_params --------------------------
	.section	.nv.info._Z35group_norm_nhwc_bwd_one_pass_kernelI11Bf16IOFp32WLi64ELi4ELi128EEv26Group_norm_nhwc_bwd_params,"",@"SHT_CUDA_INFO"
	.sectionflags	@""
	.align	4


	//----- nvinfo : EIATTR_CUDA_API_VERSION
	.align		4
        /*0000*/ 	.byte	0x04, 0x37
        /*0002*/ 	.short	(.L_483 - .L_482)
.L_482:
        /*0004*/ 	.word	0x00000082


	//----- nvinfo : EIATTR_SW2861232_WAR
	.align		4
.L_483:
        /*0008*/ 	.byte	0x01, 0x35
	.zero		2


	//----- nvinfo : EIATTR_PARAM_CBANK
	.align		4
        /*000c*/ 	.byte	0x04, 0x0a
        /*000e*/ 	.short	(.L_485 - .L_484)
	.align		4
.L_484:
        /*0010*/ 	.word	index@(.nv.constant0._Z35group_norm_nhwc_bwd_one_pass_kernelI11Bf16IOFp32WLi64ELi4ELi128EEv26Group_norm_nhwc_bwd_params)
        /*0014*/ 	.short	0x0160
        /*0016*/ 	.short	0x00b8


	//----- nvinfo : EIATTR_CBANK_PARAM_SIZE
	.align		4
.L_485:
        /*0018*/ 	.byte	0x03, 0x19
        /*001a*/ 	.short	0x00b8


	//----- nvinfo : EIATTR_KPARAM_INFO
	.align		4
        /*001c*/ 	.byte	0x04, 0x17
        /*001e*/ 	.short	(.L_487 - .L_486)
.L_486:
        /*0020*/ 	.word	0x00000000
        /*0024*/ 	.short	0x0000
        /*0026*/ 	.short	0x0000
        /*0028*/ 	.byte	0x00, 0xf0, 0xe1, 0x02


	//----- nvinfo : EIATTR_MAXREG_COUNT
	.align		4
.L_487:
        /*002c*/ 	.byte	0x03, 0x1b
        /*002e*/ 	.short	0x00ff


	//----- nvinfo : EIATTR_NUM_BARRIERS
	.align		4
        /*0030*/ 	.byte	0x02, 0x4c
        /*0032*/ 	.byte	0x01
	.zero		1


	//----- nvinfo : EIATTR_MERCURY_ISA_VERSION
	.align		4
        /*0034*/ 	.byte	0x03, 0x5f
        /*0036*/ 	.short	0x0000


	//----- nvinfo : EIATTR_INT_WARP_WIDE_INSTR_OFFSETS
	.align		4
        /*0038*/ 	.byte	0x04, 0x31
        /*003a*/ 	.short	(.L_489 - .L_488)


	//   ....[0]....
.L_488:
        /*003c*/ 	.word	0x00002340


	//   ....[1]....
        /*0040*/ 	.word	0x00003920


	//----- nvinfo : EIATTR_COOP_GROUP_MASK_REGIDS
	.align		4
.L_489:
        /*0044*/ 	.byte	0x04, 0x29
        /*0046*/ 	.short	(.L_491 - .L_490)


	//   ....[0]....
.L_490:
        /*0048*/ 	.word	0xffffffff


	//   ....[1]....
        /*004c*/ 	.word	0xffffffff


	//   ....[2]....
        /*0050*/ 	.word	0xffffffff


	//   ....[3]....
        /*0054*/ 	.word	0xffffffff


	//   ....[4]....
        /*0058*/ 	.word	0xffffffff


	//   ....[5]....
        /*005c*/ 	.word	0xffffffff


	//   ....[6]....
        /*0060*/ 	.word	0xffffffff


	//   ....[7]....
        /*0064*/ 	.word	0xffffffff


	//   ....[8]....
        /*0068*/ 	.word	0xffffffff


	//   ....[9]....
        /*006c*/ 	.word	0xffffffff


	//----- nvinfo : EIATTR_COOP_GROUP_INSTR_OFFSETS
	.align		4
.L_491:
        /*0070*/ 	.byte	0x04, 0x28
        /*0072*/ 	.short	(.L_493 - .L_492)


	//   ....[0]....
.L_492:
        /*0074*/ 	.word	0x00000a90


	//   ....[1]....
        /*0078*/ 	.word	0x00000aa0


	//   ....[2]....
        /*007c*/ 	.word	0x00000ad0


	//   ....[3]....
        /*0080*/ 	.word	0x00000af0


	//   ....[4]....
        /*0084*/ 	.word	0x00000b20


	//   ....[5]....
        /*0088*/ 	.word	0x00000b40


	//   ....[6]....
        /*008c*/ 	.word	0x00000b70


	//   ....[7]....
        /*0090*/ 	.word	0x00000b90


	//   ....[8]....
        /*0094*/ 	.word	0x00000bc0


	//   ....[9]....
        /*0098*/ 	.word	0x00000be0


	//----- nvinfo : EIATTR_EXIT_INSTR_OFFSETS
	.align		4
.L_493:
        /*009c*/ 	.byte	0x04, 0x1c
        /*009e*/ 	.short	(.L_495 - .L_494)


	//   ....[0]....
.L_494:
        /*00a0*/ 	.word	0x00003990


	//   ....[1]....
        /*00a4*/ 	.word	0x00003ad0


	//   ....[2]....
        /*00a8*/ 	.word	0x00003d20


	//----- nvinfo : EIATTR_MAX_THREADS
	.align		4
.L_495:
        /*00ac*/ 	.byte	0x04, 0x05
        /*00ae*/ 	.short	(.L_497 - .L_496)
.L_496:
        /*00b0*/ 	.word	0x00000080
        /*00b4*/ 	.word	0x00000001
        /*00b8*/ 	.word	0x00000001


	//----- nvinfo : EIATTR_CRS_STACK_SIZE
	.align		4
.L_497:
        /*00bc*/ 	.byte	0x04, 0x1e
        /*00be*/ 	.short	(.L_499 - .L_498)
.L_498:
        /*00c0*/ 	.word	0x00000000
.L_499:


//--------------------- .nv.info._Z35group_norm_nhwc_bwd_one_pass_kernelI11Bf16IOFp32WLi128ELi4ELi128EEv26Group_norm_nhwc_bwd_params --------------------------
	.section	.nv.info._Z35group_norm_nhwc_bwd_one_pass_kernelI11Bf16IOFp32WLi128ELi4ELi128EEv26Group_norm_nhwc_bwd_params,"",@"SHT_CUDA_INFO"
	.sectionflags	@""
	.align	4


	//----- nvinfo : EIATTR_CUDA_API_VERSION
	.align		4
        /*0000*/ 	.byte	0x04, 0x37
        /*0002*/ 	.short	(.L_501 - .L_500)
.L_500:
        /*0004*/ 	.word	0x00000082


	//----- nvinfo : EIATTR_SW2861232_WAR
	.align		4
.L_501:
        /*0008*/ 	.byte	0x01, 0x35
	.zero		2


	//----- nvinfo : EIATTR_PARAM_CBANK
	.align		4
        /*000c*/ 	.byte	0x04, 0x0a
        /*000e*/ 	.short	(.L_503 - .L_502)
	.align		4
.L_502:
        /*0010*/ 	.word	index@(.nv.constant0._Z35group_norm_nhwc_bwd_one_pass_kernelI11Bf16IOFp32WLi128ELi4ELi128EEv26Group_norm_nhwc_bwd_params)
        /*0014*/ 	.short	0x0160
        /*0016*/ 	.short	0x00b8


	//----- nvinfo : EIATTR_CBANK_PARAM_SIZE
	.align		4
.L_503:
        /*0018*/ 	.byte	0x03, 0x19
        /*001a*/ 	.short	0x00b8


	//----- nvinfo : EIATTR_KPARAM_INFO
	.align		4
        /*001c*/ 	.byte	0x04, 0x17
        /*001e*/ 	.short	(.L_505 - .L_504)
.L_504:
        /*0020*/ 	.word	0x00000000
        /*0024*/ 	.short	0x0000
        /*0026*/ 	.short	0x0000
        /*0028*/ 	.byte	0x00, 0xf0, 0xe1, 0x02


	//----- nvinfo : EIATTR_MAXREG_COUNT
	.align		4
.L_505:
        /*002c*/ 	.byte	0x03, 0x1b
        /*002e*/ 	.short	0x00ff


	//----- nvinfo : EIATTR_NUM_BARRIERS
	.align		4
        /*0030*/ 	.byte	0x02, 0x4c
        /*0032*/ 	.byte	0x01
	.zero		1


	//----- nvinfo : EIATTR_MERCURY_ISA_VERSION
	.align		4
        /*0034*/ 	.byte	0x03, 0x5f
        /*0036*/ 	.short	0x0000


	//----- nvinfo : EIATTR_INT_WARP_WIDE_INSTR_OFFSETS
	.align		4
        /*0038*/ 	.byte	0x04, 0x31
        /*003a*/ 	.short	(.L_507 - .L_506)


	//   ....[0]....
.L_506:
        /*003c*/ 	.word	0x000026f0


	//   ....[1]....
        /*0040*/ 	.word	0x00003ff0


	//----- nvinfo : EIATTR_COOP_GROUP_MASK_REGIDS
	.align		4
.L_507:
        /*0044*/ 	.byte	0x04, 0x29
        /*0046*/ 	.short	(.L_509 - .L_508)


	//   ....[0]....
.L_508:
        /*0048*/ 	.word	0xffffffff


	//   ....[1]....
        /*004c*/ 	.word	0xffffffff


	//   ....[2]....
        /*0050*/ 	.word	0xffffffff


	//   ....[3]....
        /*0054*/ 	.word	0xffffffff


	//   ....[4]....
        /*0058*/ 	.word	0xffffffff


	//   ....[5]....
        /*005c*/ 	.word	0xffffffff


	//   ....[6]....
        /*0060*/ 	.word	0xffffffff


	//   ....[7]....
        /*0064*/ 	.word	0xffffffff


	//   ....[8]....
        /*0068*/ 	.word	0xffffffff


	//   ....[9]....
        /*006c*/ 	.word	0xffffffff


	//----- nvinfo : EIATTR_COOP_GROUP_INSTR_OFFSETS
	.align		4
.L_509:
        /*0070*/ 	.byte	0x04, 0x28
        /*0072*/ 	.short	(.L_511 - .L_510)


	//   ....[0]....
.L_510:
        /*0074*/ 	.word	0x00000de0


	//   ....[1]....
        /*0078*/ 	.word	0x00000df0


	//   ....[2]....
        /*007c*/ 	.word	0x00000e20


	//   ....[3]....
        /*0080*/ 	.word	0x00000e40


	//   ....[4]....
        /*0084*/ 	.word	0x00000e70


	//   ....[5]....
        /*0088*/ 	.word	0x00000e90


	//   ....[6]....
        /*008c*/ 	.word	0x00000ec0


	//   ....[7]....
        /*0090*/ 	.word	0x00000ee0


	//   ....[8]....
        /*0094*/ 	.word	0x00000f10


	//   ....[9]....
        /*0098*/ 	.word	0x00000f30


	//----- nvinfo : EIATTR_EXIT_INSTR_OFFSETS
	.align		4
.L_511:
        /*009c*/ 	.byte	0x04, 0x1c
        /*009e*/ 	.short	(.L_513 - .L_512)


	//   ....[0]....
.L_512:
        /*00a0*/ 	.word	0x00004060


	//   ....[1]....
        /*00a4*/ 	.word	0x000041a0


	//   ....[2]....
        /*00a8*/ 	.word	0x000043f0


	//----- nvinfo : EIATTR_MAX_THREADS
	.align		4
.L_513:
        /*00ac*/ 	.byte	0x04, 0x05
        /*00ae*/ 	.short	(.L_515 - .L_514)
.L_514:
        /*00b0*/ 	.word	0x00000080
        /*00b4*/ 	.word	0x00000001
        /*00b8*/ 	.word	0x00000001


	//----- nvinfo : EIATTR_CRS_STACK_SIZE
	.align		4
.L_515:
        /*00bc*/ 	.byte	0x04, 0x1e
        /*00be*/ 	.short	(.L_517 - .L_516)
.L_516:
        /*00c0*/ 	.word	0x00000000
.L_517:


//--------------------- .nv.info._Z35group_norm_nhwc_bwd_one_pass_kernelI11Bf16IOFp32WLi256ELi4ELi128EEv26Group_norm_nhwc_bwd_params --------------------------
	.section	.nv.info._Z35group_norm_nhwc_bwd_one_pass_kernelI11Bf16IOFp32WLi256ELi4ELi128EEv26Group_norm_nhwc_bwd_params,"",@"SHT_CUDA_INFO"
	.sectionflags	@""
	.align	4


	//----- nvinfo : EIATTR_CUDA_API_VERSION
	.align		4
        /*0000*/ 	.byte	0x04, 0x37
        /*0002*/ 	.short	(.L_519 - .L_518)
.L_518:
        /*0004*/ 	.word	0x00000082


	//----- nvinfo : EIATTR_SW2861232_WAR
	.align		4
.L_519:
        /*0008*/ 	.byte	0x01, 0x35
	.zero		2


	//----- nvinfo : EIATTR_PARAM_CBANK
	.align		4
        /*000c*/ 	.byte	0x04, 0x0a
        /*000e*/ 	.short	(.L_521 - .L_520)
	.align		4
.L_520:
        /*0010*/ 	.word	index@(.nv.constant0._Z35group_norm_nhwc_bwd_one_pass_kernelI11Bf16IOFp32WLi256ELi4ELi128EEv26Group_norm_nhwc_bwd_params)
        /*0014*/ 	.short	0x0160
        /*0016*/ 	.short	0x00b8


	//----- nvinfo : EIATTR_CBANK_PARAM_SIZE
	.align		4
.L_521:
        /*0018*/ 	.byte	0x03, 0x19
        /*001a*/ 	.short	0x00b8


	//----- nvinfo : EIATTR_KPARAM_INFO
	.align		4
        /*001c*/ 	.byte	0x04, 0x17
        /*001e*/ 	.short	(.L_523 - .L_522)
.L_522:
        /*0020*/ 	.word	0x00000000
        /*0024*/ 	.short	0x0000
        /*0026*/ 	.short	0x0000
        /*0028*/ 	.byte	0x00, 0xf0, 0xe1, 0x02


	//----- nvinfo : EIATTR_MAXREG_COUNT
	.align		4
.L_523:
        /*002c*/ 	.byte	0x03, 0x1b
        /*002e*/ 	.short	0x00ff


	//----- nvinfo : EIATTR_NUM_BARRIERS
	.align		4
        /*0030*/ 	.byte	0x02, 0x4c
        /*0032*/ 	.byte	0x01
	.zero		1


	//----- nvinfo : EIATTR_MERCURY_ISA_VERSION
	.align		4
        /*0034*/ 	.byte	0x03, 0x5f
        /*0036*/ 	.short	0x0000


	//----- nvinfo : EIATTR_INT_WARP_WIDE_INSTR_OFFSETS
	.align		4
        /*0038*/ 	.byte	0x04, 0x31
        /*003a*/ 	.short	(.L_525 - .L_524)


	//   ....[0]....
.L_524:
        /*003c*/ 	.word	0x00002e40


	//   ....[1]....
        /*0040*/ 	.word	0x00004d80


	//----- nvinfo : EIATTR_COOP_GROUP_MASK_REGIDS
	.align		4
.L_525:
        /*0044*/ 	.byte	0x04, 0x29
        /*0046*/ 	.short	(.L_527 - .L_526)


	//   ....[0]....
.L_526:
        /*0048*/ 	.word	0xffffffff


	//   ....[1]....
        /*004c*/ 	.word	0xffffffff


	//   ....[2]....
        /*0050*/ 	.word	0xffffffff


	//   ....[3]....
        /*0054*/ 	.word	0xffffffff


	//   ....[4]....
        /*0058*/ 	.word	0xffffffff


	//   ....[5]....
        /*005c*/ 	.word	0xffffffff


	//   ....[6]....
        /*0060*/ 	.word	0xffffffff


	//   ....[7]....
        /*0064*/ 	.word	0xffffffff


	//   ....[8]....
        /*0068*/ 	.word	0xffffffff


	//   ....[9]....
        /*006c*/ 	.word	0xffffffff


	//----- nvinfo : EIATTR_COOP_GROUP_INSTR_OFFSETS
	.align		4
.L_527:
        /*0070*/ 	.byte	0x04, 0x28
        /*0072*/ 	.short	(.L_529 - .L_528)


	//   ....[0]....
.L_528:
        /*0074*/ 	.word	0x000014b0


	//   ....[1]....
        /*0078*/ 	.word	0x000014e0


	//   ....[2]....
        /*007c*/ 	.word	0x000015e0


	//   ....[3]....
        /*0080*/ 	.word	0x00001600


	//   ....[4]....
        /*0084*/ 	.word	0x00001640


	//   ....[5]....
        /*0088*/ 	.word	0x00001660


	//   ....[6]....
        /*008c*/ 	.word	0x00001690


	//   ....[7]....
        /*0090*/ 	.word	0x000016b0


	//   ....[8]....
        /*0094*/ 	.word	0x000016e0


	//   ....[9]....
        /*0098*/ 	.word	0x00001700


	//----- nvinfo : EIATTR_EXIT_INSTR_OFFSETS
	.align		4
.L_529:
        /*009c*/ 	.byte	0x04, 0x1c
        /*009e*/ 	.short	(.L_531 - .L_530)


	//   ....[0]....
.L_530:
        /*00a0*/ 	.word	0x00004df0


	//   ....[1]....
        /*00a4*/ 	.word	0x00004f30


	//   ....[2]....
        /*00a8*/ 	.word	0x00005180


	//----- nvinfo : EIATTR_MAX_THREADS
	.align		4
.L_531:
        /*00ac*/ 	.byte	0x04, 0x05
        /*00ae*/ 	.short	(.L_533 - .L_532)
.L_532:
        /*00b0*/ 	.word	0x00000080
        /*00b4*/ 	.word	0x00000001
        /*00b8*/ 	.word	0x00000001


	//----- nvinfo : EIATTR_CRS_STACK_SIZE
	.align		4
.L_533:
        /*00bc*/ 	.byte	0x04, 0x1e
        /*00be*/ 	.short	(.L_535 - .L_534)
.L_534:
        /*00c0*/ 	.word	0x00000000
.L_535:


//--------------------- .nv.info._Z35group_norm_nhwc_bwd_one_pass_kernelI11Bf16IOFp32WLi512ELi4ELi128EEv26Group_norm_nhwc_bwd_params --------------------------
	.section	.nv.info._Z35group_norm_nhwc_bwd_one_pass_kernelI11Bf16IOFp32WLi512ELi4ELi128EEv26Group_norm_nhwc_bwd_params,"",@"SHT_CUDA_INFO"
	.sectionflags	@""
	.align	4


	//----- nvinfo : EIATTR_CUDA_API_VERSION
	.align		4
        /*0000*/ 	.byte	0x04, 0x37
        /*0002*/ 	.short	(.L_537 - .L_536)
.L_536:
        /*0004*/ 	.word	0x00000082


	//----- nvinfo : EIATTR_SW2861232_WAR
	.align		4
.L_537:
        /*0008*/ 	.byte	0x01, 0x35
	.zero		2


	//----- nvinfo : EIATTR_PARAM_CBANK
	.align		4
        /*000c*/ 	.byte	0x04, 0x0a
        /*000e*/ 	.short	(.L_539 - .L_538)
	.align		4
.L_538:
        /*0010*/ 	.word	index@(.nv.constant0._Z35group_norm_nhwc_bwd_one_pass_kernelI11Bf16IOFp32WLi512ELi4ELi128EEv26Group_norm_nhwc_bwd_params)
        /*0014*/ 	.short	0x0160
        /*0016*/ 	.short	0x00b8


	//----- nvinfo : EIATTR_CBANK_PARAM_SIZE
	.align		4
.L_539:
        /*0018*/ 	.byte	0x03, 0x19
        /*001a*/ 	.short	0x00b8


	//----- nvinfo : EIATTR_KPARAM_INFO
	.align		4
        /*001c*/ 	.byte	0x04, 0x17
        /*001e*/ 	.short	(.L_541 - .L_540)
.L_540:
        /*0020*/ 	.word	0x00000000
        /*0024*/ 	.short	0x0000
        /*0026*/ 	.short	0x0000
        /*0028*/ 	.byte	0x00, 0xf0, 0xe1, 0x02


	//----- nvinfo : EIATTR_MAXREG_COUNT
	.align		4
.L_541:
        /*002c*/ 	.byte	0x03, 0x1b
        /*002e*/ 	.short	0x00ff


	//----- nvinfo : EIATTR_NUM_BARRIERS
	.align		4
        /*0030*/ 	.byte	0x02, 0x4c
        /*0032*/ 	.byte	0x01
	.zero		1


	//----- nvinfo : EIATTR_MERCURY_ISA_VERSION
	.align		4
        /*0034*/ 	.byte	0x03, 0x5f
        /*0036*/ 	.short	0x0000


	//----- nvinfo : EIATTR_INT_WARP_WIDE_INSTR_OFFSETS
	.align		4
        /*0038*/ 	.byte	0x04, 0x31
        /*003a*/ 	.short	(.L_543 - .L_542)


	//   ....[0]....
.L_542:
        /*003c*/ 	.word	0x00003c60


	//   ....[1]....
        /*0040*/ 	.word	0x000067e0


	//----- nvinfo : EIATTR_COOP_GROUP_MASK_REGIDS
	.align		4
.L_543:
        /*0044*/ 	.byte	0x04, 0x29
        /*0046*/ 	.short	(.L_545 - .L_544)


	//   ....[0]....
.L_544:
        /*0048*/ 	.word	0xffffffff


	//   ....[1]....
        /*004c*/ 	.word	0xffffffff


	//   ....[2]....
        /*0050*/ 	.word	0xffffffff


	//   ....[3]....
        /*0054*/ 	.word	0xffffffff


	//   ....[4]....
        /*0058*/ 	.word	0xffffffff


	//   ....[5]....
        /*005c*/ 	.word	0xffffffff


	//   ....[6]....
        /*0060*/ 	.word	0xffffffff


	//   ....[7]....
        /*0064*/ 	.word	0xffffffff


	//   ....[8]....
        /*0068*/ 	.word	0xffffffff


	//   ....[9]....
        /*006c*/ 	.word	0xffffffff


	//----- nvinfo : EIATTR_COOP_GROUP_INSTR_OFFSETS
	.align		4
.L_545:
        /*0070*/ 	.byte	0x04, 0x28
        /*0072*/ 	.short	(.L_547 - .L_546)


	//   ....[0]....
.L_546:
        /*0074*/ 	.word	0x00002350


	//   ....[1]....
        /*0078*/ 	.word	0x00002380


	//   ....[2]....
        /*007c*/ 	.word	0x00002400


	//   ....[3]....
        /*0080*/ 	.word	0x00002420


	//   ....[4]....
        /*0084*/ 	.word	0x00002450


	//   ....[5]....
        /*0088*/ 	.word	0x00002470


	//   ....[6]....
        /*008c*/ 	.word	0x000024a0


	//   ....[7]....
        /*0090*/ 	.word	0x000024c0


	//   ....[8]....
        /*0094*/ 	.word	0x000024f0


	//   ....[9]....
        /*0098*/ 	.word	0x00002510


	//----- nvinfo : EIATTR_EXIT_INSTR_OFFSETS
	.align		4
.L_547:
        /*009c*/ 	.byte	0x04, 0x1c
        /*009e*/ 	.short	(.L_549 - .L_548)


	//   ....[0]....
.L_548:
        /*00a0*/ 	.word	0x00006850


	//   ....[1]....
        /*00a4*/ 	.word	0x00006990


	//   ....[2]....
        /*00a8*/ 	.word	0x00006be0


	//----- nvinfo : EIATTR_MAX_THREADS
	.align		4
.L_549:
        /*00ac*/ 	.byte	0x04, 0x05
        /*00ae*/ 	.short	(.L_551 - .L_550)
.L_550:
        /*00b0*/ 	.word	0x00000080
        /*00b4*/ 	.word	0x00000001
        /*00b8*/ 	.word	0x00000001


	//----- nvinfo : EIATTR_CRS_STACK_SIZE
	.align		4
.L_551:
        /*00bc*/ 	.byte	0x04, 0x1e
        /*00be*/ 	.short	(.L_553 - .L_552)
.L_552:
        /*00c0*/ 	.word	0x00000000
.L_553:


//--------------------- .nv.info._Z35group_norm_nhwc_bwd_one_pass_kernelI11Bf16IOBf16WLi64ELi4ELi128EEv26Group_norm_nhwc_bwd_params --------------------------
	.section	.nv.info._Z35group_norm_nhwc_bwd_one_pass_kernelI11Bf16IOBf16WLi64ELi4ELi128EEv26Group_norm_nhwc_bwd_params,"",@"SHT_CUDA_INFO"
	.sectionflags	@""
	.align	4


	//----- nvinfo : EIATTR_CUDA_API_VERSION
	.align		4
        /*0000*/ 	.byte	0x04, 0x37
        /*0002*/ 	.short	(.L_555 - .L_554)
.L_554:
        /*0004*/ 	.word	0x00000082


	//----- nvinfo : EIATTR_SW2861232_WAR
	.align		4
.L_555:
        /*0008*/ 	.byte	0x01, 0x35
	.zero		2


	//----- nvinfo : EIATTR_PARAM_CBANK
	.align		4
        /*000c*/ 	.byte	0x04, 0x0a
        /*000e*/ 	.short	(.L_557 - .L_556)
	.align		4
.L_556:
        /*0010*/ 	.word	index@(.nv.constant0._Z35group_norm_nhwc_bwd_one_pass_kernelI11Bf16IOBf16WLi64ELi4ELi128EEv26Group_norm_nhwc_bwd_params)
        /*0014*/ 	.short	0x0160
        /*0016*/ 	.short	0x00b8


	//----- nvinfo : EIATTR_CBANK_PARAM_SIZE
	.align		4
.L_557:
        /*0018*/ 	.byte	0x03, 0x19
        /*001a*/ 	.short	0x00b8


	//----- nvinfo : EIATTR_KPARAM_INFO
	.align		4
        /*001c*/ 	.byte	0x04, 0x17
        /*001e*/ 	.short	(.L_559 - .L_558)
.L_558:
        /*0020*/ 	.word	0x00000000
        /*0024*/ 	.short	0x0000
        /*0026*/ 	.short	0x0000
        /*0028*/ 	.byte	0x00, 0xf0, 0xe1, 0x02


	//----- nvinfo : EIATTR_MAXREG_COUNT
	.align		4
.L_559:
        /*002c*/ 	.byte	0x03, 0x1b
        /*002e*/ 	.short	0x00ff


	//----- nvinfo : EIATTR_NUM_BARRIERS
	.align		4
        /*0030*/ 	.byte	0x02, 0x4c
        /*0032*/ 	.byte	0x01
	.zero		1


	//----- nvinfo : EIATTR_MERCURY_ISA_VERSION
	.align		4
        /*0034*/ 	.byte	0x03, 0x5f
        /*0036*/ 	.short	0x0000


	//----- nvinfo : EIATTR_INT_WARP_WIDE_INSTR_OFFSETS
	.align		4
        /*0038*/ 	.byte	0x04, 0x31
        /*003a*/ 	.short	(.L_561 - .L_560)


	//   ....[0]....
.L_560:
        /*003c*/ 	.word	0x000023b0


	//   ....[1]....
        /*0040*/ 	.word	0x00003980


	//----- nvinfo : EIATTR_COOP_GROUP_MASK_REGIDS
	.align		4
.L_561:
        /*0044*/ 	.byte	0x04, 0x29
        /*0046*/ 	.short	(.L_563 - .L_562)


	//   ....[0]....
.L_562:
        /*0048*/ 	.word	0xffffffff


	//   ....[1]....
        /*004c*/ 	.word	0xffffffff


	//   ....[2]....
        /*0050*/ 	.word	0xffffffff


	//   ....[3]....
        /*0054*/ 	.word	0xffffffff


	//   ....[4]....
        /*0058*/ 	.word	0xffffffff


	//   ....[5]....
        /*005c*/ 	.word	0xffffffff


	//   ....[6]....
        /*0060*/ 	.word	0xffffffff


	//   ....[7]....
        /*0064*/ 	.word	0xffffffff


	//   ....[8]....
        /*0068*/ 	.word	0xffffffff


	//   ....[9]....
        /*006c*/ 	.word	0xffffffff


	//----- nvinfo : EIATTR_COOP_GROUP_INSTR_OFFSETS
	.align		4
.L_563:
        /*0070*/ 	.byte	0x04, 0x28
        /*0072*/ 	.short	(.L_565 - .L_564)


	//   ....[0]....
.L_564:
        /*0074*/ 	.word	0x00000b00


	//   ....[1]....
        /*0078*/ 	.word	0x00000b20


	//   ....[2]....
        /*007c*/ 	.word	0x00000b50


	//   ....[3]....
        /*0080*/ 	.word	0x00000b70


	//   ....[4]....
        /*0084*/ 	.word	0x00000ba0


	//   ....[5]....
        /*0088*/ 	.word	0x00000bc0


	//   ....[6]....
        /*008c*/ 	.word	0x00000bf0


	//   ....[7]....
        /*0090*/ 	.word	0x00000c10


	//   ....[8]....
        /*0094*/ 	.word	0x00000c40


	//   ....[9]....
        /*0098*/ 	.word	0x00000c60


	//----- nvinfo : EIATTR_EXIT_INSTR_OFFSETS
	.align		4
.L_565:
        /*009c*/ 	.byte	0x04, 0x1c
        /*009e*/ 	.short	(.L_567 - .L_566)


	//   ....[0]....
.L_566:
        /*00a0*/ 	.word	0x000039f0


	//   ....[1]....
        /*00a4*/ 	.word	0x00003b30


	//   ....[2]....
        /*00a8*/ 	.word	0x00003db0


	//----- nvinfo : EIATTR_MAX_THREADS
	.align		4
.L_567:
        /*00ac*/ 	.byte	0x04, 0x05
        /*00ae*/ 	.short	(.L_569 - .L_568)
.L_568:
        /*00b0*/ 	.word	0x00000080
        /*00b4*/ 	.word	0x00000001
        /*00b8*/ 	.word	0x00000001


	//----- nvinfo : EIATTR_CRS_STACK_SIZE
	.align		4
.L_569:
        /*00bc*/ 	.byte	0x04, 0x1e
        /*00be*/ 	.short	(.L_571 - .L_570)
.L_570:
        /*00c0*/ 	.word	0x00000000
.L_571:


//--------------------- .nv.info._Z35group_norm_nhwc_bwd_one_pass_kernelI11Bf16IOBf16WLi128ELi4ELi128EEv26Group_norm_nhwc_bwd_params --------------------------
	.section	.nv.info._Z35group_norm_nhwc_bwd_one_pass_kernelI11Bf16IOBf16WLi128ELi4ELi128EEv26Group_norm_nhwc_bwd_params,"",@"SHT_CUDA_INFO"
	.sectionflags	@""
	.align	4


	//----- nvinfo : EIATTR_CUDA_API_VERSION
	.align		4
        /*0000*/ 	.byte	0x04, 0x37
        /*0002*/ 	.short	(.L_573 - .L_572)
.L_572:
        /*0004*/ 	.word	0x00000082


	//----- nvinfo : EIATTR_SW2861232_WAR
	.align		4
.L_573:
        /*0008*/ 	.byte	0x01, 0x35
	.zero		2


	//----- nvinfo : EIATTR_PARAM_CBANK
	.align		4
        /*000c*/ 	.byte	0x04, 0x0a
        /*000e*/ 	.short	(.L_575 - .L_574)
	.align		4
.L_574:
        /*0010*/ 	.word	index@(.nv.constant0._Z35group_norm_nhwc_bwd_one_pass_kernelI11Bf16IOBf16WLi128ELi4ELi128EEv26Group_norm_nhwc_bwd_params)
        /*0014*/ 	.short	0x0160
        /*0016*/ 	.short	0x00b8


	//----- nvinfo : EIATTR_CBANK_PARAM_SIZE
	.align		4
.L_575:
        /*0018*/ 	.byte	0x03, 0x19
        /*001a*/ 	.short	0x00b8


	//----- nvinfo : EIATTR_KPARAM_INFO
	.align		4
        /*001c*/ 	.byte	0x04, 0x17
        /*001e*/ 	.short	(.L_577 - .L_576)
.L_576:
        /*0020*/ 	.word	0x00000000
        /*0024*/ 	.short	0x0000
        /*0026*/ 	.short	0x0000
        /*0028*/ 	.byte	0x00, 0xf0, 0xe1, 0x02


	//----- nvinfo : EIATTR_MAXREG_COUNT
	.align		4
.L_577:
        /*002c*/ 	.byte	0x03, 0x1b
        /*002e*/ 	.short	0x00ff


	//----- nvinfo : EIATTR_NUM_BARRIERS
	.align		4
        /*0030*/ 	.byte	0x02, 0x4c
        /*0032*/ 	.byte	0x01
	.zero		1


	//----- nvinfo : EIATTR_MERCURY_ISA_VERSION
	.align		4
        /*0034*/ 	.byte	0x03, 0x5f
        /*0036*/ 	.short	0x0000


	//----- nvinfo : EIATTR_INT_WARP_WIDE_INSTR_OFFSETS
	.align		4
        /*0038*/ 	.byte	0x04, 0x31
        /*003a*/ 	.short	(.L_579 - .L_578)


	//   ....[0]....
.L_578:
        /*003c*/ 	.word	0x00002740


	//   ....[1]....
        /*0040*/ 	.word	0x00004040


	//----- nvinfo : EIATTR_COOP_GROUP_MASK_REGIDS
	.align		4
.L_579:
        /*0044*/ 	.byte	0x04, 0x29
        /*0046*/ 	.short	(.L_581 - .L_580)


	//   ....[0]....
.L_580:
        /*0048*/ 	.word	0xffffffff


	//   ....[1]....
        /*004c*/ 	.word	0xffffffff


	//   ....[2]....
        /*0050*/ 	.word	0xffffffff


	//   ....[3]....
        /*0054*/ 	.word	0xffffffff


	//   ....[4]....
        /*0058*/ 	.word	0xffffffff


	//   ....[5]....
        /*005c*/ 	.word	0xffffffff


	//   ....[6]....
        /*0060*/ 	.word	0xffffffff


	//   ....[7]....
        /*0064*/ 	.word	0xffffffff


	//   ....[8]....
        /*0068*/ 	.word	0xffffffff


	//   ....[9]....
        /*006c*/ 	.word	0xffffffff


	//----- nvinfo : EIATTR_COOP_GROUP_INSTR_OFFSETS
	.align		4
.L_581:
        /*0070*/ 	.byte	0x04, 0x28
        /*0072*/ 	.short	(.L_583 - .L_582)


	//   ....[0]....
.L_582:
        /*0074*/ 	.word	0x00000e40


	//   ....[1]....
        /*0078*/ 	.word	0x00000e70


	//   ....[2]....
        /*007c*/ 	.word	0x00000eb0


	//   ....[3]....
        /*0080*/ 	.word	0x00000ed0


	//   ....[4]....
        /*0084*/ 	.word	0x00000f00


	//   ....[5]....
        /*0088*/ 	.word	0x00000f20


	//   ....[6]....
        /*008c*/ 	.word	0x00000f50


	//   ....[7]....
        /*0090*/ 	.word	0x00000f70


	//   ....[8]....
        /*0094*/ 	.word	0x00000fa0


	//   ....[9]....
        /*0098*/ 	.word	0x00000fc0


	//----- nvinfo : EIATTR_EXIT_INSTR_OFFSETS
	.align		4
.L_583:
        /*009c*/ 	.byte	0x04, 0x1c
        /*009e*/ 	.short	(.L_585 - .L_584)


	//   ....[0]....
.L_584:
        /*00a0*/ 	.word	0x000040b0


	//   ....[1]....
        /*00a4*/ 	.word	0x000041f0


	//   ....[2]....
        /*00a8*/ 	.word	0x00004470


	//----- nvinfo : EIATTR_MAX_THREADS
	.align		4
.L_585:
        /*00ac*/ 	.byte	0x04, 0x05
        /*00ae*/ 	.short	(.L_587 - .L_586)
.L_586:
        /*00b0*/ 	.word	0x00000080
        /*00b4*/ 	.word	0x00000001
        /*00b8*/ 	.word	0x00000001


	//----- nvinfo : EIATTR_CRS_STACK_SIZE
	.align		4
.L_587:
        /*00bc*/ 	.byte	0x04, 0x1e
        /*00be*/ 	.short	(.L_589 - .L_588)
.L_588:
        /*00c0*/ 	.word	0x00000000
.L_589:


//--------------------- .nv.info._Z35group_norm_nhwc_bwd_one_pass_kernelI11Bf16IOBf16WLi256ELi4ELi128EEv26Group_norm_nhwc_bwd_params --------------------------
	.section	.nv.info._Z35group_norm_nhwc_bwd_one_pass_kernelI11Bf16IOBf16WLi256ELi4ELi128EEv26Group_norm_nhwc_bwd_params,"",@"SHT_CUDA_INFO"
	.sectionflags	@""
	.align	4


	//----- nvinfo : EIATTR_CUDA_API_VERSION
	.align		4
        /*0000*/ 	.byte	0x04, 0x37
        /*0002*/ 	.short	(.L_591 - .L_590)
.L_590:
        /*0004*/ 	.word	0x00000082


	//----- nvinfo : EIATTR_SW2861232_WAR
	.align		4
.L_591:
        /*0008*/ 	.byte	0x01, 0x35
	.zero		2


	//----- nvinfo : EIATTR_PARAM_CBANK
	.align		4
        /*000c*/ 	.byte	0x04, 0x0a
        /*000e*/ 	.short	(.L_593 - .L_592)
	.align		4
.L_592:
        /*0010*/ 	.word	index@(.nv.constant0._Z35group_norm_nhwc_bwd_one_pass_kernelI11Bf16IOBf16WLi256ELi4ELi128EEv26Group_norm_nhwc_bwd_params)
        /*0014*/ 	.short	0x0160
        /*0016*/ 	.short	0x00b8


	//----- nvinfo : EIATTR_CBANK_PARAM_SIZE
	.align		4
.L_593:
        /*0018*/ 	.byte	0x03, 0x19
        /*001a*/ 	.short	0x00b8


	//----- nvinfo : EIATTR_KPARAM_INFO
	.align		4
        /*001c*/ 	.byte	0x04, 0x17
        /*001e*/ 	.short	(.L_595 - .L_594)
.L_594:
        /*0020*/ 	.word	0x00000000
        /*0024*/ 	.short	0x0000
        /*0026*/ 	.short	0x0000
        /*0028*/ 	.byte	0x00, 0xf0, 0xe1, 0x02


	//----- nvinfo : EIATTR_MAXREG_COUNT
	.align		4
.L_595:
        /*002c*/ 	.byte	0x03, 0x1b
        /*002e*/ 	.short	0x00ff


	//----- nvinfo : EIATTR_NUM_BARRIERS
	.align		4
        /*0030*/ 	.byte	0x02, 0x4c
        /*0032*/ 	.byte	0x01
	.zero		1


	//----- nvinfo : EIATTR_MERCURY_ISA_VERSION
	.align		4
        /*0034*/ 	.byte	0x03, 0x5f
        /*0036*/ 	.short	0x0000


	//----- nvinfo : EIATTR_INT_WARP_WIDE_INSTR_OFFSETS
	.align		4
        /*0038*/ 	.byte	0x04, 0x31
        /*003a*/ 	.short	(.L_597 - .L_596)


	//   ....[0]....
.L_596:
        /*003c*/ 	.word	0x00002eb0


	//   ....[1]....
        /*0040*/ 	.word	0x00004df0


	//----- nvinfo : EIATTR_COOP_GROUP_MASK_REGIDS
	.align		4
.L_597:
        /*0044*/ 	.byte	0x04, 0x29
        /*0046*/ 	.short	(.L_599 - .L_598)


	//   ....[0]....
.L_598:
        /*0048*/ 	.word	0xffffffff


	//   ....[1]....
        /*004c*/ 	.word	0xffffffff


	//   ....[2]....
        /*0050*/ 	.word	0xffffffff


	//   ....[3]....
        /*0054*/ 	.word	0xffffffff


	//   ....[4]....
        /*0058*/ 	.word	0xffffffff


	//   ....[5]....
        /*005c*/ 	.word	0xffffffff


	//   ....[6]....
        /*0060*/ 	.word	0xffffffff


	//   ....[7]....
        /*0064*/ 	.word	0xffffffff


	//   ....[8]....
        /*0068*/ 	.word	0xffffffff


	//   ....[9]....
        /*006c*/ 	.word	0xffffffff


	//----- nvinfo : EIATTR_COOP_GROUP_INSTR_OFFSETS
	.align		4
.L_599:
        /*0070*/ 	.byte	0x04, 0x28
        /*0072*/ 	.short	(.L_601 - .L_600)


	//   ....[0]....
.L_600:
        /*0074*/ 	.word	0x00001510


	//   ....[1]....
        /*0078*/ 	.word	0x00001540


	//   ....[2]....
        /*007c*/ 	.word	0x00001640


	//   ....[3]....
        /*0080*/ 	.word	0x00001670


	//   ....[4]....
        /*0084*/ 	.word	0x000016c0


	//   ....[5]....
        /*0088*/ 	.word	0x000016e0


	//   ....[6]....
        /*008c*/ 	.word	0x00001710


	//   ....[7]....
        /*0090*/ 	.word	0x00001730


	//   ....[8]....
        /*0094*/ 	.word	0x00001760


	//   ....[9]....
        /*0098*/ 	.word	0x00001780


	//----- nvinfo : EIATTR_EXIT_INSTR_OFFSETS
	.align		4
.L_601:
        /*009c*/ 	.byte	0x04, 0x1c
        /*009e*/ 	.short	(.L_603 - .L_602)


	//   ....[0]....
.L_602:
        /*00a0*/ 	.word	0x00004e60


	//   ....[1]....
        /*00a4*/ 	.word	0x00004fa0


	//   ....[2]....
        /*00a8*/ 	.word	0x00005220


	//----- nvinfo : EIATTR_MAX_THREADS
	.align		4
.L_603:
        /*00ac*/ 	.byte	0x04, 0x05
        /*00ae*/ 	.short	(.L_605 - .L_604)
.L_604:
        /*00b0*/ 	.word	0x00000080
        /*00b4*/ 	.word	0x00000001
        /*00b8*/ 	.word	0x00000001


	//----- nvinfo : EIATTR_CRS_STACK_SIZE
	.align		4
.L_605:
        /*00bc*/ 	.byte	0x04, 0x1e
        /*00be*/ 	.short	(.L_607 - .L_606)
.L_606:
        /*00c0*/ 	.word	0x00000000
.L_607:


//--------------------- .nv.info._Z35group_norm_nhwc_bwd_one_pass_kernelI11Bf16IOBf16WLi512ELi4ELi128EEv26Group_norm_nhwc_bwd_params --------------------------
	.section	.nv.info._Z35group_norm_nhwc_bwd_one_pass_kernelI11Bf16IOBf16WLi512ELi4ELi128EEv26Group_norm_nhwc_bwd_params,"",@"SHT_CUDA_INFO"
	.sectionflags	@""
	.align	4


	//----- nvinfo : EIATTR_CUDA_API_VERSION
	.align		4
        /*0000*/ 	.byte	0x04, 0x37
        /*0002*/ 	.short	(.L_609 - .L_608)
.L_608:
        /*0004*/ 	.word	0x00000082


	//----- nvinfo : EIATTR_SW2861232_WAR
	.align		4
.L_609:
        /*0008*/ 	.byte	0x01, 0x35
	.zero		2


	//----- nvinfo : EIATTR_PARAM_CBANK
	.align		4
        /*000c*/ 	.byte	0x04, 0x0a
        /*000e*/ 	.short	(.L_611 - .L_610)
	.align		4
.L_610:
        /*0010*/ 	.word	index@(.nv.constant0._Z35group_norm_nhwc_bwd_one_pass_kernelI11Bf16IOBf16WLi512ELi4ELi128EEv26Group_norm_nhwc_bwd_params)
        /*0014*/ 	.short	0x0160
        /*0016*/ 	.short	0x00b8


	//----- nvinfo : EIATTR_CBANK_PARAM_SIZE
	.align		4
.L_611:
        /*0018*/ 	.byte	0x03, 0x19
        /*001a*/ 	.short	0x00b8


	//----- nvinfo : EIATTR_KPARAM_INFO
	.align		4
        /*001c*/ 	.byte	0x04, 0x17
        /*001e*/ 	.short	(.L_613 - .L_612)
.L_612:
        /*0020*/ 	.word	0x00000000
        /*0024*/ 	.short	0x0000
        /*0026*/ 	.short	0x0000
        /*0028*/ 	.byte	0x00, 0xf0, 0xe1, 0x02


	//----- nvinfo : EIATTR_MAXREG_COUNT
	.align		4
.L_613:
        /*002c*/ 	.byte	0x03, 0x1b
        /*002e*/ 	.short	0x00ff


	//----- nvinfo : EIATTR_NUM_BARRIERS
	.align		4
        /*0030*/ 	.byte	0x02, 0x4c
        /*0032*/ 	.byte	0x01
	.zero		1


	//----- nvinfo : EIATTR_MERCURY_ISA_VERSION
	.align		4
        /*0034*/ 	.byte	0x03, 0x5f
        /*0036*/ 	.short	0x0000


	//----- nvinfo : EIATTR_INT_WARP_WIDE_INSTR_OFFSETS
	.align		4
        /*0038*/ 	.byte	0x04, 0x31
        /*003a*/ 	.short	(.L_615 - .L_614)


	//   ....[0]....
.L_614:
        /*003c*/ 	.word	0x00003ce0


	//   ....[1]....
        /*0040*/ 	.word	0x00006860


	//----- nvinfo : EIATTR_COOP_GROUP_MASK_REGIDS
	.align		4
.L_615:
        /*0044*/ 	.byte	0x04, 0x29
        /*0046*/ 	.short	(.L_617 - .L_616)


	//   ....[0]....
.L_616:
        /*0048*/ 	.word	0xffffffff


	//   ....[1]....
        /*004c*/ 	.word	0xffffffff


	//   ....[2]....
        /*0050*/ 	.word	0xffffffff


	//   ....[3]....
        /*0054*/ 	.word	0xffffffff


	//   ....[4]....
        /*0058*/ 	.word	0xffffffff


	//   ....[5]....
        /*005c*/ 	.word	0xffffffff


	//   ....[6]....
        /*0060*/ 	.word	0xffffffff


	//   ....[7]....
        /*0064*/ 	.word	0xffffffff


	//   ....[8]....
        /*0068*/ 	.word	0xffffffff


	//   ....[9]....
        /*006c*/ 	.word	0xffffffff


	//----- nvinfo : EIATTR_COOP_GROUP_INSTR_OFFSETS
	.align		4
.L_617:
        /*0070*/ 	.byte	0x04, 0x28
        /*0072*/ 	.short	(.L_619 - .L_618)


	//   ....[0]....
.L_618:
        /*0074*/ 	.word	0x000023c0


	//   ....[1]....
        /*0078*/ 	.word	0x000023f0


	//   ....[2]....
        /*007c*/ 	.word	0x00002470


	//   ....[3]....
        /*0080*/ 	.word	0x00002490


	//   ....[4]....
        /*0084*/ 	.word	0x000024c0


	//   ....[5]....
        /*0088*/ 	.word	0x000024e0


	//   ....[6]....
        /*008c*/ 	.word	0x00002510


	//   ....[7]....
        /*0090*/ 	.word	0x00002530


	//   ....[8]....
        /*0094*/ 	.word	0x00002560


	//   ....[9]....
        /*0098*/ 	.word	0x00002580


	//----- nvinfo : EIATTR_EXIT_INSTR_OFFSETS
	.align		4
.L_619:
        /*009c*/ 	.byte	0x04, 0x1c
        /*009e*/ 	.short	(.L_621 - .L_620)


	//   ....[0]....
.L_620:
        /*00a0*/ 	.word	0x000068d0


	//   ....[1]....
        /*00a4*/ 	.word	0x00006a10


	//   ....[2]....
        /*00a8*/ 	.word	0x00006c90


	//----- nvinfo : EIATTR_MAX_THREADS
	.align		4
.L_621:
        /*00ac*/ 	.byte	0x04, 0x05
        /*00ae*/ 	.short	(.L_623 - .L_622)
.L_622:
        /*00b0*/ 	.word	0x00000080
        /*00b4*/ 	.word	0x00000001
        /*00b8*/ 	.word	0x00000001


	//----- nvinfo : EIATTR_CRS_STACK_SIZE
	.align		4
.L_623:
        /*00bc*/ 	.byte	0x04, 0x1e
        /*00be*/ 	.short	(.L_625 - .L_624)
.L_624:
        /*00c0*/ 	.word	0x00000000
.L_625:


//--------------------- .nv.info._Z35group_norm_nhwc_bwd_one_pass_kernelI11Bf16IOFp16WLi64ELi4ELi128EEv26Group_norm_nhwc_bwd_params --------------------------
	.section	.nv.info._Z35group_norm_nhwc_bwd_one_pass_kernelI11Bf16IOFp16WLi64ELi4ELi128EEv26Group_norm_nhwc_bwd_params,"",@"SHT_CUDA_INFO"
	.sectionflags	@""
	.align	4


	//----- nvinfo : EIATTR_CUDA_API_VERSION
	.align		4
        /*0000*/ 	.byte	0x04, 0x37
        /*0002*/ 	.short	(.L_627 - .L_626)
.L_626:
        /*0004*/ 	.word	0x00000082


	//----- nvinfo : EIATTR_SW2861232_WAR
	.align		4
.L_627:
        /*0008*/ 	.byte	0x01, 0x35
	.zero		2


	//----- nvinfo : EIATTR_PARAM_CBANK
	.align		4
        /*000c*/ 	.byte	0x04, 0x0a
        /*000e*/ 	.short	(.L_629 - .L_628)
	.align		4
.L_628:
        /*0010*/ 	.word	index@(.nv.constant0._Z35group_norm_nhwc_bwd_one_pass_kernelI11Bf16IOFp16WLi64ELi4ELi128EEv26Group_norm_nhwc_bwd_params)
        /*0014*/ 	.short	0x0160
        /*0016*/ 	.short	0x00b8


	//----- nvinfo : EIATTR_CBANK_PARAM_SIZE
	.align		4
.L_629:
        /*0018*/ 	.byte	0x03, 0x19
        /*001a*/ 	.short	0x00b8


	//----- nvinfo : EIATTR_KPARAM_INFO
	.align		4
        /*001c*/ 	.byte	0x04, 0x17
        /*001e*/ 	.short	(.L_631 - .L_630)
.L_630:
        /*0020*/ 	.word	0x00000000
        /*0024*/ 	.short	0x0000
        /*0026*/ 	.short	0x0000
        /*0028*/ 	.byte	0x00, 0xf0, 0xe1, 0x02


	//----- nvinfo : EIATTR_MAXREG_COUNT
	.align		4
.L_631:
        /*002c*/ 	.byte	0x03, 0x1b
        /*002e*/ 	.short	0x00ff


	//----- nvinfo : EIATTR_NUM_BARRIERS
	.align		4
        /*0030*/ 	.byte	0x02, 0x4c
        /*0032*/ 	.byte	0x01
	.zero		1


	//----- nvinfo : EIATTR_MERCURY_ISA_VERSION
	.align		4
        /*0034*/ 	.byte	0x03, 0x5f
        /*0036*/ 	.short	0x0000


	//----- nvinfo : EIATTR_INT_WARP_WIDE_INSTR_OFFSETS
	.align		4
        /*0038*/ 	.byte	0x04, 0x31
        /*003a*/ 	.short	(.L_633 - .L_632)


	//   ....[0]....
.L_632:
        /*003c*/ 	.word	0x000023b0


	//   ....[1]....
        /*0040*/ 	.word	0x00003980


	//----- nvinfo : EIATTR_COOP_GROUP_MASK_REGIDS
	.align		4
.L_633:
        /*0044*/ 	.byte	0x04, 0x29
        /*0046*/ 	.short	(.L_635 - .L_634)


	//   ....[0]....
.L_634:
        /*0048*/ 	.word	0xffffffff


	//   ....[1]....
        /*004c*/ 	.word	0xffffffff


	//   ....[2]....
        /*0050*/ 	.word	0xffffffff


	//   ....[3]....
        /*0054*/ 	.word	0xffffffff


	//   ....[4]....
        /*0058*/ 	.word	0xffffffff


	//   ....[5]....
        /*005c*/ 	.word	0xffffffff


	//   ....[6]....
        /*0060*/ 	.word	0xffffffff


	//   ....[7]....
        /*0064*/ 	.word	0xffffffff


	//   ....[8]....
        /*0068*/ 	.word	0xffffffff


	//   ....[9]....
        /*006c*/ 	.word	0xffffffff


	//----- nvinfo : EIATTR_COOP_GROUP_INSTR_OFFSETS
	.align		4
.L_635:
        /*0070*/ 	.byte	0x04, 0x28
        /*0072*/ 	.short	(.L_637 - .L_636)


	//   ....[0]....
.L_636:
        /*0074*/ 	.word	0x00000b00


	//   ....[1]....
        /*0078*/ 	.word	0x00000b20


	//   ....[2]....
        /*007c*/ 	.word	0x00000b50


	//   ....[3]....
        /*0080*/ 	.word	0x00000b70


	//   ....[4]....
        /*0084*/ 	.word	0x00000ba0


	//   ....[5]....
        /*0088*/ 	.word	0x00000bc0


	//   ....[6]....
        /*008c*/ 	.word	0x00000bf0


	//   ....[7]....
        /*0090*/ 	.word	0x00000c10


	//   ....[8]....
        /*0094*/ 	.word	0x00000c40


	//   ....[9]....
        /*0098*/ 	.word	0x00000c60


	//----- nvinfo : EIATTR_EXIT_INSTR_OFFSETS
	.align		4
.L_637:
        /*009c*/ 	.byte	0x04, 0x1c
        /*009e*/ 	.short	(.L_639 - .L_638)


	//   ....[0]....
.L_638:
        /*00a0*/ 	.word	0x000039f0


	//   ....[1]....
        /*00a4*/ 	.word	0x00003b30


	//   ....[2]....
        /*00a8*/ 	.word	0x00003db0


	//----- nvinfo : EIATTR_MAX_THREADS
	.align		4
.L_639:
        /*00ac*/ 	.byte	0x04, 0x05
        /*00ae*/ 	.short	(.L_641 - .L_640)
.L_640:
        /*00b0*/ 	.word	0x00000080
        /*00b4*/ 	.word	0x00000001
        /*00b8*/ 	.word	0x00000001


	//----- nvinfo : EIATTR_CRS_STACK_SIZE
	.align		4
.L_641:
        /*00bc*/ 	.byte	0x04, 0x1e
        /*00be*/ 	.short	(.L_643 - .L_642)
.L_642:
        /*00c0*/ 	.word	0x00000000
.L_643:


//--------------------- .nv.info._Z35group_norm_nhwc_bwd_one_pass_kernelI11Bf16IOFp16WLi128ELi4ELi128EEv26Group_norm_nhwc_bwd_params --------------------------
	.section	.nv.info._Z35group_norm_nhwc_bwd_one_pass_kernelI11Bf16IOFp16WLi128ELi4ELi128EEv26Group_norm_nhwc_bwd_params,"",@"SHT_CUDA_INFO"
	.sectionflags	@""
	.align	4


	//----- nvinfo : EIATTR_CUDA_API_VERSION
	.align		4
        /*0000*/ 	.byte	0x04, 0x37
        /*0002*/ 	.short	(.L_645 - .L_644)
.L_644:
        /*0004*/ 	.word	0x00000082


	//----- nvinfo : EIATTR_SW2861232_WAR
	.align		4
.L_645:
        /*0008*/ 	.byte	0x01, 0x35
	.zero		2


	//----- nvinfo : EIATTR_PARAM_CBANK
	.align		4
        /*000c*/ 	.byte	0x04, 0x0a
        /*000e*/ 	.short	(.L_647 - .L_646)
	.align		4
.L_646:
        /*0010*/ 	.word	index@(.nv.constant0._Z35group_norm_nhwc_bwd_one_pass_kernelI11Bf16IOFp16WLi128ELi4ELi128EEv26Group_norm_nhwc_bwd_params)
        /*0014*/ 	.short	0x0160
        /*0016*/ 	.short	0x00b8


	//----- nvinfo : EIATTR_CBANK_PARAM_SIZE
	.align		4
.L_647:
        /*0018*/ 	.byte	0x03, 0x19
        /*001a*/ 	.short	0x00b8


	//----- nvinfo : EIATTR_KPARAM_INFO
	.align		4
        /*001c*/ 	.byte	0x04, 0x17
        /*001e*/ 	.short	(.L_649 - .L_648)
.L_648:
        /*0020*/ 	.word	0x00000000
        /*0024*/ 	.short	0x0000
        /*0026*/ 	.short	0x0000
        /*0028*/ 	.byte	0x00, 0xf0, 0xe1, 0x02


	//----- nvinfo : EIATTR_MAXREG_COUNT
	.align		4
.L_649:
        /*002c*/ 	.byte	0x03, 0x1b
        /*002e*/ 	.short	0x00ff


	//----- nvinfo : EIATTR_NUM_BARRIERS
	.align		4
        /*0030*/ 	.byte	0x02, 0x4c
        /*0032*/ 	.byte	0x01
	.zero		1


	//----- nvinfo : EIATTR_MERCURY_ISA_VERSION
	.align		4
        /*0034*/ 	.byte	0x03, 0x5f
        /*0036*/ 	.short	0x0000


	//----- nvinfo : EIATTR_INT_WARP_WIDE_INSTR_OFFSETS
	.align		4
        /*0038*/ 	.byte	0x04, 0x31
        /*003a*/ 	.short	(.L_651 - .L_650)


	//   ....[0]....
.L_650:
        /*003c*/ 	.word	0x00002740


	//   ....[1]....
        /*0040*/ 	.word	0x00004040


	//----- nvinfo : EIATTR_COOP_GROUP_MASK_REGIDS
	.align		4
.L_651:
        /*0044*/ 	.byte	0x04, 0x29
        /*0046*/ 	.short	(.L_653 - .L_652)


	//   ....[0]....
.L_652:
        /*0048*/ 	.word	0xffffffff


	//   ....[1]....
        /*004c*/ 	.word	0xffffffff


	//   ....[2]....
        /*0050*/ 	.word	0xffffffff


	//   ....[3]....
        /*0054*/ 	.word	0xffffffff


	//   ....[4]....
        /*0058*/ 	.word	0xffffffff


	//   ....[5]....
        /*005c*/ 	.word	0xffffffff


	//   ....[6]....
        /*0060*/ 	.word	0xffffffff


	//   ....[7]....
        /*0064*/ 	.word	0xffffffff


	//   ....[8]....
        /*0068*/ 	.word	0xffffffff


	//   ....[9]....
        /*006c*/ 	.word	0xffffffff


	//----- nvinfo : EIATTR_COOP_GROUP_INSTR_OFFSETS
	.align		4
.L_653:
        /*0070*/ 	.byte	0x04, 0x28
        /*0072*/ 	.short	(.L_655 - .L_654)


	//   ....[0]....
.L_654:
        /*0074*/ 	.word	0x00000e40


	//   ....[1]....
        /*0078*/ 	.word	0x00000e70


	//   ....[2]....
        /*007c*/ 	.word	0x00000eb0


	//   ....[3]....
        /*0080*/ 	.word	0x00000ed0


	//   ....[4]....
        /*0084*/ 	.word	0x00000f00


	//   ....[5]....
        /*0088*/ 	.word	0x00000f20


	//   ....[6]....
        /*008c*/ 	.word	0x00000f50


	//   ....[7]....
        /*0090*/ 	.word	0x00000f70


	//   ....[8]....
        /*0094*/ 	.word	0x00000fa0


	//   ....[9]....
        /*0098*/ 	.word	0x00000fc0


	//----- nvinfo : EIATTR_EXIT_INSTR_OFFSETS
	.align		4
.L_655:
        /*009c*/ 	.byte	0x04, 0x1c
        /*009e*/ 	.short	(.L_657 - .L_656)


	//   ....[0]....
.L_656:
        /*00a0*/ 	.word	0x000040b0


	//   ....[1]....
        /*00a4*/ 	.word	0x000041f0


	//   ....[2]....
        /*00a8*/ 	.word	0x00004470


	//----- nvinfo : EIATTR_MAX_THREADS
	.align		4
.L_657:
        /*00ac*/ 	.byte	0x04, 0x05
        /*00ae*/ 	.short	(.L_659 - .L_658)
.L_658:
        /*00b0*/ 	.word	0x00000080
        /*00b4*/ 	.word	0x00000001
        /*00b8*/ 	.word	0x00000001


	//----- nvinfo : EIATTR_CRS_STACK_SIZE
	.align		4
.L_659:
        /*00bc*/ 	.byte	0x04, 0x1e
        /*00be*/ 	.short	(.L_661 - .L_660)
.L_660:
        /*00c0*/ 	.word	0x00000000
.L_661:


//--------------------- .nv.info._Z35group_norm_nhwc_bwd_one_pass_kernelI11Bf16IOFp16WLi256ELi4ELi128EEv26Group_norm_nhwc_bwd_params --------------------------
	.section	.nv.info._Z35group_norm_nhwc_bwd_one_pass_kernelI11Bf16IOFp16WLi256ELi4ELi128EEv26Group_norm_nhwc_bwd_params,"",@"SHT_CUDA_INFO"
	.sectionflags	@""
	.align	4


	//----- nvinfo : EIATTR_CUDA_API_VERSION
	.align		4
        /*0000*/ 	.byte	0x04, 0x37
        /*0002*/ 	.short	(.L_663 - .L_662)
.L_662:
        /*0004*/ 	.word	0x00000082


	//----- nvinfo : EIATTR_SW2861232_WAR
	.align		4
.L_663:
        /*0008*/ 	.byte	0x01, 0x35
	.zero		2


	//----- nvinfo : EIATTR_PARAM_CBANK
	.align		4
        /*000c*/ 	.byte	0x04, 0x0a
        /*000e*/ 	.short	(.L_665 - .L_664)
	.align		4
.L_664:
        /*0010*/ 	.word	index@(.nv.constant0._Z35group_norm_nhwc_bwd_one_pass_kernelI11Bf16IOFp16WLi256ELi4ELi128EEv26Group_norm_nhwc_bwd_params)
        /*0014*/ 	.short	0x0160
        /*0016*/ 	.short	0x00b8


	//----- nvinfo : EIATTR_CBANK_PARAM_SIZE
	.align		4
.L_665:
        /*0018*/ 	.byte	0x03, 0x19
        /*001a*/ 	.short	0x00b8


	//----- nvinfo : EIATTR_KPARAM_INFO
	.align		4
        /*001c*/ 	.byte	0x04, 0x17
        /*001e*/ 	.short	(.L_667 - .L_666)
.L_666:
        /*0020*/ 	.word	0x00000000
        /*0024*/ 	.short	0x0000
        /*0026*/ 	.short	0x0000
        /*0028*/ 	.byte	0x00, 0xf0, 0xe1, 0x02


	//----- nvinfo : EIATTR_MAXREG_COUNT
	.align		4
.L_667:
        /*002c*/ 	.byte	0x03, 0x1b
        /*002e*/ 	.short	0x00ff


	//----- nvinfo : EIATTR_NUM_BARRIERS
	.align		4
        /*0030*/ 	.byte	0x02, 0x4c
        /*0032*/ 	.byte	0x01
	.zero		1


	//----- nvinfo : EIATTR_MERCURY_ISA_VERSION
	.align		4
        /*0034*/ 	.byte	0x03, 0x5f
        /*0036*/ 	.short	0x0000


	//----- nvinfo : EIATTR_INT_WARP_WIDE_INSTR_OFFSETS
	.align		4
        /*0038*/ 	.byte	0x04, 0x31
        /*003a*/ 	.short	(.L_669 - .L_668)


	//   ....[0]....
.L_668:
        /*003c*/ 	.word	0x00002eb0


	//   ....[1]....
        /*0040*/ 	.word	0x00004df0


	//----- nvinfo : EIATTR_COOP_GROUP_MASK_REGIDS
	.align		4
.L_669:
        /*0044*/ 	.byte	0x04, 0x29
        /*0046*/ 	.short	(.L_671 - .L_670)


	//   ....[0]....
.L_670:
        /*0048*/ 	.word	0xffffffff


	//   ....[1]....
        /*004c*/ 	.word	0xffffffff


	//   ....[2]....
        /*0050*/ 	.word	0xffffffff


	//   ....[3]....
        /*0054*/ 	.word	0xffffffff


	//   ....[4]....
        /*0058*/ 	.word	0xffffffff


	//   ....[5]....
        /*005c*/ 	.word	0xffffffff


	//   ....[6]....
        /*0060*/ 	.word	0xffffffff


	//   ....[7]....
        /*0064*/ 	.word	0xffffffff


	//   ....[8]....
        /*0068*/ 	.word	0xffffffff


	//   ....[9]....
        /*006c*/ 	.word	0xffffffff


	//----- nvinfo : EIATTR_COOP_GROUP_INSTR_OFFSETS
	.align		4
.L_671:
        /*0070*/ 	.byte	0x04, 0x28
        /*0072*/ 	.short	(.L_673 - .L_672)


	//   ....[0]....
.L_672:
        /*0074*/ 	.word	0x00001510


	//   ....[1]....
        /*0078*/ 	.word	0x00001540


	//   ....[2]....
        /*007c*/ 	.word	0x00001640


	//   ....[3]....
        /*0080*/ 	.word	0x00001670


	//   ....[4]....
        /*0084*/ 	.word	0x000016c0


	//   ....[5]....
        /*0088*/ 	.word	0x000016e0


	//   ....[6]....
        /*008c*/ 	.word	0x00001710


	//   ....[7]....
        /*0090*/ 	.word	0x00001730


	//   ....[8]....
        /*0094*/ 	.word	0x00001760


	//   ....[9]....
        /*0098*/ 	.word	0x00001780


	//----- nvinfo : EIATTR_EXIT_INSTR_OFFSETS
	.align		4
.L_673:
        /*009c*/ 	.byte	0x04, 0x1c
        /*009e*/ 	.short	(.L_675 - .L_674)


	//   ....[0]....
.L_674:
        /*00a0*/ 	.word	0x00004e60


	//   ....[1]....
        /*00a4*/ 	.word	0x00004fa0


	//   ....[2]....
        /*00a8*/ 	.word	0x00005220


	//----- nvinfo : EIATTR_MAX_THREADS
	.align		4
.L_675:
        /*00ac*/ 	.byte	0x04, 0x05
        /*00ae*/ 	.short	(.L_677 - .L_676)
.L_676:
        /*00b0*/ 	.word	0x00000080
        /*00b4*/ 	.word	0x00000001
        /*00b8*/ 	.word	0x00000001


	//----- nvinfo : EIATTR_CRS_STACK_SIZE
	.align		4
.L_677:
        /*00bc*/ 	.byte	0x04, 0x1e
        /*00be*/ 	.short	(.L_679 - .L_678)
.L_678:
        /*00c0*/ 	.word	0x00000000
.L_679:


//--------------------- .nv.info._Z35group_norm_nhwc_bwd_one_pass_kernelI11Bf16IOFp16WLi512ELi4ELi128EEv26Group_norm_nhwc_bwd_params --------------------------
	.section	.nv.info._Z35group_norm_nhwc_bwd_one_pass_kernelI11Bf16IOFp16WLi512ELi4ELi128EEv26Group_norm_nhwc_bwd_params,"",@"SHT_CUDA_INFO"
	.sectionflags	@""
	.align	4


	//----- nvinfo : EIATTR_CUDA_API_VERSION
	.align		4
        /*0000*/ 	.byte	0x04, 0x37
        /*0002*/ 	.short	(.L_681 - .L_680)
.L_680:
        /*0004*/ 	.word	0x00000082


	//----- nvinfo : EIATTR_SW2861232_WAR
	.align		4
.L_681:
        /*0008*/ 	.byte	0x01, 0x35
	.zero		2


	//----- nvinfo : EIATTR_PARAM_CBANK
	.align		4
        /*000c*/ 	.byte	0x04, 0x0a
        /*000e*/ 	.short	(.L_683 - .L_682)
	.align		4
.L_682:
        /*0010*/ 	.word	index@(.nv.constant0._Z35group_norm_nhwc_bwd_one_pass_kernelI11Bf16IOFp16WLi512ELi4ELi128EEv26Group_norm_nhwc_bwd_params)
        /*0014*/ 	.short	0x0160
        /*0016*/ 	.short	0x00b8


	//----- nvinfo : EIATTR_CBANK_PARAM_SIZE
	.align		4
.L_683:
        /*0018*/ 	.byte	0x03, 0x19
        /*001a*/ 	.short	0x00b8


	//----- nvinfo : EIATTR_KPARAM_INFO
	.align		4
        /*001c*/ 	.byte	0x04, 0x17
        /*001e*/ 	.short	(.L_685 - .L_684)
.L_684:
        /*0020*/ 	.word	0x00000000
        /*0024*/ 	.short	0x0000
        /*0026*/ 	.short	0x0000
        /*0028*/ 	.byte	0x00, 0xf0, 0xe1, 0x02


	//----- nvinfo : EIATTR_MAXREG_COUNT
	.align		4
.L_685:
        /*002c*/ 	.byte	0x03, 0x1b
        /*002e*/ 	.short	0x00ff


	//----- nvinfo : EIATTR_NUM_BARRIERS
	.align		4
        /*0030*/ 	.byte	0x02, 0x4c
        /*0032*/ 	.byte	0x01
	.zero		1


	//----- nvinfo : EIATTR_MERCURY_ISA_VERSION
	.align		4
        /*0034*/ 	.byte	0x03, 0x5f
        /*0036*/ 	.short	0x0000


	//----- nvinfo : EIATTR_INT_WARP_WIDE_INSTR_OFFSETS
	.align		4
        /*0038*/ 	.byte	0x04, 0x31
        /*003a*/ 	.short	(.L_687 - .L_686)


	//   ....[0]....
.L_686:
        /*003c*/ 	.word	0x00003ce0


	//   ....[1]....
        /*0040*/ 	.word	0x00006860


	//----- nvinfo : EIATTR_COOP_GROUP_MASK_REGIDS
	.align		4
.L_687:
        /*0044*/ 	.byte	0x04, 0x29
        /*0046*/ 	.short	(.L_689 - .L_688)


	//   ....[0]....
.L_688:
        /*0048*/ 	.word	0xffffffff


	//   ....[1]....
        /*004c*/ 	.word	0xffffffff


	//   ....[2]....
        /*0050*/ 	.word	0xffffffff


	//   ....[3]....
        /*0054*/ 	.word	0xffffffff


	//   ....[4]....
        /*0058*/ 	.word	0xffffffff


	//   ....[5]....
        /*005c*/ 	.word	0xffffffff


	//   ....[6]....
        /*0060*/ 	.word	0xffffffff


	//   ....[7]....
        /*0064*/ 	.word	0xffffffff


	//   ....[8]....
        /*0068*/ 	.word	0xffffffff


	//   ....[9]....
        /*006c*/ 	.word	0xffffffff


	//----- nvinfo : EIATTR_COOP_GROUP_INSTR_OFFSETS
	.align		4
.L_689:
        /*0070*/ 	.byte	0x04, 0x28
        /*0072*/ 	.short	(.L_691 - .L_690)


	//   ....[0]....
.L_690:
        /*0074*/ 	.word	0x000023c0


	//   ....[1]....
        /*0078*/ 	.word	0x000023f0


	//   ....[2]....
        /*007c*/ 	.word	0x00002470


	//   ....[3]....
        /*0080*/ 	.word	0x00002490


	//   ....[4]....
        /*0084*/ 	.word	0x000024c0


	//   ....[5]....
        /*0088*/ 	.word	0x000024e0


	//   ....[6]....
        /*008c*/ 	.word	0x00002510


	//   ....[7]....
        /*0090*/ 	.word	0x00002530


	//   ....[8]....
        /*0094*/ 	.word	0x00002560


	//   ....[9]....
        /*0098*/ 	.word	0x00002580


	//----- nvinfo : EIATTR_EXIT_INSTR_OFFSETS
	.align		4
.L_691:
        /*009c*/ 	.byte	0x04, 0x1c
        /*009e*/ 	.short	(.L_693 - .L_692)


	//   ....[0]....
.L_692:
        /*00a0*/ 	.word	0x000068d0


	//   ....[1]....
        /*00a4*/ 	.word	0x00006a10


	//   ....[2]....
        /*00a8*/ 	.word	0x00006c90


	//----- nvinfo : EIATTR_MAX_THREADS
	.align		4
.L_693:
        /*00ac*/ 	.byte	0x04, 0x05
        /*00ae*/ 	.short	(.L_695 - .L_694)
.L_694:
        /*00b0*/ 	.word	0x00000080
        /*00b4*/ 	.word	0x00000001
        /*00b8*/ 	.word	0x00000001


	//----- nvinfo : EIATTR_CRS_STACK_SIZE
	.align		4
.L_695:
        /*00bc*/ 	.byte	0x04, 0x1e
        /*00be*/ 	.short	(.L_697 - .L_696)
.L_696:
        /*00c0*/ 	.word	0x00000000
.L_697:


//--------------------- .nv.info._Z35group_norm_nhwc_bwd_one_pass_kernelI11Fp16IOFp32WLi64ELi4ELi128EEv26Group_norm_nhwc_bwd_params --------------------------
	.section	.nv.info._Z35group_norm_nhwc_bwd_one_pass_kernelI11Fp16IOFp32WLi64ELi4ELi128EEv26Group_norm_nhwc_bwd_params,"",@"SHT_CUDA_INFO"
	.sectionflags	@""
	.align	4


	//----- nvinfo : EIATTR_CUDA_API_VERSION
	.align		4
        /*0000*/ 	.byte	0x04, 0x37
        /*0002*/ 	.short	(.L_699 - .L_698)
.L_698:
        /*0004*/ 	.word	0x00000082


	//----- nvinfo : EIATTR_SW2861232_WAR
	.align		4
.L_699:
        /*0008*/ 	.byte	0x01, 0x35
	.zero		2


	//----- nvinfo : EIATTR_PARAM_CBANK
	.align		4
        /*000c*/ 	.byte	0x04, 0x0a
        /*000e*/ 	.short	(.L_701 - .L_700)
	.align		4
.L_700:
        /*0010*/ 	.word	index@(.nv.constant0._Z35group_norm_nhwc_bwd_one_pass_kernelI11Fp16IOFp32WLi64ELi4ELi128EEv26Group_norm_nhwc_bwd_params)
        /*0014*/ 	.short	0x0160
        /*0016*/ 	.short	0x00b8


	//----- nvinfo : EIATTR_CBANK_PARAM_SIZE
	.align		4
.L_701:
        /*0018*/ 	.byte	0x03, 0x19
        /*001a*/ 	.short	0x00b8


	//----- nvinfo : EIATTR_KPARAM_INFO
	.align		4
        /*001c*/ 	.byte	0x04, 0x17
        /*001e*/ 	.short	(.L_703 - .L_702)
.L_702:
        /*0020*/ 	.word	0x00000000
        /*0024*/ 	.short	0x0000
        /*0026*/ 	.short	0x0000
        /*0028*/ 	.byte	0x00, 0xf0, 0xe1, 0x02


	//----- nvinfo : EIATTR_MAXREG_COUNT
	.align		4
.L_703:
        /*002c*/ 	.byte	0x03, 0x1b
        /*002e*/ 	.short	0x00ff


	//----- nvinfo : EIATTR_NUM_BARRIERS
	.align		4
        /*0030*/ 	.byte	0x02, 0x4c
        /*0032*/ 	.byte	0x01
	.zero		1


	//----- nvinfo : EIATTR_MERCURY_ISA_VERSION
	.align		4
        /*0034*/ 	.byte	0x03, 0x5f
        /*0036*/ 	.short	0x0000


	//----- nvinfo : EIATTR_INT_WARP_WIDE_INSTR_OFFSETS
	.align		4
        /*0038*/ 	.byte	0x04, 0x31
        /*003a*/ 	.short	(.L_705 - .L_704)


	//   ....[0]....
.L_704:
        /*003c*/ 	.word	0x00002340


	//   ....[1]....
        /*0040*/ 	.word	0x00003920


	//----- nvinfo : EIATTR_COOP_GROUP_MASK_REGIDS
	.align		4
.L_705:
        /*0044*/ 	.byte	0x04, 0x29
        /*0046*/ 	.short	(.L_707 - .L_706)


	//   ....[0]....
.L_706:
        /*0048*/ 	.word	0xffffffff


	//   ....[1]....
        /*004c*/ 	.word	0xffffffff


	//   ....[2]....
        /*0050*/ 	.word	0xffffffff


	//   ....[3]....
        /*0054*/ 	.word	0xffffffff


	//   ....[4]....
        /*0058*/ 	.word	0xffffffff


	//   ....[5]....
        /*005c*/ 	.word	0xffffffff


	//   ....[6]....
        /*0060*/ 	.word	0xffffffff


	//   ....[7]....
        /*0064*/ 	.word	0xffffffff


	//   ....[8]....
        /*0068*/ 	.word	0xffffffff


	//   ....[9]....
        /*006c*/ 	.word	0xffffffff


	//----- nvinfo : EIATTR_COOP_GROUP_INSTR_OFFSETS
	.align		4
.L_707:
        /*0070*/ 	.byte	0x04, 0x28
        /*0072*/ 	.short	(.L_709 - .L_708)


	//   ....[0]....
.L_708:
        /*0074*/ 	.word	0x00000a90


	//   ....[1]....
        /*0078*/ 	.word	0x00000aa0


	//   ....[2]....
        /*007c*/ 	.word	0x00000ad0


	//   ....[3]....
        /*0080*/ 	.word	0x00000af0


	//   ....[4]....
        /*0084*/ 	.word	0x00000b20


	//   ....[5]....
        /*0088*/ 	.word	0x00000b40


	//   ....[6]....
        /*008c*/ 	.word	0x00000b70


	//   ....[7]....
        /*0090*/ 	.word	0x00000b90


	//   ....[8]....
        /*0094*/ 	.word	0x00000bc0


	//   ....[9]....
        /*0098*/ 	.word	0x00000be0


	//----- nvinfo : EIATTR_EXIT_INSTR_OFFSETS
	.align		4
.L_709:
        /*009c*/ 	.byte	0x04, 0x1c
        /*009e*/ 	.short	(.L_711 - .L_710)


	//   ....[0]....
.L_710:
        /*00a0*/ 	.word	0x00003990


	//   ....[1]....
        /*00a4*/ 	.word	0x00003ad0


	//   ....[2]....
        /*00a8*/ 	.word	0x00003d20


	//----- nvinfo : EIATTR_MAX_THREADS
	.align		4
.L_711:
        /*00ac*/ 	.byte	0x04, 0x05
        /*00ae*/ 	.short	(.L_713 - .L_712)
.L_712:
        /*00b0*/ 	.word	0x00000080
        /*00b4*/ 	.word	0x00000001
        /*00b8*/ 	.word	0x00000001


	//----- nvinfo : EIATTR_CRS_STACK_SIZE
	.align		4
.L_713:
        /*00bc*/ 	.byte	0x04, 0x1e
        /*00be*/ 	.short	(.L_715 - .L_714)
.L_714:
        /*00c0*/ 	.word	0x00000000
.L_715:


//--------------------- .nv.info._Z35group_norm_nhwc_bwd_one_pass_kernelI11Fp16IOFp32WLi128ELi4ELi128EEv26Group_norm_nhwc_bwd_params --------------------------
	.section	.nv.info._Z35group_norm_nhwc_bwd_one_pass_kernelI11Fp16IOFp32WLi128ELi4ELi128EEv26Group_norm_nhwc_bwd_params,"",@"SHT_CUDA_INFO"
	.sectionflags	@""
	.align	4


	//----- nvinfo : EIATTR_CUDA_API_VERSION
	.align		4
        /*0000*/ 	.byte	0x04, 0x37
        /*0002*/ 	.short	(.L_717 - .L_716)
.L_716:
        /*0004*/ 	.word	0x00000082


	//----- nvinfo : EIATTR_SW2861232_WAR
	.align		4
.L_717:
        /*0008*/ 	.byte	0x01, 0x35
	.zero		2


	//----- nvinfo : EIATTR_PARAM_CBANK
	.align		4
        /*000c*/ 	.byte	0x04, 0x0a
        /*000e*/ 	.short	(.L_719 - .L_718)
	.align		4
.L_718:
        /*0010*/ 	.word	index@(.nv.constant0._Z35group_norm_nhwc_bwd_one_pass_kernelI11Fp16IOFp32WLi128ELi4ELi128EEv26Group_norm_nhwc_bwd_params)
        /*0014*/ 	.short	0x0160
        /*0016*/ 	.short	0x00b8


	//----- nvinfo : EIATTR_CBANK_PARAM_SIZE
	.align		4
.L_719:
        /*0018*/ 	.byte	0x03, 0x19
        /*001a*/ 	.short	0x00b8


	//----- nvinfo : EIATTR_KPARAM_INFO
	.align		4
        /*001c*/ 	.byte	0x04, 0x17
        /*001e*/ 	.short	(.L_721 - .L_720)
.L_720:
        /*0020*/ 	.word	0x00000000
        /*0024*/ 	.short	0x0000
        /*0026*/ 	.short	0x0000
        /*0028*/ 	.byte	0x00, 0xf0, 0xe1, 0x02


	//----- nvinfo : EIATTR_MAXREG_COUNT
	.align		4
.L_721:
        /*002c*/ 	.byte	0x03, 0x1b
        /*002e*/ 	.short	0x00ff


	//----- nvinfo : EIATTR_NUM_BARRIERS
	.align		4
        /*0030*/ 	.byte	0x02, 0x4c
        /*0032*/ 	.byte	0x01
	.zero		1


	//----- nvinfo : EIATTR_MERCURY_ISA_VERSION
	.align		4
        /*0034*/ 	.byte	0x03, 0x5f
        /*0036*/ 	.short	0x0000


	//----- nvinfo : EIATTR_INT_WARP_WIDE_INSTR_OFFSETS
	.align		4
        /*0038*/ 	.byte	0x04, 0x31
        /*003a*/ 	.short	(.L_723 - .L_722)


	//   ....[0]....
.L_722:
        /*003c*/ 	.word	0x000026f0


	//   ....[1]....
        /*0040*/ 	.word	0x00003ff0


	//----- nvinfo : EIATTR_COOP_GROUP_MASK_REGIDS
	.align		4
.L_723:
        /*0044*/ 	.byte	0x04, 0x29
        /*0046*/ 	.short	(.L_725 - .L_724)


	//   ....[0]....
.L_724:
        /*0048*/ 	.word	0xffffffff


	//   ....[1]....
        /*004c*/ 	.word	0xffffffff


	//   ....[2]....
        /*0050*/ 	.word	0xffffffff


	//   ....[3]....
        /*0054*/ 	.word	0xffffffff


	//   ....[4]....
        /*0058*/ 	.word	0xffffffff


	//   ....[5]....
        /*005c*/ 	.word	0xffffffff


	//   ....[6]....
        /*0060*/ 	.word	0xffffffff


	//   ....[7]....
        /*0064*/ 	.word	0xffffffff


	//   ....[8]....
        /*0068*/ 	.word	0xffffffff


	//   ....[9]....
        /*006c*/ 	.word	0xffffffff


	//----- nvinfo : EIATTR_COOP_GROUP_INSTR_OFFSETS
	.align		4
.L_725:
        /*0070*/ 	.byte	0x04, 0x28
        /*0072*/ 	.short	(.L_727 - .L_726)


	//   ....[0]....
.L_726:
        /*0074*/ 	.word	0x00000de0


	//   ....[1]....
        /*0078*/ 	.word	0x00000df0


	//   ....[2]....
        /*007c*/ 	.word	0x00000e20


	//   ....[3]....
        /*0080*/ 	.word	0x00000e40


	//   ....[4]....
        /*0084*/ 	.word	0x00000e70


	//   ....[5]....
        /*0088*/ 	.word	0x00000e90


	//   ....[6]....
        /*008c*/ 	.word	0x00000ec0


	//   ....[7]....
        /*0090*/ 	.word	0x00000ee0


	//   ....[8]....
        /*0094*/ 	.word	0x00000f10


	//   ....[9]....
        /*0098*/ 	.word	0x00000f30


	//----- nvinfo : EIATTR_EXIT_INSTR_OFFSETS
	.align		4
.L_727:
        /*009c*/ 	.byte	0x04, 0x1c
        /*009e*/ 	.short	(.L_729 - .L_728)


	//   ....[0]....
.L_728:
        /*00a0*/ 	.word	0x00004060


	//   ....[1]....
        /*00a4*/ 	.word	0x000041a0


	//   ....[2]....
        /*00a8*/ 	.word	0x000043f0


	//----- nvinfo : EIATTR_MAX_THREADS
	.align		4
.L_729:
        /*00ac*/ 	.byte	0x04, 0x05
        /*00ae*/ 	.short	(.L_731 - .L_730)
.L_730:
        /*00b0*/ 	.word	0x00000080
        /*00b4*/ 	.word	0x00000001
        /*00b8*/ 	.word	0x00000001


	//----- nvinfo : EIATTR_CRS_STACK_SIZE
	.align		4
.L_731:
        /*00bc*/ 	.byte	0x04, 0x1e
        /*00be*/ 	.short	(.L_733 - .L_732)
.L_732:
        /*00c0*/ 	.word	0x00000000
.L_733:


//--------------------- .nv.info._Z35group_norm_nhwc_bwd_one_pass_kernelI11Fp16IOFp32WLi256ELi4ELi128EEv26Group_norm_nhwc_bwd_params --------------------------
	.section	.nv.info._Z35group_norm_nhwc_bwd_one_pass_kernelI11Fp16IOFp32WLi256ELi4ELi128EEv26Group_norm_nhwc_bwd_params,"",@"SHT_CUDA_INFO"
	.sectionflags	@""
	.align	4


	//----- nvinfo : EIATTR_CUDA_API_VERSION
	.align		4
        /*0000*/ 	.byte	0x04, 0x37
        /*0002*/ 	.short	(.L_735 - .L_734)
.L_734:
        /*0004*/ 	.word	0x00000082


	//----- nvinfo : EIATTR_SW2861232_WAR
	.align		4
.L_735:
        /*0008*/ 	.byte	0x01, 0x35
	.zero		2


	//----- nvinfo : EIATTR_PARAM_CBANK
	.align		4
        /*000c*/ 	.byte	0x04, 0x0a
        /*000e*/ 	.short	(.L_737 - .L_736)
	.align		4
.L_736:
        /*0010*/ 	.word	index@(.nv.constant0._Z35group_norm_nhwc_bwd_one_pass_kernelI11Fp16IOFp32WLi256ELi4ELi128EEv26Group_norm_nhwc_bwd_params)
        /*0014*/ 	.short	0x0160
        /*0016*/ 	.short	0x00b8


	//----- nvinfo : EIATTR_CBANK_PARAM_SIZE
	.align		4
.L_737:
        /*0018*/ 	.byte	0x03, 0x19
        /*001a*/ 	.short	0x00b8


	//----- nvinfo : EIATTR_KPARAM_INFO
	.align		4
        /*001c*/ 	.byte	0x04, 0x17
        /*001e*/ 	.short	(.L_739 - .L_738)
.L_738:
        /*0020*/ 	.word	0x00000000
        /*0024*/ 	.short	0x0000
        /*0026*/ 	.short	0x0000
        /*0028*/ 	.byte	0x00, 0xf0, 0xe1, 0x02


	//----- nvinfo : EIATTR_MAXREG_COUNT
	.align		4
.L_739:
        /*002c*/ 	.byte	0x03, 0x1b
        /*002e*/ 	.short	0x00ff


	//----- nvinfo : EIATTR_NUM_BARRIERS
	.align		4
        /*0030*/ 	.byte	0x02, 0x4c
        /*0032*/ 	.byte	0x01
	.zero		1


	//----- nvinfo : EIATTR_MERCURY_ISA_VERSION
	.align		4
        /*0034*/ 	.byte	0x03, 0x5f
        /*0036*/ 	.short	0x0000


	//----- nvinfo : EIATTR_INT_WARP_WIDE_INSTR_OFFSETS
	.align		4
        /*0038*/ 	.byte	0x04, 0x31
        /*003a*/ 	.short	(.L_741 - .L_740)


	//   ....[0]....
.L_740:
        /*003c*/ 	.word	0x00002e30


	//   ....[1]....
        /*0040*/ 	.word	0x00004d70


	//----- nvinfo : EIATTR_COOP_GROUP_MASK_REGIDS
	.align		4
.L_741:
        /*0044*/ 	.byte	0x04, 0x29
        /*0046*/ 	.short	(.L_743 - .L_742)


	//   ....[0]....
.L_742:
        /*0048*/ 	.word	0xffffffff


	//   ....[1]....
        /*004c*/ 	.word	0xffffffff


	//   ....[2]....
        /*0050*/ 	.word	0xffffffff


	//   ....[3]....
        /*0054*/ 	.word	0xffffffff


	//   ....[4]....
        /*0058*/ 	.word	0xffffffff


	//   ....[5]....
        /*005c*/ 	.word	0xffffffff


	//   ....[6]....
        /*0060*/ 	.word	0xffffffff


	//   ....[7]....
        /*0064*/ 	.word	0xffffffff


	//   ....[8]....
        /*0068*/ 	.word	0xffffffff


	//   ....[9]....
        /*006c*/ 	.word	0xffffffff


	//----- nvinfo : EIATTR_COOP_GROUP_INSTR_OFFSETS
	.align		4
.L_743:
        /*0070*/ 	.byte	0x04, 0x28
        /*0072*/ 	.short	(.L_745 - .L_744)


	//   ....[0]....
.L_744:
        /*0074*/ 	.word	0x000014b0


	//   ....[1]....
        /*0078*/ 	.word	0x000014e0


	//   ....[2]....
        /*007c*/ 	.word	0x000015e0


	//   ....[3]....
        /*0080*/ 	.word	0x00001600


	//   ....[4]....
        /*0084*/ 	.word	0x00001640


	//   ....[5]....
        /*0088*/ 	.word	0x00001660


	//   ....[6]....
        /*008c*/ 	.word	0x00001690


	//   ....[7]....
        /*0090*/ 	.word	0x000016b0


	//   ....[8]....
        /*0094*/ 	.word	0x000016e0


	//   ....[9]....
        /*0098*/ 	.word	0x00001700


	//----- nvinfo : EIATTR_EXIT_INSTR_OFFSETS
	.align		4
.L_745:
        /*009c*/ 	.byte	0x04, 0x1c
        /*009e*/ 	.short	(.L_747 - .L_746)


	//   ....[0]....
.L_746:
        /*00a0*/ 	.word	0x00004de0


	//   ....[1]....
        /*00a4*/ 	.word	0x00004f20


	//   ....[2]....
        /*00a8*/ 	.word	0x00005170


	//----- nvinfo : EIATTR_MAX_THREADS
	.align		4
.L_747:
        /*00ac*/ 	.byte	0x04, 0x05
        /*00ae*/ 	.short	(.L_749 - .L_748)
.L_748:
        /*00b0*/ 	.word	0x00000080
        /*00b4*/ 	.word	0x00000001
        /*00b8*/ 	.word	0x00000001


	//----- nvinfo : EIATTR_CRS_STACK_SIZE
	.align		4
.L_749:
        /*00bc*/ 	.byte	0x04, 0x1e
        /*00be*/ 	.short	(.L_751 - .L_750)
.L_750:
        /*00c0*/ 	.word	0x00000000
.L_751:


//--------------------- .nv.info._Z35group_norm_nhwc_bwd_one_pass_kernelI11Fp16IOFp32WLi512ELi4ELi128EEv26Group_norm_nhwc_bwd_params --------------------------
	.section	.nv.info._Z35group_norm_nhwc_bwd_one_pass_kernelI11Fp16IOFp32WLi512ELi4ELi128EEv26Group_norm_nhwc_bwd_params,"",@"SHT_CUDA_INFO"
	.sectionflags	@""
	.align	4


	//----- nvinfo : EIATTR_CUDA_API_VERSION
	.align		4
        /*0000*/ 	.byte	0x04, 0x37
        /*0002*/ 	.short	(.L_753 - .L_752)
.L_752:
        /*0004*/ 	.word	0x00000082


	//----- nvinfo : EIATTR_SW2861232_WAR
	.align		4
.L_753:
        /*0008*/ 	.byte	0x01, 0x35
	.zero		2


	//----- nvinfo : EIATTR_PARAM_CBANK
	.align		4
        /*000c*/ 	.byte	0x04, 0x0a
        /*000e*/ 	.short	(.L_755 - .L_754)
	.align		4
.L_754:
        /*0010*/ 	.word	index@(.nv.constant0._Z35group_norm_nhwc_bwd_one_pass_kernelI11Fp16IOFp32WLi512ELi4ELi128EEv26Group_norm_nhwc_bwd_params)
        /*0014*/ 	.short	0x0160
        /*0016*/ 	.short	0x00b8


	//----- nvinfo : EIATTR_CBANK_PARAM_SIZE
	.align		4
.L_755:
        /*0018*/ 	.byte	0x03, 0x19
        /*001a*/ 	.short	0x00b8


	//----- nvinfo : EIATTR_KPARAM_INFO
	.align		4
        /*001c*/ 	.byte	0x04, 0x17
        /*001e*/ 	.short	(.L_757 - .L_756)
.L_756:
        /*0020*/ 	.word	0x00000000
        /*0024*/ 	.short	0x0000
        /*0026*/ 	.short	0x0000
        /*0028*/ 	.byte	0x00, 0xf0, 0xe1, 0x02


	//----- nvinfo : EIATTR_MAXREG_COUNT
	.align		4
.L_757:
        /*002c*/ 	.byte	0x03, 0x1b
        /*002e*/ 	.short	0x00ff


	//----- nvinfo : EIATTR_NUM_BARRIERS
	.align		4
        /*0030*/ 	.byte	0x02, 0x4c
        /*0032*/ 	.byte	0x01
	.zero		1


	//----- nvinfo : EIATTR_MERCURY_ISA_VERSION
	.align		4
        /*0034*/ 	.byte	0x03, 0x5f
        /*0036*/ 	.short	0x0000


	//----- nvinfo : EIATTR_INT_WARP_WIDE_INSTR_OFFSETS
	.align		4
        /*0038*/ 	.byte	0x04, 0x31
        /*003a*/ 	.short	(.L_759 - .L_758)


	//   ....[0]....
.L_758:
        /*003c*/ 	.word	0x00003c60


	//   ....[1]....
        /*0040*/ 	.word	0x000067e0


	//----- nvinfo : EIATTR_COOP_GROUP_MASK_REGIDS
	.align		4
.L_759:
        /*0044*/ 	.byte	0x04, 0x29
        /*0046*/ 	.short	(.L_761 - .L_760)


	//   ....[0]....
.L_760:
        /*0048*/ 	.word	0xffffffff


	//   ....[1]....
        /*004c*/ 	.word	0xffffffff


	//   ....[2]....
        /*0050*/ 	.word	0xffffffff


	//   ....[3]....
        /*0054*/ 	.word	0xffffffff


	//   ....[4]....
        /*0058*/ 	.word	0xffffffff


	//   ....[5]....
        /*005c*/ 	.word	0xffffffff


	//   ....[6]....
        /*0060*/ 	.word	0xffffffff


	//   ....[7]....
        /*0064*/ 	.word	0xffffffff


	//   ....[8]....
        /*0068*/ 	.word	0xffffffff


	//   ....[9]....
        /*006c*/ 	.word	0xffffffff


	//----- nvinfo : EIATTR_COOP_GROUP_INSTR_OFFSETS
	.align		4
.L_761:
        /*0070*/ 	.byte	0x04, 0x28
        /*0072*/ 	.short	(.L_763 - .L_762)


	//   ....[0]....
.L_762:
        /*0074*/ 	.word	0x00002350


	//   ....[1]....
        /*0078*/ 	.word	0x00002380


	//   ....[2]....
        /*007c*/ 	.word	0x00002400


	//   ....[3]....
        /*0080*/ 	.word	0x00002420


	//   ....[4]....
        /*0084*/ 	.word	0x00002450


	//   ....[5]....
        /*0088*/ 	.word	0x00002470


	//   ....[6]....
        /*008c*/ 	.word	0x000024a0


	//   ....[7]....
        /*0090*/ 	.word	0x000024c0


	//   ....[8]....
        /*0094*/ 	.word	0x000024f0


	//   ....[9]....
        /*0098*/ 	.word	0x00002510


	//----- nvinfo : EIATTR_EXIT_INSTR_OFFSETS
	.align		4
.L_763:
        /*009c*/ 	.byte	0x04, 0x1c
        /*009e*/ 	.short	(.L_765 - .L_764)


	//   ....[0]....
.L_764:
        /*00a0*/ 	.word	0x00006850


	//   ....[1]....
        /*00a4*/ 	.word	0x00006990


	//   ....[2]....
        /*00a8*/ 	.word	0x00006be0


	//----- nvinfo : EIATTR_MAX_THREADS
	.align		4
.L_765:
        /*00ac*/ 	.byte	0x04, 0x05
        /*00ae*/ 	.short	(.L_767 - .L_766)
.L_766:
        /*00b0*/ 	.word	0x00000080
        /*00b4*/ 	.word	0x00000001
        /*00b8*/ 	.word	0x00000001


	//----- nvinfo : EIATTR_CRS_STACK_SIZE
	.align		4
.L_767:
        /*00bc*/ 	.byte	0x04, 0x1e
        /*00be*/ 	.short	(.L_769 - .L_768)
.L_768:
        /*00c0*/ 	.word	0x00000000
.L_769:


//--------------------- .nv.info._Z35group_norm_nhwc_bwd_one_pass_kernelI11Fp16IOBf16WLi64ELi4ELi128EEv26Group_norm_nhwc_bwd_params --------------------------
	.section	.nv.info._Z35group_norm_nhwc_bwd_one_pass_kernelI11Fp16IOBf16WLi64ELi4ELi128EEv26Group_norm_nhwc_bwd_params,"",@"SHT_CUDA_INFO"
	.sectionflags	@""
	.align	4


	//----- nvinfo : EIATTR_CUDA_API_VERSION
	.align		4
        /*0000*/ 	.byte	0x04, 0x37
        /*0002*/ 	.short	(.L_771 - .L_770)
.L_770:
        /*0004*/ 	.word	0x00000082


	//----- nvinfo : EIATTR_SW2861232_WAR
	.align		4
.L_771:
        /*0008*/ 	.byte	0x01, 0x35
	.zero		2


	//----- nvinfo : EIATTR_PARAM_CBANK
	.align		4
        /*000c*/ 	.byte	0x04, 0x0a
        /*000e*/ 	.short	(.L_773 - .L_772)
	.align		4
.L_772:
        /*0010*/ 	.word	index@(.nv.constant0._Z35group_norm_nhwc_bwd_one_pass_kernelI11Fp16IOBf16WLi64ELi4ELi128EEv26Group_norm_nhwc_bwd_params)
        /*0014*/ 	.short	0x0160
        /*0016*/ 	.short	0x00b8


	//----- nvinfo : EIATTR_CBANK_PARAM_SIZE
	.align		4
.L_773:
        /*0018*/ 	.byte	0x03, 0x19
        /*001a*/ 	.short	0x00b8


	//----- nvinfo : EIATTR_KPARAM_INFO
	.align		4
        /*001c*/ 	.byte	0x04, 0x17
        /*001e*/ 	.short	(.L_775 - .L_774)
.L_774:
        /*0020*/ 	.word	0x00000000
        /*0024*/ 	.short	0x0000
        /*0026*/ 	.short	0x0000
        /*0028*/ 	.byte	0x00, 0xf0, 0xe1, 0x02


	//----- nvinfo : EIATTR_MAXREG_COUNT
	.align		4
.L_775:
        /*002c*/ 	.byte	0x03, 0x1b
        /*002e*/ 	.short	0x00ff


	//----- nvinfo : EIATTR_NUM_BARRIERS
	.align		4
        /*0030*/ 	.byte	0x02, 0x4c
        /*0032*/ 	.byte	0x01
	.zero		1


	//----- nvinfo : EIATTR_MERCURY_ISA_VERSION
	.align		4
        /*0034*/ 	.byte	0x03, 0x5f
        /*0036*/ 	.short	0x0000


	//----- nvinfo : EIATTR_INT_WARP_WIDE_INSTR_OFFSETS
	.align		4
        /*0038*/ 	.byte	0x04, 0x31
        /*003a*/ 	.short	(.L_777 - .L_776)


	//   ....[0]....
.L_776:
        /*003c*/ 	.word	0x000023b0


	//   ....[1]....
        /*0040*/ 	.word	0x00003980


	//----- nvinfo : EIATTR_COOP_GROUP_MASK_REGIDS
	.align		4
.L_777:
        /*0044*/ 	.byte	0x04, 0x29
        /*0046*/ 	.short	(.L_779 - .L_778)


	//   ....[0]....
.L_778:
        /*0048*/ 	.word	0xffffffff


	//   ....[1]....
        /*004c*/ 	.word	0xffffffff


	//   ....[2]....
        /*0050*/ 	.word	0xffffffff


	//   ....[3]....
        /*0054*/ 	.word	0xffffffff


	//   ....[4]....
        /*0058*/ 	.word	0xffffffff


	//   ....[5]....
        /*005c*/ 	.word	0xffffffff


	//   ....[6]....
        /*0060*/ 	.word	0xffffffff


	//   ....[7]....
        /*0064*/ 	.word	0xffffffff


	//   ....[8]....
        /*0068*/ 	.word	0xffffffff


	//   ....[9]....
        /*006c*/ 	.word	0xffffffff


	//----- nvinfo : EIATTR_COOP_GROUP_INSTR_OFFSETS
	.align		4
.L_779:
        /*0070*/ 	.byte	0x04, 0x28
        /*0072*/ 	.short	(.L_781 - .L_780)


	//   ....[0]....
.L_780:
        /*0074*/ 	.word	0x00000b00


	//   ....[1]....
        /*0078*/ 	.word	0x00000b20


	//   ....[2]....
        /*007c*/ 	.word	0x00000b50


	//   ....[3]....
        /*0080*/ 	.word	0x00000b70


	//   ....[4]....
        /*0084*/ 	.word	0x00000ba0


	//   ....[5]....
        /*0088*/ 	.word	0x00000bc0


	//   ....[6]....
        /*008c*/ 	.word	0x00000bf0


	//   ....[7]....
        /*0090*/ 	.word	0x00000c10


	//   ....[8]....
        /*0094*/ 	.word	0x00000c40


	//   ....[9]....
        /*0098*/ 	.word	0x00000c60


	//----- nvinfo : EIATTR_EXIT_INSTR_OFFSETS
	.align		4
.L_781:
        /*009c*/ 	.byte	0x04, 0x1c
        /*009e*/ 	.short	(.L_783 - .L_782)


	//   ....[0]....
.L_782:
        /*00a0*/ 	.word	0x000039f0


	//   ....[1]....
        /*00a4*/ 	.word	0x00003b30


	//   ....[2]....
        /*00a8*/ 	.word	0x00003db0


	//----- nvinfo : EIATTR_MAX_THREADS
	.align		4
.L_783:
        /*00ac*/ 	.byte	0x04, 0x05
        /*00ae*/ 	.short	(.L_785 - .L_784)
.L_784:
        /*00b0*/ 	.word	0x00000080
        /*00b4*/ 	.word	0x00000001
        /*00b8*/ 	.word	0x00000001


	//----- nvinfo : EIATTR_CRS_STACK_SIZE
	.align		4
.L_785:
        /*00bc*/ 	.byte	0x04, 0x1e
        /*00be*/ 	.short	(.L_787 - .L_786)
.L_786:
        /*00c0*/ 	.word	0x00000000
.L_787:


//--------------------- .nv.info._Z35group_norm_nhwc_bwd_one_pass_kernelI11Fp16IOBf16WLi128ELi4ELi128EEv26Group_norm_nhwc_bwd_params --------------------------
	.section	.nv.info._Z35group_norm_nhwc_bwd_one_pass_kernelI11Fp16IOBf16WLi128ELi4ELi128EEv26Group_norm_nhwc_bwd_params,"",@"SHT_CUDA_INFO"
	.sectionflags	@""
	.align	4


	//----- nvinfo : EIATTR_CUDA_API_VERSION
	.align		4
        /*0000*/ 	.byte	0x04, 0x37
        /*0002*/ 	.short	(.L_789 - .L_788)
.L_788:
        /*0004*/ 	.word	0x00000082


	//----- nvinfo : EIATTR_SW2861232_WAR
	.align		4
.L_789:
        /*0008*/ 	.byte	0x01, 0x35
	.zero		2


	//----- nvinfo : EIATTR_PARAM_CBANK
	.align		4
        /*000c*/ 	.byte	0x04, 0x0a
        /*000e*/ 	.short	(.L_791 - .L_790)
	.align		4
.L_790:
        /*0010*/ 	.word	index@(.nv.constant0._Z35group_norm_nhwc_bwd_one_pass_kernelI11Fp16IOBf16WLi128ELi4ELi128EEv26Group_norm_nhwc_bwd_params)
        /*0014*/ 	.short	0x0160
        /*0016*/ 	.short	0x00b8


	//----- nvinfo : EIATTR_CBANK_PARAM_SIZE
	.align		4
.L_791:
        /*0018*/ 	.byte	0x03, 0x19
        /*001a*/ 	.short	0x00b8


	//----- nvinfo : EIATTR_KPARAM_INFO
	.align		4
        /*001c*/ 	.byte	0x04, 0x17
        /*001e*/ 	.short	(.L_793 - .L_792)
.L_792:
        /*0020*/ 	.word	0x00000000
        /*0024*/ 	.short	0x0000
        /*0026*/ 	.short	0x0000
        /*0028*/ 	.byte	0x00, 0xf0, 0xe1, 0x02


	//----- nvinfo : EIATTR_MAXREG_COUNT
	.align		4
.L_793:
        /*002c*/ 	.byte	0x03, 0x1b
        /*002e*/ 	.short	0x00ff


	//----- nvinfo : EIATTR_NUM_BARRIERS
	.align		4
        /*0030*/ 	.byte	0x02, 0x4c
        /*0032*/ 	.byte	0x01
	.zero		1


	//----- nvinfo : EIATTR_MERCURY_ISA_VERSION
	.align		4
        /*0034*/ 	.byte	0x03, 0x5f
        /*0036*/ 	.short	0x0000


	//----- nvinfo : EIATTR_INT_WARP_WIDE_INSTR_OFFSETS
	.align		4
        /*0038*/ 	.byte	0x04, 0x31
        /*003a*/ 	.short	(.L_795 - .L_794)


	//   ....[0]....
.L_794:
        /*003c*/ 	.word	0x00002740


	//   ....[1]....
        /*0040*/ 	.word	0x00004040


	//----- nvinfo : EIATTR_COOP_GROUP_MASK_REGIDS
	.align		4
.L_795:
        /*0044*/ 	.byte	0x04, 0x29
        /*0046*/ 	.short	(.L_797 - .L_796)


	//   ....[0]....
.L_796:
        /*0048*/ 	.word	0xffffffff


	//   ....[1]....
        /*004c*/ 	.word	0xffffffff


	//   ....[2]....
        /*0050*/ 	.word	0xffffffff


	//   ....[3]....
        /*0054*/ 	.word	0xffffffff


	//   ....[4]....
        /*0058*/ 	.word	0xffffffff


	//   ....[5]....
        /*005c*/ 	.word	0xffffffff


	//   ....[6]....
        /*0060*/ 	.word	0xffffffff


	//   ....[7]....
        /*0064*/ 	.word	0xffffffff


	//   ....[8]....
        /*0068*/ 	.word	0xffffffff


	//   ....[9]....
        /*006c*/ 	.word	0xffffffff


	//----- nvinfo : EIATTR_COOP_GROUP_INSTR_OFFSETS
	.align		4
.L_797:
        /*0070*/ 	.byte	0x04, 0x28
        /*0072*/ 	.short	(.L_799 - .L_798)


	//   ....[0]....
.L_798:
        /*0074*/ 	.word	0x00000e40


	//   ....[1]....
        /*0078*/ 	.word	0x00000e70


	//   ....[2]....
        /*007c*/ 	.word	0x00000eb0


	//   ....[3]....
        /*0080*/ 	.word	0x00000ed0


	//   ....[4]....
        /*0084*/ 	.word	0x00000f00


	//   ....[5]....
        /*0088*/ 	.word	0x00000f20


	//   ....[6]....
        /*008c*/ 	.word	0x00000f50


	//   ....[7]....
        /*0090*/ 	.word	0x00000f70


	//   ....[8]....
        /*0094*/ 	.word	0x00000fa0


	//   ....[9]....
        /*0098*/ 	.word	0x00000fc0


	//----- nvinfo : EIATTR_EXIT_INSTR_OFFSETS
	.align		4
.L_799:
        /*009c*/ 	.byte	0x04, 0x1c
        /*009e*/ 	.short	(.L_801 - .L_800)


	//   ....[0]....
.L_800:
        /*00a0*/ 	.word	0x000040b0


	//   ....[1]....
        /*00a4*/ 	.word	0x000041f0


	//   ....[2]....
        /*00a8*/ 	.word	0x00004470


	//----- nvinfo : EIATTR_MAX_THREADS
	.align		4
.L_801:
        /*00ac*/ 	.byte	0x04, 0x05
        /*00ae*/ 	.short	(.L_803 - .L_802)
.L_802:
        /*00b0*/ 	.word	0x00000080
        /*00b4*/ 	.word	0x00000001
        /*00b8*/ 	.word	0x00000001


	//----- nvinfo : EIATTR_CRS_STACK_SIZE
	.align		4
.L_803:
        /*00bc*/ 	.byte	0x04, 0x1e
        /*00be*/ 	.short	(.L_805 - .L_804)
.L_804:
        /*00c0*/ 	.word	0x00000000
.L_805:


//--------------------- .nv.info._Z35group_norm_nhwc_bwd_one_pass_kernelI11Fp16IOBf16WLi256ELi4ELi128EEv26Group_norm_nhwc_bwd_params --------------------------
	.section	.nv.info._Z35group_norm_nhwc_bwd_one_pass_kernelI11Fp16IOBf16WLi256ELi4ELi128EEv26Group_norm_nhwc_bwd_params,"",@"SHT_CUDA_INFO"
	.sectionflags	@""
	.align	4


	//----- nvinfo : EIATTR_CUDA_API_VERSION
	.align		4
        /*0000*/ 	.byte	0x04, 0x37
        /*0002*/ 	.short	(.L_807 - .L_806)
.L_806:
        /*0004*/ 	.word	0x00000082


	//----- nvinfo : EIATTR_SW2861232_WAR
	.align		4
.L_807:
        /*0008*/ 	.byte	0x01, 0x35
	.zero		2


	//----- nvinfo : EIATTR_PARAM_CBANK
	.align		4
        /*000c*/ 	.byte	0x04, 0x0a
        /*000e*/ 	.short	(.L_809 - .L_808)
	.align		4
.L_808:
        /*0010*/ 	.word	index@(.nv.constant0._Z35group_norm_nhwc_bwd_one_pass_kernelI11Fp16IOBf16WLi256ELi4ELi128EEv26Group_norm_nhwc_bwd_params)
        /*0014*/ 	.short	0x0160
        /*0016*/ 	.short	0x00b8


	//----- nvinfo : EIATTR_CBANK_PARAM_SIZE
	.align		4
.L_809:
        /*0018*/ 	.byte	0x03, 0x19
        /*001a*/ 	.short	0x00b8


	//----- nvinfo : EIATTR_KPARAM_INFO
	.align		4
        /*001c*/ 	.byte	0x04, 0x17
        /*001e*/ 	.short	(.L_811 - .L_810)
.L_810:
        /*0020*/ 	.word	0x00000000
        /*0024*/ 	.short	0x0000
        /*0026*/ 	.short	0x0000
        /*0028*/ 	.byte	0x00, 0xf0, 0xe1, 0x02


	//----- nvinfo : EIATTR_MAXREG_COUNT
	.align		4
.L_811:
        /*002c*/ 	.byte	0x03, 0x1b
        /*002e*/ 	.short	0x00ff


	//----- nvinfo : EIATTR_NUM_BARRIERS
	.align		4
        /*0030*/ 	.byte	0x02, 0x4c
        /*0032*/ 	.byte	0x01
	.zero		1


	//----- nvinfo : EIATTR_MERCURY_ISA_VERSION
	.align		4
        /*0034*/ 	.byte	0x03, 0x5f
        /*0036*/ 	.short	0x0000


	//----- nvinfo : EIATTR_INT_WARP_WIDE_INSTR_OFFSETS
	.align		4
        /*0038*/ 	.byte	0x04, 0x31
        /*003a*/ 	.short	(.L_813 - .L_812)


	//   ....[0]....
.L_812:
        /*003c*/ 	.word	0x00002eb0


	//   ....[1]....
        /*0040*/ 	.word	0x00004df0


	//----- nvinfo : EIATTR_COOP_GROUP_MASK_REGIDS
	.align		4
.L_813:
        /*0044*/ 	.byte	0x04, 0x29
        /*0046*/ 	.short	(.L_815 - .L_814)


	//   ....[0]....
.L_814:
        /*0048*/ 	.word	0xffffffff


	//   ....[1]....
        /*004c*/ 	.word	0xffffffff


	//   ....[2]....
        /*0050*/ 	.word	0xffffffff


	//   ....[3]....
        /*0054*/ 	.word	0xffffffff


	//   ....[4]....
        /*0058*/ 	.word	0xffffffff


	//   ....[5]....
        /*005c*/ 	.word	0xffffffff


	//   ....[6]....
        /*0060*/ 	.word	0xffffffff


	//   ....[7]....
        /*0064*/ 	.word	0xffffffff


	//   ....[8]....
        /*0068*/ 	.word	0xffffffff


	//   ....[9]....
        /*006c*/ 	.word	0xffffffff


	//----- nvinfo : EIATTR_COOP_GROUP_INSTR_OFFSETS
	.align		4
.L_815:
        /*0070*/ 	.byte	0x04, 0x28
        /*0072*/ 	.short	(.L_817 - .L_816)


	//   ....[0]....
.L_816:
        /*0074*/ 	.word	0x00001530


	//   ....[1]....
        /*0078*/ 	.word	0x00001560


	//   ....[2]....
        /*007c*/ 	.word	0x00001660


	//   ....[3]....
        /*0080*/ 	.word	0x00001680


	//   ....[4]....
        /*0084*/ 	.word	0x000016c0


	//   ....[5]....
        /*0088*/ 	.word	0x000016e0


	//   ....[6]....
        /*008c*/ 	.word	0x00001710


	//   ....[7]....
        /*0090*/ 	.word	0x00001730


	//   ....[8]....
        /*0094*/ 	.word	0x00001760


	//   ....[9]....
        /*0098*/ 	.word	0x00001780


	//----- nvinfo : EIATTR_EXIT_INSTR_OFFSETS
	.align		4
.L_817:
        /*009c*/ 	.byte	0x04, 0x1c
        /*009e*/ 	.short	(.L_819 - .L_818)


	//   ....[0]....
.L_818:
        /*00a0*/ 	.word	0x00004e60


	//   ....[1]....
        /*00a4*/ 	.word	0x00004fa0


	//   ....[2]....
        /*00a8*/ 	.word	0x00005220


	//----- nvinfo : EIATTR_MAX_THREADS
	.align		4
.L_819:
        /*00ac*/ 	.byte	0x04, 0x05
        /*00ae*/ 	.short	(.L_821 - .L_820)
.L_820:
        /*00b0*/ 	.word	0x00000080
        /*00b4*/ 	.word	0x00000001
        /*00b8*/ 	.word	0x00000001


	//----- nvinfo : EIATTR_CRS_STACK_SIZE
	.align		4
.L_821:
        /*00bc*/ 	.byte	0x04, 0x1e
        /*00be*/ 	.short	(.L_823 - .L_822)
.L_822:
        /*00c0*/ 	.word	0x00000000
.L_823:


//--------------------- .nv.info._Z35group_norm_nhwc_bwd_one_pass_kernelI11Fp16IOBf16WLi512ELi4ELi128EEv26Group_norm_nhwc_bwd_params --------------------------
	.section	.nv.info._Z35group_norm_nhwc_bwd_one_pass_kernelI11Fp16IOBf16WLi512ELi4ELi128EEv26Group_norm_nhwc_bwd_params,"",@"SHT_CUDA_INFO"
	.sectionflags	@""
	.align	4


	//----- nvinfo : EIATTR_CUDA_API_VERSION
	.align		4
        /*0000*/ 	.byte	0x04, 0x37
        /*0002*/ 	.short	(.L_825 - .L_824)
.L_824:
        /*0004*/ 	.word	0x00000082


	//----- nvinfo : EIATTR_SW2861232_WAR
	.align		4
.L_825:
        /*0008*/ 	.byte	0x01, 0x35
	.zero		2


	//----- nvinfo : EIATTR_PARAM_CBANK
	.align		4
        /*000c*/ 	.byte	0x04, 0x0a
        /*000e*/ 	.short	(.L_827 - .L_826)
	.align		4
.L_826:
        /*0010*/ 	.word	index@(.nv.constant0._Z35group_norm_nhwc_bwd_one_pass_kernelI11Fp16IOBf16WLi512ELi4ELi128EEv26Group_norm_nhwc_bwd_params)
        /*0014*/ 	.short	0x0160
        /*0016*/ 	.short	0x00b8


	//----- nvinfo : EIATTR_CBANK_PARAM_SIZE
	.align		4
.L_827:
        /*0018*/ 	.byte	0x03, 0x19
        /*001a*/ 	.short	0x00b8


	//----- nvinfo : EIATTR_KPARAM_INFO
	.align		4
        /*001c*/ 	.byte	0x04, 0x17
        /*001e*/ 	.short	(.L_829 - .L_828)
.L_828:
        /*0020*/ 	.word	0x00000000
        /*0024*/ 	.short	0x0000
        /*0026*/ 	.short	0x0000
        /*0028*/ 	.byte	0x00, 0xf0, 0xe1, 0x02


	//----- nvinfo : EIATTR_MAXREG_COUNT
	.align		4
.L_829:
        /*002c*/ 	.byte	0x03, 0x1b
        /*002e*/ 	.short	0x00ff


	//----- nvinfo : EIATTR_NUM_BARRIERS
	.align		4
        /*0030*/ 	.byte	0x02, 0x4c
        /*0032*/ 	.byte	0x01
	.zero		1


	//----- nvinfo : EIATTR_MERCURY_ISA_VERSION
	.align		4
        /*0034*/ 	.byte	0x03, 0x5f
        /*0036*/ 	.short	0x0000


	//----- nvinfo : EIATTR_INT_WARP_WIDE_INSTR_OFFSETS
	.align		4
        /*0038*/ 	.byte	0x04, 0x31
        /*003a*/ 	.short	(.L_831 - .L_830)


	//   ....[0]....
.L_830:
        /*003c*/ 	.word	0x00003ce0


	//   ....[1]....
        /*0040*/ 	.word	0x00006860


	//----- nvinfo : EIATTR_COOP_GROUP_MASK_REGIDS
	.align		4
.L_831:
        /*0044*/ 	.byte	0x04, 0x29
        /*0046*/ 	.short	(.L_833 - .L_832)


	//   ....[0]....
.L_832:
        /*0048*/ 	.word	0xffffffff


	//   ....[1]....
        /*004c*/ 	.word	0xffffffff


	//   ....[2]....
        /*0050*/ 	.word	0xffffffff


	//   ....[3]....
        /*0054*/ 	.word	0xffffffff


	//   ....[4]....
        /*0058*/ 	.word	0xffffffff


	//   ....[5]....
        /*005c*/ 	.word	0xffffffff


	//   ....[6]....
        /*0060*/ 	.word	0xffffffff


	//   ....[7]....
        /*0064*/ 	.word	0xffffffff


	//   ....[8]....
        /*0068*/ 	.word	0xffffffff


	//   ....[9]....
        /*006c*/ 	.word	0xffffffff


	//----- nvinfo : EIATTR_COOP_GROUP_INSTR_OFFSETS
	.align		4
.L_833:
        /*0070*/ 	.byte	0x04, 0x28
        /*0072*/ 	.short	(.L_835 - .L_834)


	//   ....[0]....
.L_834:
        /*0074*/ 	.word	0x000023c0


	//   ....[1]....
        /*0078*/ 	.word	0x000023f0


	//   ....[2]....
        /*007c*/ 	.word	0x00002470


	//   ....[3]....
        /*0080*/ 	.word	0x00002490


	//   ....[4]....
        /*0084*/ 	.word	0x000024c0


	//   ....[5]....
        /*0088*/ 	.word	0x000024e0


	//   ....[6]....
        /*008c*/ 	.word	0x00002510


	//   ....[7]....
        /*0090*/ 	.word	0x00002530


	//   ....[8]....
        /*0094*/ 	.word	0x00002560


	//   ....[9]....
        /*0098*/ 	.word	0x00002580


	//----- nvinfo : EIATTR_EXIT_INSTR_OFFSETS
	.align		4
.L_835:
        /*009c*/ 	.byte	0x04, 0x1c
        /*009e*/ 	.short	(.L_837 - .L_836)


	//   ....[0]....
.L_836:
        /*00a0*/ 	.word	0x000068d0


	//   ....[1]....
        /*00a4*/ 	.word	0x00006a10


	//   ....[2]....
        /*00a8*/ 	.word	0x00006c90


	//----- nvinfo : EIATTR_MAX_THREADS
	.align		4
.L_837:
        /*00ac*/ 	.byte	0x04, 0x05
        /*00ae*/ 	.short	(.L_839 - .L_838)
.L_838:
        /*00b0*/ 	.word	0x00000080
        /*00b4*/ 	.word	0x00000001
        /*00b8*/ 	.word	0x00000001


	//----- nvinfo : EIATTR_CRS_STACK_SIZE
	.align		4
.L_839:
        /*00bc*/ 	.byte	0x04, 0x1e
        /*00be*/ 	.short	(.L_841 - .L_840)
.L_840:
        /*00c0*/ 	.word	0x00000000
.L_841:


//--------------------- .nv.info._Z35group_norm_nhwc_bwd_one_pass_kernelI11Fp16IOFp16WLi64ELi4ELi128EEv26Group_norm_nhwc_bwd_params --------------------------
	.section	.nv.info._Z35group_norm_nhwc_bwd_one_pass_kernelI11Fp16IOFp16WLi64ELi4ELi128EEv26Group_norm_nhwc_bwd_params,"",@"SHT_CUDA_INFO"
	.sectionflags	@""
	.align	4


	//----- nvinfo : EIATTR_CUDA_API_VERSION
	.align		4
        /*0000*/ 	.byte	0x04, 0x37
        /*0002*/ 	.short	(.L_843 - .L_842)
.L_842:
        /*0004*/ 	.word	0x00000082


	//----- nvinfo : EIATTR_SW2861232_WAR
	.align		4
.L_843:
        /*0008*/ 	.byte	0x01, 0x35
	.zero		2


	//----- nvinfo : EIATTR_PARAM_CBANK
	.align		4
        /*000c*/ 	.byte	0x04, 0x0a
        /*000e*/ 	.short	(.L_845 - .L_844)
	.align		4
.L_844:
        /*0010*/ 	.word	index@(.nv.constant0._Z35group_norm_nhwc_bwd_one_pass_kernelI11Fp16IOFp16WLi64ELi4ELi128EEv26Group_norm_nhwc_bwd_params)
        /*0014*/ 	.short	0x0160
        /*0016*/ 	.short	0x00b8


	//----- nvinfo : EIATTR_CBANK_PARAM_SIZE
	.align		4
.L_845:
        /*0018*/ 	.byte	0x03, 0x19
        /*001a*/ 	.short	0x00b8


	//----- nvinfo : EIATTR_KPARAM_INFO
	.align		4
        /*001c*/ 	.byte	0x04, 0x17
        /*001e*/ 	.short	(.L_847 - .L_846)
.L_846:
        /*0020*/ 	.word	0x00000000
        /*0024*/ 	.short	0x0000
        /*0026*/ 	.short	0x0000
        /*0028*/ 	.byte	0x00, 0xf0, 0xe1, 0x02


	//----- nvinfo : EIATTR_MAXREG_COUNT
	.align		4
.L_847:
        /*002c*/ 	.byte	0x03, 0x1b
        /*002e*/ 	.short	0x00ff


	//----- nvinfo : EIATTR_NUM_BARRIERS
	.align		4
        /*0030*/ 	.byte	0x02, 0x4c
        /*0032*/ 	.byte	0x01
	.zero		1


	//----- nvinfo : EIATTR_MERCURY_ISA_VERSION
	.align		4
        /*0034*/ 	.byte	0x03, 0x5f
        /*0036*/ 	.short	0x0000


	//----- nvinfo : EIATTR_INT_WARP_WIDE_INSTR_OFFSETS
	.align		4
        /*0038*/ 	.byte	0x04, 0x31
        /*003a*/ 	.short	(.L_849 - .L_848)


	//   ....[0]....
.L_848:
        /*003c*/ 	.word	0x000023b0


	//   ....[1]....
        /*0040*/ 	.word	0x00003980


	//----- nvinfo : EIATTR_COOP_GROUP_MASK_REGIDS
	.align		4
.L_849:
        /*0044*/ 	.byte	0x04, 0x29
        /*0046*/ 	.short	(.L_851 - .L_850)


	//   ....[0]....
.L_850:
        /*0048*/ 	.word	0xffffffff


	//   ....[1]....
        /*004c*/ 	.word	0xffffffff


	//   ....[2]....
        /*0050*/ 	.word	0xffffffff


	//   ....[3]....
        /*0054*/ 	.word	0xffffffff


	//   ....[4]....
        /*0058*/ 	.word	0xffffffff


	//   ....[5]....
        /*005c*/ 	.word	0xffffffff


	//   ....[6]....
        /*0060*/ 	.word	0xffffffff


	//   ....[7]....
        /*0064*/ 	.word	0xffffffff


	//   ....[8]....
        /*0068*/ 	.word	0xffffffff


	//   ....[9]....
        /*006c*/ 	.word	0xffffffff


	//----- nvinfo : EIATTR_COOP_GROUP_INSTR_OFFSETS
	.align		4
.L_851:
        /*0070*/ 	.byte	0x04, 0x28
        /*0072*/ 	.short	(.L_853 - .L_852)


	//   ....[0]....
.L_852:
        /*0074*/ 	.word	0x00000b00


	//   ....[1]....
        /*0078*/ 	.word	0x00000b20


	//   ....[2]....
        /*007c*/ 	.word	0x00000b50


	//   ....[3]....
        /*0080*/ 	.word	0x00000b70


	//   ....[4]....
        /*0084*/ 	.word	0x00000ba0


	//   ....[5]....
        /*0088*/ 	.word	0x00000bc0


	//   ....[6]....
        /*008c*/ 	.word	0x00000bf0


	//   ....[7]....
        /*0090*/ 	.word	0x00000c10


	//   ....[8]....
        /*0094*/ 	.word	0x00000c40


	//   ....[9]....
        /*0098*/ 	.word	0x00000c60


	//----- nvinfo : EIATTR_EXIT_INSTR_OFFSETS
	.align		4
.L_853:
        /*009c*/ 	.byte	0x04, 0x1c
        /*009e*/ 	.short	(.L_855 - .L_854)


	//   ....[0]....
.L_854:
        /*00a0*/ 	.word	0x000039f0


	//   ....[1]....
        /*00a4*/ 	.word	0x00003b30


	//   ....[2]....
        /*00a8*/ 	.word	0x00003db0


	//----- nvinfo : EIATTR_MAX_THREADS
	.align		4
.L_855:
        /*00ac*/ 	.byte	0x04, 0x05
        /*00ae*/ 	.short	(.L_857 - .L_856)
.L_856:
        /*00b0*/ 	.word	0x00000080
        /*00b4*/ 	.word	0x00000001
        /*00b8*/ 	.word	0x00000001


	//----- nvinfo : EIATTR_CRS_STACK_SIZE
	.align		4
.L_857:
        /*00bc*/ 	.byte	0x04, 0x1e
        /*00be*/ 	.short	(.L_859 - .L_858)
.L_858:
        /*00c0*/ 	.word	0x00000000
.L_859:


//--------------------- .nv.info._Z35group_norm_nhwc_bwd_one_pass_kernelI11Fp16IOFp16WLi128ELi4ELi128EEv26Group_norm_nhwc_bwd_params --------------------------
	.section	.nv.info._Z35group_norm_nhwc_bwd_one_pass_kernelI11Fp16IOFp16WLi128ELi4ELi128EEv26Group_norm_nhwc_bwd_params,"",@"SHT_CUDA_INFO"
	.sectionflags	@""
	.align	4


	//----- nvinfo : EIATTR_CUDA_API_VERSION
	.align		4
        /*0000*/ 	.byte	0x04, 0x37
        /*0002*/ 	.short	(.L_861 - .L_860)
.L_860:
        /*0004*/ 	.word	0x00000082


	//----- nvinfo : EIATTR_SW2861232_WAR
	.align		4
.L_861:
        /*0008*/ 	.byte	0x01, 0x35
	.zero		2


	//----- nvinfo : EIATTR_PARAM_CBANK
	.align		4
        /*000c*/ 	.byte	0x04, 0x0a
        /*000e*/ 	.short	(.L_863 - .L_862)
	.align		4
.L_862:
        /*0010*/ 	.word	index@(.nv.constant0._Z35group_norm_nhwc_bwd_one_pass_kernelI11Fp16IOFp16WLi128ELi4ELi128EEv26Group_norm_nhwc_bwd_params)
        /*0014*/ 	.short	0x0160
        /*0016*/ 	.short	0x00b8


	//----- nvinfo : EIATTR_CBANK_PARAM_SIZE
	.align		4
.L_863:
        /*0018*/ 	.byte	0x03, 0x19
        /*001a*/ 	.short	0x00b8


	//----- nvinfo : EIATTR_KPARAM_INFO
	.align		4
        /*001c*/ 	.byte	0x04, 0x17
        /*001e*/ 	.short	(.L_865 - .L_864)
.L_864:
        /*0020*/ 	.word	0x00000000
        /*0024*/ 	.short	0x0000
        /*0026*/ 	.short	0x0000
        /*0028*/ 	.byte	0x00, 0xf0, 0xe1, 0x02


	//----- nvinfo : EIATTR_MAXREG_COUNT
	.align		4
.L_865:
        /*002c*/ 	.byte	0x03, 0x1b
        /*002e*/ 	.short	0x00ff


	//----- nvinfo : EIATTR_NUM_BARRIERS
	.align		4
        /*0030*/ 	.byte	0x02, 0x4c
        /*0032*/ 	.byte	0x01
	.zero		1


	//----- nvinfo : EIATTR_MERCURY_ISA_VERSION
	.align		4
        /*0034*/ 	.byte	0x03, 0x5f
        /*0036*/ 	.short	0x0000


	//----- nvinfo : EIATTR_INT_WARP_WIDE_INSTR_OFFSETS
	.align		4
        /*0038*/ 	.byte	0x04, 0x31
        /*003a*/ 	.short	(.L_867 - .L_866)


	//   ....[0]....
.L_866:
        /*003c*/ 	.word	0x00002740


	//   ....[1]....
        /*0040*/ 	.word	0x00004040


	//----- nvinfo : EIATTR_COOP_GROUP_MASK_REGIDS
	.align		4
.L_867:
        /*0044*/ 	.byte	0x04, 0x29
        /*0046*/ 	.short	(.L_869 - .L_868)


	//   ....[0]....
.L_868:
        /*0048*/ 	.word	0xffffffff


	//   ....[1]....
        /*004c*/ 	.word	0xffffffff


	//   ....[2]....
        /*0050*/ 	.word	0xffffffff


	//   ....[3]....
        /*0054*/ 	.word	0xffffffff


	//   ....[4]....
        /*0058*/ 	.word	0xffffffff


	//   ....[5]....
        /*005c*/ 	.word	0xffffffff


	//   ....[6]....
        /*0060*/ 	.word	0xffffffff


	//   ....[7]....
        /*0064*/ 	.word	0xffffffff


	//   ....[8]....
        /*0068*/ 	.word	0xffffffff


	//   ....[9]....
        /*006c*/ 	.word	0xffffffff


	//----- nvinfo : EIATTR_COOP_GROUP_INSTR_OFFSETS
	.align		4
.L_869:
        /*0070*/ 	.byte	0x04, 0x28
        /*0072*/ 	.short	(.L_871 - .L_870)


	//   ....[0]....
.L_870:
        /*0074*/ 	.word	0x00000e40


	//   ....[1]....
        /*0078*/ 	.word	0x00000e70


	//   ....[2]....
        /*007c*/ 	.word	0x00000eb0


	//   ....[3]....
        /*0080*/ 	.word	0x00000ed0


	//   ....[4]....
        /*0084*/ 	.word	0x00000f00


	//   ....[5]....
        /*0088*/ 	.word	0x00000f20


	//   ....[6]....
        /*008c*/ 	.word	0x00000f50


	//   ....[7]....
        /*0090*/ 	.word	0x00000f70


	//   ....[8]....
        /*0094*/ 	.word	0x00000fa0


	//   ....[9]....
        /*0098*/ 	.word	0x00000fc0


	//----- nvinfo : EIATTR_EXIT_INSTR_OFFSETS
	.align		4
.L_871:
        /*009c*/ 	.byte	0x04, 0x1c
        /*009e*/ 	.short	(.L_873 - .L_872)


	//   ....[0]....
.L_872:
        /*00a0*/ 	.word	0x000040b0


	//   ....[1]....
        /*00a4*/ 	.word	0x000041f0


	//   ....[2]....
        /*00a8*/ 	.word	0x00004470


	//----- nvinfo : EIATTR_MAX_THREADS
	.align		4
.L_873:
        /*00ac*/ 	.byte	0x04, 0x05
        /*00ae*/ 	.short	(.L_875 - .L_874)
.L_874:
        /*00b0*/ 	.word	0x00000080
        /*00b4*/ 	.word	0x00000001
        /*00b8*/ 	.word	0x00000001


	//----- nvinfo : EIATTR_CRS_STACK_SIZE
	.align		4
.L_875:
        /*00bc*/ 	.byte	0x04, 0x1e
        /*00be*/ 	.short	(.L_877 - .L_876)
.L_876:
        /*00c0*/ 	.word	0x00000000
.L_877:


//--------------------- .nv.info._Z35group_norm_nhwc_bwd_one_pass_kernelI11Fp16IOFp16WLi256ELi4ELi128EEv26Group_norm_nhwc_bwd_params --------------------------
	.section	.nv.info._Z35group_norm_nhwc_bwd_one_pass_kernelI11Fp16IOFp16WLi256ELi4ELi128EEv26Group_norm_nhwc_bwd_params,"",@"SHT_CUDA_INFO"
	.sectionflags	@""
	.align	4


	//----- nvinfo : EIATTR_CUDA_API_VERSION
	.align		4
        /*0000*/ 	.byte	0x04, 0x37
        /*0002*/ 	.short	(.L_879 - .L_878)
.L_878:
        /*0004*/ 	.word	0x00000082


	//----- nvinfo : EIATTR_SW2861232_WAR
	.align		4
.L_879:
        /*0008*/ 	.byte	0x01, 0x35
	.zero		2


	//----- nvinfo : EIATTR_PARAM_CBANK
	.align		4
        /*000c*/ 	.byte	0x04, 0x0a
        /*000e*/ 	.short	(.L_881 - .L_880)
	.align		4
.L_880:
        /*0010*/ 	.word	index@(.nv.constant0._Z35group_norm_nhwc_bwd_one_pass_kernelI11Fp16IOFp16WLi256ELi4ELi128EEv26Group_norm_nhwc_bwd_params)
        /*0014*/ 	.short	0x0160
        /*0016*/ 	.short	0x00b8


	//----- nvinfo : EIATTR_CBANK_PARAM_SIZE
	.align		4
.L_881:
        /*0018*/ 	.byte	0x03, 0x19
        /*001a*/ 	.short	0x00b8


	//----- nvinfo : EIATTR_KPARAM_INFO
	.align		4
        /*001c*/ 	.byte	0x04, 0x17
        /*001e*/ 	.short	(.L_883 - .L_882)
.L_882:
        /*0020*/ 	.word	0x00000000
        /*0024*/ 	.short	0x0000
        /*0026*/ 	.short	0x0000
        /*0028*/ 	.byte	0x00, 0xf0, 0xe1, 0x02


	//----- nvinfo : EIATTR_MAXREG_COUNT
	.align		4
.L_883:
        /*002c*/ 	.byte	0x03, 0x1b
        /*002e*/ 	.short	0x00ff


	//----- nvinfo : EIATTR_NUM_BARRIERS
	.align		4
        /*0030*/ 	.byte	0x02, 0x4c
        /*0032*/ 	.byte	0x01
	.zero		1


	//----- nvinfo : EIATTR_MERCURY_ISA_VERSION
	.align		4
        /*0034*/ 	.byte	0x03, 0x5f
        /*0036*/ 	.short	0x0000


	//----- nvinfo : EIATTR_INT_WARP_WIDE_INSTR_OFFSETS
	.align		4
        /*0038*/ 	.byte	0x04, 0x31
        /*003a*/ 	.short	(.L_885 - .L_884)


	//   ....[0]....
.L_884:
        /*003c*/ 	.word	0x00002eb0


	//   ....[1]....
        /*0040*/ 	.word	0x00004df0


	//----- nvinfo : EIATTR_COOP_GROUP_MASK_REGIDS
	.align		4
.L_885:
        /*0044*/ 	.byte	0x04, 0x29
        /*0046*/ 	.short	(.L_887 - .L_886)


	//   ....[0]....
.L_886:
        /*0048*/ 	.word	0xffffffff


	//   ....[1]....
        /*004c*/ 	.word	0xffffffff


	//   ....[2]....
        /*0050*/ 	.word	0xffffffff


	//   ....[3]....
        /*0054*/ 	.word	0xffffffff


	//   ....[4]....
        /*0058*/ 	.word	0xffffffff


	//   ....[5]....
        /*005c*/ 	.word	0xffffffff


	//   ....[6]....
        /*0060*/ 	.word	0xffffffff


	//   ....[7]....
        /*0064*/ 	.word	0xffffffff


	//   ....[8]....
        /*0068*/ 	.word	0xffffffff


	//   ....[9]....
        /*006c*/ 	.word	0xffffffff


	//----- nvinfo : EIATTR_COOP_GROUP_INSTR_OFFSETS
	.align		4
.L_887:
        /*0070*/ 	.byte	0x04, 0x28
        /*0072*/ 	.short	(.L_889 - .L_888)


	//   ....[0]....
.L_888:
        /*0074*/ 	.word	0x00001530


	//   ....[1]....
        /*0078*/ 	.word	0x00001560


	//   ....[2]....
        /*007c*/ 	.word	0x00001660


	//   ....[3]....
        /*0080*/ 	.word	0x00001680


	//   ....[4]....
        /*0084*/ 	.word	0x000016c0


	//   ....[5]....
        /*0088*/ 	.word	0x000016e0


	//   ....[6]....
        /*008c*/ 	.word	0x00001710


	//   ....[7]....
        /*0090*/ 	.word	0x00001730


	//   ....[8]....
        /*0094*/ 	.word	0x00001760


	//   ....[9]....
        /*0098*/ 	.word	0x00001780


	//----- nvinfo : EIATTR_EXIT_INSTR_OFFSETS
	.align		4
.L_889:
        /*009c*/ 	.byte	0x04, 0x1c
        /*009e*/ 	.short	(.L_891 - .L_890)


	//   ....[0]....
.L_890:
        /*00a0*/ 	.word	0x00004e60


	//   ....[1]....
        /*00a4*/ 	.word	0x00004fa0


	//   ....[2]....
        /*00a8*/ 	.word	0x00005220


	//----- nvinfo : EIATTR_MAX_THREADS
	.align		4
.L_891:
        /*00ac*/ 	.byte	0x04, 0x05
        /*00ae*/ 	.short	(.L_893 - .L_892)
.L_892:
        /*00b0*/ 	.word	0x00000080
        /*00b4*/ 	.word	0x00000001
        /*00b8*/ 	.word	0x00000001


	//----- nvinfo : EIATTR_CRS_STACK_SIZE
	.align		4
.L_893:
        /*00bc*/ 	.byte	0x04, 0x1e
        /*00be*/ 	.short	(.L_895 - .L_894)
.L_894:
        /*00c0*/ 	.word	0x00000000
.L_895:


//--------------------- .nv.info._Z35group_norm_nhwc_bwd_one_pass_kernelI11Fp16IOFp16WLi512ELi4ELi128EEv26Group_norm_nhwc_bwd_params --------------------------
	.section	.nv.info._Z35group_norm_nhwc_bwd_one_pass_kernelI11Fp16IOFp16WLi512ELi4ELi128EEv26Group_norm_nhwc_bwd_params,"",@"SHT_CUDA_INFO"
	.sectionflags	@""
	.align	4


	//----- nvinfo : EIATTR_CUDA_API_VERSION
	.align		4
        /*0000*/ 	.byte	0x04, 0x37
        /*0002*/ 	.short	(.L_897 - .L_896)
.L_896:
        /*0004*/ 	.word	0x00000082


	//----- nvinfo : EIATTR_SW2861232_WAR
	.align		4
.L_897:
        /*0008*/ 	.byte	0x01, 0x35
	.zero		2


	//----- nvinfo : EIATTR_PARAM_CBANK
	.align		4
        /*000c*/ 	.byte	0x04, 0x0a
        /*000e*/ 	.short	(.L_899 - .L_898)
	.align		4
.L_898:
        /*0010*/ 	.word	index@(.nv.constant0._Z35group_norm_nhwc_bwd_one_pass_kernelI11Fp16IOFp16WLi512ELi4ELi128EEv26Group_norm_nhwc_bwd_params)
        /*0014*/ 	.short	0x0160
        /*0016*/ 	.short	0x00b8


	//----- nvinfo : EIATTR_CBANK_PARAM_SIZE
	.align		4
.L_899:
        /*0018*/ 	.byte	0x03, 0x19
        /*001a*/ 	.short	0x00b8


	//----- nvinfo : EIATTR_KPARAM_INFO
	.align		4
        /*001c*/ 	.byte	0x04, 0x17
        /*001e*/ 	.short	(.L_901 - .L_900)
.L_900:
        /*0020*/ 	.word	0x00000000
        /*0024*/ 	.short	0x0000
        /*0026*/ 	.short	0x0000
        /*0028*/ 	.byte	0x00, 0xf0, 0xe1, 0x02


	//----- nvinfo : EIATTR_MAXREG_COUNT
	.align		4
.L_901:
        /*002c*/ 	.byte	0x03, 0x1b
        /*002e*/ 	.short	0x00ff


	//----- nvinfo : EIATTR_NUM_BARRIERS
	.align		4
        /*0030*/ 	.byte	0x02, 0x4c
        /*0032*/ 	.byte	0x01
	.zero		1


	//----- nvinfo : EIATTR_MERCURY_ISA_VERSION
	.align		4
        /*0034*/ 	.byte	0x03, 0x5f
        /*0036*/ 	.short	0x0000


	//----- nvinfo : EIATTR_INT_WARP_WIDE_INSTR_OFFSETS
	.align		4
        /*0038*/ 	.byte	0x04, 0x31
        /*003a*/ 	.short	(.L_903 - .L_902)


	//   ....[0]....
.L_902:
        /*003c*/ 	.word	0x00003ce0


	//   ....[1]....
        /*0040*/ 	.word	0x00006860


	//----- nvinfo : EIATTR_COOP_GROUP_MASK_REGIDS
	.align		4
.L_903:
        /*0044*/ 	.byte	0x04, 0x29
        /*0046*/ 	.short	(.L_905 - .L_904)


	//   ....[0]....
.L_904:
        /*0048*/ 	.word	0xffffffff


	//   ....[1]....
        /*004c*/ 	.word	0xffffffff


	//   ....[2]....
        /*0050*/ 	.word	0xffffffff


	//   ....[3]....
        /*0054*/ 	.word	0xffffffff


	//   ....[4]....
        /*0058*/ 	.word	0xffffffff


	//   ....[5]....
        /*005c*/ 	.word	0xffffffff


	//   ....[6]....
        /*0060*/ 	.word	0xffffffff


	//   ....[7]....
        /*0064*/ 	.word	0xffffffff


	//   ....[8]....
        /*0068*/ 	.word	0xffffffff


	//   ....[9]....
        /*006c*/ 	.word	0xffffffff


	//----- nvinfo : EIATTR_COOP_GROUP_INSTR_OFFSETS
	.align		4
.L_905:
        /*0070*/ 	.byte	0x04, 0x28
        /*0072*/ 	.short	(.L_907 - .L_906)


	//   ....[0]....
.L_906:
        /*0074*/ 	.word	0x000023c0


	//   ....[1]....
        /*0078*/ 	.word	0x000023f0


	//   ....[2]....
        /*007c*/ 	.word	0x00002470


	//   ....[3]....
        /*0080*/ 	.word	0x00002490


	//   ....[4]....
        /*0084*/ 	.word	0x000024c0


	//   ....[5]....
        /*0088*/ 	.word	0x000024e0


	//   ....[6]....
        /*008c*/ 	.word	0x00002510


	//   ....[7]....
        /*0090*/ 	.word	0x00002530


	//   ....[8]....
        /*0094*/ 	.word	0x00002560


	//   ....[9]....
        /*0098*/ 	.word	0x00002580


	//----- nvinfo : EIATTR_EXIT_INSTR_OFFSETS
	.align		4
.L_907:
        /*009c*/ 	.byte	0x04, 0x1c
        /*009e*/ 	.short	(.L_909 - .L_908)


	//   ....[0]....
.L_908:
        /*00a0*/ 	.word	0x000068d0


	//   ....[1]....
        /*00a4*/ 	.word	0x00006a10


	//   ....[2]....
        /*00a8*/ 	.word	0x00006c90


	//----- nvinfo : EIATTR_MAX_THREADS
	.align		4
.L_909:
        /*00ac*/ 	.byte	0x04, 0x05
        /*00ae*/ 	.short	(.L_911 - .L_910)
.L_910:
        /*00b0*/ 	.word	0x00000080
        /*00b4*/ 	.word	0x00000001
        /*00b8*/ 	.word	0x00000001


	//----- nvinfo : EIATTR_CRS_STACK_SIZE
	.align		4
.L_911:
        /*00bc*/ 	.byte	0x04, 0x1e
        /*00be*/ 	.short	(.L_913 - .L_912)
.L_912:
        /*00c0*/ 	.word	0x00000000
.L_913:


//--------------------- .nv.info._Z35group_norm_nhwc_bwd_one_pass_kernelI11Fp32IOFp32WLi64ELi4ELi128EEv26Group_norm_nhwc_bwd_params --------------------------
	.section	.nv.info._Z35group_norm_nhwc_bwd_one_pass_kernelI11Fp32IOFp32WLi64ELi4ELi128EEv26Group_norm_nhwc_bwd_params,"",@"SHT_CUDA_INFO"
	.sectionflags	@""
	.align	4


	//----- nvinfo : EIATTR_CUDA_API_VERSION
	.align		4
        /*0000*/ 	.byte	0x04, 0x37
        /*0002*/ 	.short	(.L_915 - .L_914)
.L_914:
        /*0004*/ 	.word	0x00000082


	//----- nvinfo : EIATTR_SW2861232_WAR
	.align		4
.L_915:
        /*0008*/ 	.byte	0x01, 0x35
	.zero		2


	//----- nvinfo : EIATTR_PARAM_CBANK
	.align		4
        /*000c*/ 	.byte	0x04, 0x0a
        /*000e*/ 	.short	(.L_917 - .L_916)
	.align		4
.L_916:
        /*0010*/ 	.word	index@(.nv.constant0._Z35group_norm_nhwc_bwd_one_pass_kernelI11Fp32IOFp32WLi64ELi4ELi128EEv26Group_norm_nhwc_bwd_params)
        /*0014*/ 	.short	0x0160
        /*0016*/ 	.short	0x00b8


	//----- nvinfo : EIATTR_CBANK_PARAM_SIZE
	.align		4
.L_917:
        /*0018*/ 	.byte	0x03, 0x19
        /*001a*/ 	.short	0x00b8


	//----- nvinfo : EIATTR_KPARAM_INFO
	.align		4
        /*001c*/ 	.byte	0x04, 0x17
        /*001e*/ 	.short	(.L_919 - .L_918)
.L_918:
        /*0020*/ 	.word	0x00000000
        /*0024*/ 	.short	0x0000
        /*0026*/ 	.short	0x0000
        /*0028*/ 	.byte	0x00, 0xf0, 0xe1, 0x02


	//----- nvinfo : EIATTR_MAXREG_COUNT
	.align		4
.L_919:
        /*002c*/ 	.byte	0x03, 0x1b
        /*002e*/ 	.short	0x00ff


	//----- nvinfo : EIATTR_NUM_BARRIERS
	.align		4
        /*0030*/ 	.byte	0x02, 0x4c
        /*0032*/ 	.byte	0x01
	.zero		1


	//----- nvinfo : EIATTR_MERCURY_ISA_VERSION
	.align		4
        /*0034*/ 	.byte	0x03, 0x5f
        /*0036*/ 	.short	0x0000


	//----- nvinfo : EIATTR_INT_WARP_WIDE_INSTR_OFFSETS
	.align		4
        /*0038*/ 	.byte	0x04, 0x31
        /*003a*/ 	.short	(.L_921 - .L_920)


	//   ....[0]....
.L_920:
        /*003c*/ 	.word	0x000022f0


	//   ....[1]....
        /*0040*/ 	.word	0x00003830


	//----- nvinfo : EIATTR_COOP_GROUP_MASK_REGIDS
	.align		4
.L_921:
        /*0044*/ 	.byte	0x04, 0x29
        /*0046*/ 	.short	(.L_923 - .L_922)


	//   ....[0]....
.L_922:
        /*0048*/ 	.word	0xffffffff


	//   ....[1]....
        /*004c*/ 	.word	0xffffffff


	//   ....[2]....
        /*0050*/ 	.word	0xffffffff


	//   ....[3]....
        /*0054*/ 	.word	0xffffffff


	//   ....[4]....
        /*0058*/ 	.word	0xffffffff


	//   ....[5]....
        /*005c*/ 	.word	0xffffffff


	//   ....[6]....
        /*0060*/ 	.word	0xffffffff


	//   ....[7]....
        /*0064*/ 	.word	0xffffffff


	//   ....[8]....
        /*0068*/ 	.word	0xffffffff


	//   ....[9]....
        /*006c*/ 	.word	0xffffffff


	//----- nvinfo : EIATTR_COOP_GROUP_INSTR_OFFSETS
	.align		4
.L_923:
        /*0070*/ 	.byte	0x04, 0x28
        /*0072*/ 	.short	(.L_925 - .L_924)


	//   ....[0]....
.L_924:
        /*0074*/ 	.word	0x00000a40


	//   ....[1]....
        /*0078*/ 	.word	0x00000a60


	//   ....[2]....
        /*007c*/ 	.word	0x00000a90


	//   ....[3]....
        /*0080*/ 	.word	0x00000ab0


	//   ....[4]....
        /*0084*/ 	.word	0x00000ae0


	//   ....[5]....
        /*0088*/ 	.word	0x00000b00


	//   ....[6]....
        /*008c*/ 	.word	0x00000b30


	//   ....[7]....
        /*0090*/ 	.word	0x00000b50


	//   ....[8]....
        /*0094*/ 	.word	0x00000b80


	//   ....[9]....
        /*0098*/ 	.word	0x00000ba0


	//----- nvinfo : EIATTR_EXIT_INSTR_OFFSETS
	.align		4
.L_925:
        /*009c*/ 	.byte	0x04, 0x1c
        /*009e*/ 	.short	(.L_927 - .L_926)


	//   ....[0]....
.L_926:
        /*00a0*/ 	.word	0x000038a0


	//   ....[1]....
        /*00a4*/ 	.word	0x000039e0


	//   ....[2]....
        /*00a8*/ 	.word	0x00003c30


	//----- nvinfo : EIATTR_MAX_THREADS
	.align		4
.L_927:
        /*00ac*/ 	.byte	0x04, 0x05
        /*00ae*/ 	.short	(.L_929 - .L_928)
.L_928:
        /*00b0*/ 	.word	0x00000080
        /*00b4*/ 	.word	0x00000001
        /*00b8*/ 	.word	0x00000001


	//----- nvinfo : EIATTR_CRS_STACK_SIZE
	.align		4
.L_929:
        /*00bc*/ 	.byte	0x04, 0x1e
        /*00be*/ 	.short	(.L_931 - .L_930)
.L_930:
        /*00c0*/ 	.word	0x00000000
.L_931:


//--------------------- .nv.info._Z35group_norm_nhwc_bwd_one_pass_kernelI11Fp32IOFp32WLi128ELi4ELi128EEv26Group_norm_nhwc_bwd_params --------------------------
	.section	.nv.info._Z35group_norm_nhwc_bwd_one_pass_kernelI11Fp32IOFp32WLi128ELi4ELi128EEv26Group_norm_nhwc_bwd_params,"",@"SHT_CUDA_INFO"
	.sectionflags	@""
	.align	4


	//----- nvinfo : EIATTR_CUDA_API_VERSION
	.align		4
        /*0000*/ 	.byte	0x04, 0x37
        /*0002*/ 	.short	(.L_933 - .L_932)
.L_932:
        /*0004*/ 	.word	0x00000082


	//----- nvinfo : EIATTR_SW2861232_WAR
	.align		4
.L_933:
        /*0008*/ 	.byte	0x01, 0x35
	.zero		2


	//----- nvinfo : EIATTR_PARAM_CBANK
	.align		4
        /*000c*/ 	.byte	0x04, 0x0a
        /*000e*/ 	.short	(.L_935 - .L_934)
	.align		4
.L_934:
        /*0010*/ 	.word	index@(.nv.constant0._Z35group_norm_nhwc_bwd_one_pass_kernelI11Fp32IOFp32WLi128ELi4ELi128EEv26Group_norm_nhwc_bwd_params)
        /*0014*/ 	.short	0x0160
        /*0016*/ 	.short	0x00b8


	//----- nvinfo : EIATTR_CBANK_PARAM_SIZE
	.align		4
.L_935:
        /*0018*/ 	.byte	0x03, 0x19
        /*001a*/ 	.short	0x00b8


	//----- nvinfo : EIATTR_KPARAM_INFO
	.align		4
        /*001c*/ 	.byte	0x04, 0x17
        /*001e*/ 	.short	(.L_937 - .L_936)
.L_936:
        /*0020*/ 	.word	0x00000000
        /*0024*/ 	.short	0x0000
        /*0026*/ 	.short	0x0000
        /*0028*/ 	.byte	0x00, 0xf0, 0xe1, 0x02


	//----- nvinfo : EIATTR_MAXREG_COUNT
	.align		4
.L_937:
        /*002c*/ 	.byte	0x03, 0x1b
        /*002e*/ 	.short	0x00ff


	//----- nvinfo : EIATTR_NUM_BARRIERS
	.align		4
        /*0030*/ 	.byte	0x02, 0x4c
        /*0032*/ 	.byte	0x01
	.zero		1


	//----- nvinfo : EIATTR_MERCURY_ISA_VERSION
	.align		4
        /*0034*/ 	.byte	0x03, 0x5f
        /*0036*/ 	.short	0x0000


	//----- nvinfo : EIATTR_INT_WARP_WIDE_INSTR_OFFSETS
	.align		4
        /*0038*/ 	.byte	0x04, 0x31
        /*003a*/ 	.short	(.L_939 - .L_938)


	//   ....[0]....
.L_938:
        /*003c*/ 	.word	0x000026a0


	//   ....[1]....
        /*0040*/ 	.word	0x00003e90


	//----- nvinfo : EIATTR_COOP_GROUP_MASK_REGIDS
	.align		4
.L_939:
        /*0044*/ 	.byte	0x04, 0x29
        /*0046*/ 	.short	(.L_941 - .L_940)


	//   ....[0]....
.L_940:
        /*0048*/ 	.word	0xffffffff


	//   ....[1]....
        /*004c*/ 	.word	0xffffffff


	//   ....[2]....
        /*0050*/ 	.word	0xffffffff


	//   ....[3]....
        /*0054*/ 	.word	0xffffffff


	//   ....[4]....
        /*0058*/ 	.word	0xffffffff


	//   ....[5]....
        /*005c*/ 	.word	0xffffffff


	//   ....[6]....
        /*0060*/ 	.word	0xffffffff


	//   ....[7]....
        /*0064*/ 	.word	0xffffffff


	//   ....[8]....
        /*0068*/ 	.word	0xffffffff


	//   ....[9]....
        /*006c*/ 	.word	0xffffffff


	//----- nvinfo : EIATTR_COOP_GROUP_INSTR_OFFSETS
	.align		4
.L_941:
        /*0070*/ 	.byte	0x04, 0x28
        /*0072*/ 	.short	(.L_943 - .L_942)


	//   ....[0]....
.L_942:
        /*0074*/ 	.word	0x00000da0


	//   ....[1]....
        /*0078*/ 	.word	0x00000dd0


	//   ....[2]....
        /*007c*/ 	.word	0x00000e10


	//   ....[3]....
        /*0080*/ 	.word	0x00000e30


	//   ....[4]....
        /*0084*/ 	.word	0x00000e60


	//   ....[5]....
        /*0088*/ 	.word	0x00000e80


	//   ....[6]....
        /*008c*/ 	.word	0x00000eb0


	//   ....[7]....
        /*0090*/ 	.word	0x00000ed0


	//   ....[8]....
        /*0094*/ 	.word	0x00000f00


	//   ....[9]....
        /*0098*/ 	.word	0x00000f20


	//----- nvinfo : EIATTR_EXIT_INSTR_OFFSETS
	.align		4
.L_943:
        /*009c*/ 	.byte	0x04, 0x1c
        /*009e*/ 	.short	(.L_945 - .L_944)


	//   ....[0]....
.L_944:
        /*00a0*/ 	.word	0x00003f00


	//   ....[1]....
        /*00a4*/ 	.word	0x00004040


	//   ....[2]....
        /*00a8*/ 	.word	0x00004290


	//----- nvinfo : EIATTR_MAX_THREADS
	.align		4
.L_945:
        /*00ac*/ 	.byte	0x04, 0x05
        /*00ae*/ 	.short	(.L_947 - .L_946)
.L_946:
        /*00b0*/ 	.word	0x00000080
        /*00b4*/ 	.word	0x00000001
        /*00b8*/ 	.word	0x00000001


	//----- nvinfo : EIATTR_CRS_STACK_SIZE
	.align		4
.L_947:
        /*00bc*/ 	.byte	0x04, 0x1e
        /*00be*/ 	.short	(.L_949 - .L_948)
.L_948:
        /*00c0*/ 	.word	0x00000000
.L_949:


//--------------------- .nv.info._Z35group_norm_nhwc_bwd_one_pass_kernelI11Fp32IOFp32WLi256ELi4ELi128EEv26Group_norm_nhwc_bwd_params --------------------------
	.section	.nv.info._Z35group_norm_nhwc_bwd_one_pass_kernelI11Fp32IOFp32WLi256ELi4ELi128EEv26Group_norm_nhwc_bwd_params,"",@"SHT_CUDA_INFO"
	.sectionflags	@""
	.align	4


	//----- nvinfo : EIATTR_CUDA_API_VERSION
	.align		4
        /*0000*/ 	.byte	0x04, 0x37
        /*0002*/ 	.short	(.L_951 - .L_950)
.L_950:
        /*0004*/ 	.word	0x00000082


	//----- nvinfo : EIATTR_SW2861232_WAR
	.align		4
.L_951:
        /*0008*/ 	.byte	0x01, 0x35
	.zero		2


	//----- nvinfo : EIATTR_PARAM_CBANK
	.align		4
        /*000c*/ 	.byte	0x04, 0x0a
        /*000e*/ 	.short	(.L_953 - .L_952)
	.align		4
.L_952:
        /*0010*/ 	.word	index@(.nv.constant0._Z35group_norm_nhwc_bwd_one_pass_kernelI11Fp32IOFp32WLi256ELi4ELi128EEv26Group_norm_nhwc_bwd_params)
        /*0014*/ 	.short	0x0160
        /*0016*/ 	.short	0x00b8


	//----- nvinfo : EIATTR_CBANK_PARAM_SIZE
	.align		4
.L_953:
        /*0018*/ 	.byte	0x03, 0x19
        /*001a*/ 	.short	0x00b8


	//----- nvinfo : EIATTR_KPARAM_INFO
	.align		4
        /*001c*/ 	.byte	0x04, 0x17
        /*001e*/ 	.short	(.L_955 - .L_954)
.L_954:
        /*0020*/ 	.word	0x00000000
        /*0024*/ 	.short	0x0000
        /*0026*/ 	.short	0x0000
        /*0028*/ 	.byte	0x00, 0xf0, 0xe1, 0x02


	//----- nvinfo : EIATTR_MAXREG_COUNT
	.align		4
.L_955:
        /*002c*/ 	.byte	0x03, 0x1b
        /*002e*/ 	.short	0x00ff


	//----- nvinfo : EIATTR_NUM_BARRIERS
	.align		4
        /*0030*/ 	.byte	0x02, 0x4c
        /*0032*/ 	.byte	0x01
	.zero		1


	//----- nvinfo : EIATTR_MERCURY_ISA_VERSION
	.align		4
        /*0034*/ 	.byte	0x03, 0x5f
        /*0036*/ 	.short	0x0000


	//----- nvinfo : EIATTR_INT_WARP_WIDE_INSTR_OFFSETS
	.align		4
        /*0038*/ 	.byte	0x04, 0x31
        /*003a*/ 	.short	(.L_957 - .L_956)


	//   ....[0]....
.L_956:
        /*003c*/ 	.word	0x00002d80


	//   ....[1]....
        /*0040*/ 	.word	0x00004a30


	//----- nvinfo : EIATTR_COOP_GROUP_MASK_REGIDS
	.align		4
.L_957:
        /*0044*/ 	.byte	0x04, 0x29
        /*0046*/ 	.short	(.L_959 - .L_958)


	//   ....[0]....
.L_958:
        /*0048*/ 	.word	0xffffffff


	//   ....[1]....
        /*004c*/ 	.word	0xffffffff


	//   ....[2]....
        /*0050*/ 	.word	0xffffffff


	//   ....[3]....
        /*0054*/ 	.word	0xffffffff


	//   ....[4]....
        /*0058*/ 	.word	0xffffffff


	//   ....[5]....
        /*005c*/ 	.word	0xffffffff


	//   ....[6]....
        /*0060*/ 	.word	0xffffffff


	//   ....[7]....
        /*0064*/ 	.word	0xffffffff


	//   ....[8]....
        /*0068*/ 	.word	0xffffffff


	//   ....[9]....
        /*006c*/ 	.word	0xffffffff


	//----- nvinfo : EIATTR_COOP_GROUP_INSTR_OFFSETS
	.align		4
.L_959:
        /*0070*/ 	.byte	0x04, 0x28
        /*0072*/ 	.short	(.L_961 - .L_960)


	//   ....[0]....
.L_960:
        /*0074*/ 	.word	0x000013f0


	//   ....[1]....
        /*0078*/ 	.word	0x00001420


	//   ....[2]....
        /*007c*/ 	.word	0x00001500


	//   ....[3]....
        /*0080*/ 	.word	0x00001510


	//   ....[4]....
        /*0084*/ 	.word	0x00001540


	//   ....[5]....
        /*0088*/ 	.word	0x00001560


	//   ....[6]....
        /*008c*/ 	.word	0x00001590


	//   ....[7]....
        /*0090*/ 	.word	0x000015b0


	//   ....[8]....
        /*0094*/ 	.word	0x000015e0


	//   ....[9]....
        /*0098*/ 	.word	0x00001600


	//----- nvinfo : EIATTR_EXIT_INSTR_OFFSETS
	.align		4
.L_961:
        /*009c*/ 	.byte	0x04, 0x1c
        /*009e*/ 	.short	(.L_963 - .L_962)


	//   ....[0]....
.L_962:
        /*00a0*/ 	.word	0x00004aa0


	//   ....[1]....
        /*00a4*/ 	.word	0x00004be0


	//   ....[2]....
        /*00a8*/ 	.word	0x00004e30


	//----- nvinfo : EIATTR_MAX_THREADS
	.align		4
.L_963:
        /*00ac*/ 	.byte	0x04, 0x05
        /*00ae*/ 	.short	(.L_965 - .L_964)
.L_964:
        /*00b0*/ 	.word	0x00000080
        /*00b4*/ 	.word	0x00000001
        /*00b8*/ 	.word	0x00000001


	//----- nvinfo : EIATTR_CRS_STACK_SIZE
	.align		4
.L_965:
        /*00bc*/ 	.byte	0x04, 0x1e
        /*00be*/ 	.short	(.L_967 - .L_966)
.L_966:
        /*00c0*/ 	.word	0x00000000
.L_967:


//--------------------- .nv.info._Z35group_norm_nhwc_bwd_one_pass_kernelI11Fp32IOFp32WLi512ELi4ELi128EEv26Group_norm_nhwc_bwd_params --------------------------
	.section	.nv.info._Z35group_norm_nhwc_bwd_one_pass_kernelI11Fp32IOFp32WLi512ELi4ELi128EEv26Group_norm_nhwc_bwd_params,"",@"SHT_CUDA_INFO"
	.sectionflags	@""
	.align	4


	//----- nvinfo : EIATTR_CUDA_API_VERSION
	.align		4
        /*0000*/ 	.byte	0x04, 0x37
        /*0002*/ 	.short	(.L_969 - .L_968)
.L_968:
        /*0004*/ 	.word	0x00000082


	//----- nvinfo : EIATTR_SW2861232_WAR
	.align		4
.L_969:
        /*0008*/ 	.byte	0x01, 0x35
	.zero		2


	//----- nvinfo : EIATTR_PARAM_CBANK
	.align		4
        /*000c*/ 	.byte	0x04, 0x0a
        /*000e*/ 	.short	(.L_971 - .L_970)
	.align		4
.L_970:
        /*0010*/ 	.word	index@(.nv.constant0._Z35group_norm_nhwc_bwd_one_pass_kernelI11Fp32IOFp32WLi512ELi4ELi128EEv26Group_norm_nhwc_bwd_params)
        /*0014*/ 	.short	0x0160
        /*0016*/ 	.short	0x00b8


	//----- nvinfo : EIATTR_CBANK_PARAM_SIZE
	.align		4
.L_971:
        /*0018*/ 	.byte	0x03, 0x19
        /*001a*/ 	.short	0x00b8


	//----- nvinfo : EIATTR_KPARAM_INFO
	.align		4
        /*001c*/ 	.byte	0x04, 0x17
        /*001e*/ 	.short	(.L_973 - .L_972)
.L_972:
        /*0020*/ 	.word	0x00000000
        /*0024*/ 	.short	0x0000
        /*0026*/ 	.short	0x0000
        /*0028*/ 	.byte	0x00, 0xf0, 0xe1, 0x02


	//----- nvinfo : EIATTR_MAXREG_COUNT
	.align		4
.L_973:
        /*002c*/ 	.byte	0x03, 0x1b
        /*002e*/ 	.short	0x00ff


	//----- nvinfo : EIATTR_NUM_BARRIERS
	.align		4
        /*0030*/ 	.byte	0x02, 0x4c
        /*0032*/ 	.byte	0x01
	.zero		1


	//----- nvinfo : EIATTR_MERCURY_ISA_VERSION
	.align		4
        /*0034*/ 	.byte	0x03, 0x5f
        /*0036*/ 	.short	0x0000


	//----- nvinfo : EIATTR_INT_WARP_WIDE_INSTR_OFFSETS
	.align		4
        /*0038*/ 	.byte	0x04, 0x31
        /*003a*/ 	.short	(.L_975 - .L_974)


	//   ....[0]....
.L_974:
        /*003c*/ 	.word	0x00003bf0


	//   ....[1]....
        /*0040*/ 	.word	0x00006330


	//----- nvinfo : EIATTR_COOP_GROUP_MASK_REGIDS
	.align		4
.L_975:
        /*0044*/ 	.byte	0x04, 0x29
        /*0046*/ 	.short	(.L_977 - .L_976)


	//   ....[0]....
.L_976:
        /*0048*/ 	.word	0xffffffff


	//   ....[1]....
        /*004c*/ 	.word	0xffffffff


	//   ....[2]....
        /*0050*/ 	.word	0xffffffff


	//   ....[3]....
        /*0054*/ 	.word	0xffffffff


	//   ....[4]....
        /*0058*/ 	.word	0xffffffff


	//   ....[5]....
        /*005c*/ 	.word	0xffffffff


	//   ....[6]....
        /*0060*/ 	.word	0xffffffff


	//   ....[7]....
        /*0064*/ 	.word	0xffffffff


	//   ....[8]....
        /*0068*/ 	.word	0xffffffff


	//   ....[9]....
        /*006c*/ 	.word	0xffffffff


	//----- nvinfo : EIATTR_COOP_GROUP_INSTR_OFFSETS
	.align		4
.L_977:
        /*0070*/ 	.byte	0x04, 0x28
        /*0072*/ 	.short	(.L_979 - .L_978)


	//   ....[0]....
.L_978:
        /*0074*/ 	.word	0x00002150


	//   ....[1]....
        /*0078*/ 	.word	0x00002170


	//   ....[2]....
        /*007c*/ 	.word	0x00002200


	//   ....[3]....
        /*0080*/ 	.word	0x00002210


	//   ....[4]....
        /*0084*/ 	.word	0x00002240


	//   ....[5]....
        /*0088*/ 	.word	0x00002260


	//   ....[6]....
        /*008c*/ 	.word	0x000022a0


	//   ....[7]....
        /*0090*/ 	.word	0x000022d0


	//   ....[8]....
        /*0094*/ 	.word	0x00002380


	//   ....[9]....
        /*0098*/ 	.word	0x000023a0


	//----- nvinfo : EIATTR_EXIT_INSTR_OFFSETS
	.align		4
.L_979:
        /*009c*/ 	.byte	0x04, 0x1c
        /*009e*/ 	.short	(.L_981 - .L_980)


	//   ....[0]....
.L_980:
        /*00a0*/ 	.word	0x000063a0


	//   ....[1]....
        /*00a4*/ 	.word	0x000064e0


	//   ....[2]....
        /*00a8*/ 	.word	0x00006730


	//----- nvinfo : EIATTR_MAX_THREADS
	.align		4
.L_981:
        /*00ac*/ 	.byte	0x04, 0x05
        /*00ae*/ 	.short	(.L_983 - .L_982)
.L_982:
        /*00b0*/ 	.word	0x00000080
        /*00b4*/ 	.word	0x00000001
        /*00b8*/ 	.word	0x00000001


	//----- nvinfo : EIATTR_CRS_STACK_SIZE
	.align		4
.L_983:
        /*00bc*/ 	.byte	0x04, 0x1e
        /*00be*/ 	.short	(.L_985 - .L_984)
.L_984:
        /*00c0*/ 	.word	0x00000000
.L_985:


//--------------------- .nv.info._Z35group_norm_nhwc_bwd_one_pass_kernelI11Fp32IOBf16WLi64ELi4ELi128EEv26Group_norm_nhwc_bwd_params --------------------------
	.section	.nv.info._Z35group_norm_nhwc_bwd_one_pass_kernelI11Fp32IOBf16WLi64ELi4ELi128EEv26Group_norm_nhwc_bwd_params,"",@"SHT_CUDA_INFO"
	.sectionflags	@""
	.align	4


	//----- nvinfo : EIATTR_CUDA_API_VERSION
	.align		4
        /*0000*/ 	.byte	0x04, 0x37
        /*0002*/ 	.short	(.L_987 - .L_986)
.L_986:
        /*0004*/ 	.word	0x00000082


	//----- nvinfo : EIATTR_SW2861232_WAR
	.align		4
.L_987:
        /*0008*/ 	.byte	0x01, 0x35
	.zero		2


	//----- nvinfo : EIATTR_PARAM_CBANK
	.align		4
        /*000c*/ 	.byte	0x04, 0x0a
        /*000e*/ 	.short	(.L_989 - .L_988)
	.align		4
.L_988:
        /*0010*/ 	.word	index@(.nv.constant0._Z35group_norm_nhwc_bwd_one_pass_kernelI11Fp32IOBf16WLi64ELi4ELi128EEv26Group_norm_nhwc_bwd_params)
        /*0014*/ 	.short	0x0160
        /*0016*/ 	.short	0x00b8


	//----- nvinfo : EIATTR_CBANK_PARAM_SIZE
	.align		4
.L_989:
        /*0018*/ 	.byte	0x03, 0x19
        /*001a*/ 	.short	0x00b8


	//----- nvinfo : EIATTR_KPARAM_INFO
	.align		4
        /*001c*/ 	.byte	0x04, 0x17
        /*001e*/ 	.short	(.L_991 - .L_990)
.L_990:
        /*0020*/ 	.word	0x00000000
        /*0024*/ 	.short	0x0000
        /*0026*/ 	.short	0x0000
        /*0028*/ 	.byte	0x00, 0xf0, 0xe1, 0x02


	//----- nvinfo : EIATTR_MAXREG_COUNT
	.align		4
.L_991:
        /*002c*/ 	.byte	0x03, 0x1b
        /*002e*/ 	.short	0x00ff


	//----- nvinfo : EIATTR_NUM_BARRIERS
	.align		4
        /*0030*/ 	.byte	0x02, 0x4c
        /*0032*/ 	.byte	0x01
	.zero		1


	//----- nvinfo : EIATTR_MERCURY_ISA_VERSION
	.align		4
        /*0034*/ 	.byte	0x03, 0x5f
        /*0036*/ 	.short	0x0000


	//----- nvinfo : EIATTR_INT_WARP_WIDE_INSTR_OFFSETS
	.align		4
        /*0038*/ 	.byte	0x04, 0x31
        /*003a*/ 	.short	(.L_993 - .L_992)


	//   ....[0]....
.L_992:
        /*003c*/ 	.word	0x00002350


	//   ....[1]....
        /*0040*/ 	.word	0x00003890


	//----- nvinfo : EIATTR_COOP_GROUP_MASK_REGIDS
	.align		4
.L_993:
        /*0044*/ 	.byte	0x04, 0x29
        /*0046*/ 	.short	(.L_995 - .L_994)


	//   ....[0]....
.L_994:
        /*0048*/ 	.word	0xffffffff


	//   ....[1]....
        /*004c*/ 	.word	0xffffffff


	//   ....[2]....
        /*0050*/ 	.word	0xffffffff


	//   ....[3]....
        /*0054*/ 	.word	0xffffffff


	//   ....[4]....
        /*0058*/ 	.word	0xffffffff


	//   ....[5]....
        /*005c*/ 	.word	0xffffffff


	//   ....[6]....
        /*0060*/ 	.word	0xffffffff


	//   ....[7]....
        /*0064*/ 	.word	0xffffffff


	//   ....[8]....
        /*0068*/ 	.word	0xffffffff


	//   ....[9]....
        /*006c*/ 	.word	0xffffffff


	//----- nvinfo : EIATTR_COOP_GROUP_INSTR_OFFSETS
	.align		4
.L_995:
        /*0070*/ 	.byte	0x04, 0x28
        /*0072*/ 	.short	(.L_997 - .L_996)


	//   ....[0]....
.L_996:
        /*0074*/ 	.word	0x00000aa0


	//   ....[1]....
        /*0078*/ 	.word	0x00000ac0


	//   ....[2]....
        /*007c*/ 	.word	0x00000af0


	//   ....[3]....
        /*0080*/ 	.word	0x00000b10


	//   ....[4]....
        /*0084*/ 	.word	0x00000b40


	//   ....[5]....
        /*0088*/ 	.word	0x00000b60


	//   ....[6]....
        /*008c*/ 	.word	0x00000b90


	//   ....[7]....
        /*0090*/ 	.word	0x00000bb0


	//   ....[8]....
        /*0094*/ 	.word	0x00000be0


	//   ....[9]....
        /*0098*/ 	.word	0x00000c00


	//----- nvinfo : EIATTR_EXIT_INSTR_OFFSETS
	.align		4
.L_997:
        /*009c*/ 	.byte	0x04, 0x1c
        /*009e*/ 	.short	(.L_999 - .L_998)


	//   ....[0]....
.L_998:
        /*00a0*/ 	.word	0x00003900


	//   ....[1]....
        /*00a4*/ 	.word	0x00003a40


	//   ....[2]....
        /*00a8*/ 	.word	0x00003cc0


	//----- nvinfo : EIATTR_MAX_THREADS
	.align		4
.L_999:
        /*00ac*/ 	.byte	0x04, 0x05
        /*00ae*/ 	.short	(.L_1001 - .L_1000)
.L_1000:
        /*00b0*/ 	.word	0x00000080
        /*00b4*/ 	.word	0x00000001
        /*00b8*/ 	.word	0x00000001


	//----- nvinfo : EIATTR_CRS_STACK_SIZE
	.align		4
.L_1001:
        /*00bc*/ 	.byte	0x04, 0x1e
        /*00be*/ 	.short	(.L_1003 - .L_1002)
.L_1002:
        /*00c0*/ 	.word	0x00000000
.L_1003:


//--------------------- .nv.info._Z35group_norm_nhwc_bwd_one_pass_kernelI11Fp32IOBf16WLi128ELi4ELi128EEv26Group_norm_nhwc_bwd_params --------------------------
	.section	.nv.info._Z35group_norm_nhwc_bwd_one_pass_kernelI11Fp32IOBf16WLi128ELi4ELi128EEv26Group_norm_nhwc_bwd_params,"",@"SHT_CUDA_INFO"
	.sectionflags	@""
	.align	4


	//----- nvinfo : EIATTR_CUDA_API_VERSION
	.align		4
        /*0000*/ 	.byte	0x04, 0x37
        /*0002*/ 	.short	(.L_1005 - .L_1004)
.L_1004:
        /*0004*/ 	.word	0x00000082


	//----- nvinfo : EIATTR_SW2861232_WAR
	.align		4
.L_1005:
        /*0008*/ 	.byte	0x01, 0x35
	.zero		2


	//----- nvinfo : EIATTR_PARAM_CBANK
	.align		4
        /*000c*/ 	.byte	0x04, 0x0a
        /*000e*/ 	.short	(.L_1007 - .L_1006)
	.align		4
.L_1006:
        /*0010*/ 	.word	index@(.nv.constant0._Z35group_norm_nhwc_bwd_one_pass_kernelI11Fp32IOBf16WLi128ELi4ELi128EEv26Group_norm_nhwc_bwd_params)
        /*0014*/ 	.short	0x0160
        /*0016*/ 	.short	0x00b8


	//----- nvinfo : EIATTR_CBANK_PARAM_SIZE
	.align		4
.L_1007:
        /*0018*/ 	.byte	0x03, 0x19
        /*001a*/ 	.short	0x00b8


	//----- nvinfo : EIATTR_KPARAM_INFO
	.align		4
        /*001c*/ 	.byte	0x04, 0x17
        /*001e*/ 	.short	(.L_1009 - .L_1008)
.L_1008:
        /*0020*/ 	.word	0x00000000
        /*0024*/ 	.short	0x0000
        /*0026*/ 	.short	0x0000
        /*0028*/ 	.byte	0x00, 0xf0, 0xe1, 0x02


	//----- nvinfo : EIATTR_MAXREG_COUNT
	.align		4
.L_1009:
        /*002c*/ 	.byte	0x03, 0x1b
        /*002e*/ 	.short	0x00ff


	//----- nvinfo : EIATTR_NUM_BARRIERS
	.align		4
        /*0030*/ 	.byte	0x02, 0x4c
        /*0032*/ 	.byte	0x01
	.zero		1


	//----- nvinfo : EIATTR_MERCURY_ISA_VERSION
	.align		4
        /*0034*/ 	.byte	0x03, 0x5f
        /*0036*/ 	.short	0x0000


	//----- nvinfo : EIATTR_INT_WARP_WIDE_INSTR_OFFSETS
	.align		4
        /*0038*/ 	.byte	0x04, 0x31
        /*003a*/ 	.short	(.L_1011 - .L_1010)


	//   ....[0]....
.L_1010:
        /*003c*/ 	.word	0x00002700


	//   ....[1]....
        /*0040*/ 	.word	0x00003ef0


	//----- nvinfo : EIATTR_COOP_GROUP_MASK_REGIDS
	.align		4
.L_1011:
        /*0044*/ 	.byte	0x04, 0x29
        /*0046*/ 	.short	(.L_1013 - .L_1012)


	//   ....[0]....
.L_1012:
        /*0048*/ 	.word	0xffffffff


	//   ....[1]....
        /*004c*/ 	.word	0xffffffff


	//   ....[2]....
        /*0050*/ 	.word	0xffffffff


	//   ....[3]....
        /*0054*/ 	.word	0xffffffff


	//   ....[4]....
        /*0058*/ 	.word	0xffffffff


	//   ....[5]....
        /*005c*/ 	.word	0xffffffff


	//   ....[6]....
        /*0060*/ 	.word	0xffffffff


	//   ....[7]....
        /*0064*/ 	.word	0xffffffff


	//   ....[8]....
        /*0068*/ 	.word	0xffffffff


	//   ....[9]....
        /*006c*/ 	.word	0xffffffff


	//----- nvinfo : EIATTR_COOP_GROUP_INSTR_OFFSETS
	.align		4
.L_1013:
        /*0070*/ 	.byte	0x04, 0x28
        /*0072*/ 	.short	(.L_1015 - .L_1014)


	//   ....[0]....
.L_1014:
        /*0074*/ 	.word	0x00000e00


	//   ....[1]....
        /*0078*/ 	.word	0x00000e30


	//   ....[2]....
        /*007c*/ 	.word	0x00000e70


	//   ....[3]....
        /*0080*/ 	.word	0x00000e90


	//   ....[4]....
        /*0084*/ 	.word	0x00000ec0


	//   ....[5]....
        /*0088*/ 	.word	0x00000ee0


	//   ....[6]....
        /*008c*/ 	.word	0x00000f10


	//   ....[7]....
        /*0090*/ 	.word	0x00000f30


	//   ....[8]....
        /*0094*/ 	.word	0x00000f60


	//   ....[9]....
        /*0098*/ 	.word	0x00000f80


	//----- nvinfo : EIATTR_EXIT_INSTR_OFFSETS
	.align		4
.L_1015:
        /*009c*/ 	.byte	0x04, 0x1c
        /*009e*/ 	.short	(.L_1017 - .L_1016)


	//   ....[0]....
.L_1016:
        /*00a0*/ 	.word	0x00003f60


	//   ....[1]....
        /*00a4*/ 	.word	0x000040a0


	//   ....[2]....
        /*00a8*/ 	.word	0x00004320


	//----- nvinfo : EIATTR_MAX_THREADS
	.align		4
.L_1017:
        /*00ac*/ 	.byte	0x04, 0x05
        /*00ae*/ 	.short	(.L_1019 - .L_1018)
.L_1018:
        /*00b0*/ 	.word	0x00000080
        /*00b4*/ 	.word	0x00000001
        /*00b8*/ 	.word	0x00000001


	//----- nvinfo : EIATTR_CRS_STACK_SIZE
	.align		4
.L_1019:
        /*00bc*/ 	.byte	0x04, 0x1e
        /*00be*/ 	.short	(.L_1021 - .L_1020)
.L_1020:
        /*00c0*/ 	.word	0x00000000
.L_1021:


//--------------------- .nv.info._Z35group_norm_nhwc_bwd_one_pass_kernelI11Fp32IOBf16WLi256ELi4ELi128EEv26Group_norm_nhwc_bwd_params --------------------------
	.section	.nv.info._Z35group_norm_nhwc_bwd_one_pass_kernelI11Fp32IOBf16WLi256ELi4ELi128EEv26Group_norm_nhwc_bwd_params,"",@"SHT_CUDA_INFO"
	.sectionflags	@""
	.align	4


	//----- nvinfo : EIATTR_CUDA_API_VERSION
	.align		4
        /*0000*/ 	.byte	0x04, 0x37
        /*0002*/ 	.short	(.L_1023 - .L_1022)
.L_1022:
        /*0004*/ 	.word	0x00000082


	//----- nvinfo : EIATTR_SW2861232_WAR
	.align		4
.L_1023:
        /*0008*/ 	.byte	0x01, 0x35
	.zero		2


	//----- nvinfo : EIATTR_PARAM_CBANK
	.align		4
        /*000c*/ 	.byte	0x04, 0x0a
        /*000e*/ 	.short	(.L_1025 - .L_1024)
	.align		4
.L_1024:
        /*0010*/ 	.word	index@(.nv.constant0._Z35group_norm_nhwc_bwd_one_pass_kernelI11Fp32IOBf16WLi256ELi4ELi128EEv26Group_norm_nhwc_bwd_params)
        /*0014*/ 	.short	0x0160
        /*0016*/ 	.short	0x00b8


	//----- nvinfo : EIATTR_CBANK_PARAM_SIZE
	.align		4
.L_1025:
        /*0018*/ 	.byte	0x03, 0x19
        /*001a*/ 	.short	0x00b8


	//----- nvinfo : EIATTR_KPARAM_INFO
	.align		4
        /*001c*/ 	.byte	0x04, 0x17
        /*001e*/ 	.short	(.L_1027 - .L_1026)
.L_1026:
        /*0020*/ 	.word	0x00000000
        /*0024*/ 	.short	0x0000
        /*0026*/ 	.short	0x0000
        /*0028*/ 	.byte	0x00, 0xf0, 0xe1, 0x02


	//----- nvinfo : EIATTR_MAXREG_COUNT
	.align		4
.L_1027:
        /*002c*/ 	.byte	0x03, 0x1b
        /*002e*/ 	.short	0x00ff


	//----- nvinfo : EIATTR_NUM_BARRIERS
	.align		4
        /*0030*/ 	.byte	0x02, 0x4c
        /*0032*/ 	.byte	0x01
	.zero		1


	//----- nvinfo : EIATTR_MERCURY_ISA_VERSION
	.align		4
        /*0034*/ 	.byte	0x03, 0x5f
        /*0036*/ 	.short	0x0000


	//----- nvinfo : EIATTR_INT_WARP_WIDE_INSTR_OFFSETS
	.align		4
        /*0038*/ 	.byte	0x04, 0x31
        /*003a*/ 	.short	(.L_1029 - .L_1028)


	//   ....[0]....
.L_1028:
        /*003c*/ 	.word	0x00002df0


	//   ....[1]....
        /*0040*/ 	.word	0x00004aa0


	//----- nvinfo : EIATTR_COOP_GROUP_MASK_REGIDS
	.align		4
.L_1029:
        /*0044*/ 	.byte	0x04, 0x29
        /*0046*/ 	.short	(.L_1031 - .L_1030)


	//   ....[0]....
.L_1030:
        /*0048*/ 	.word	0xffffffff


	//   ....[1]....
        /*004c*/ 	.word	0xffffffff


	//   ....[2]....
        /*0050*/ 	.word	0xffffffff


	//   ....[3]....
        /*0054*/ 	.word	0xffffffff


	//   ....[4]....
        /*0058*/ 	.word	0xffffffff


	//   ....[5]....
        /*005c*/ 	.word	0xffffffff


	//   ....[6]....
        /*0060*/ 	.word	0xffffffff


	//   ....[7]....
        /*0064*/ 	.word	0xffffffff


	//   ....[8]....
        /*0068*/ 	.word	0xffffffff


	//   ....[9]....
        /*006c*/ 	.word	0xffffffff


	//----- nvinfo : EIATTR_COOP_GROUP_INSTR_OFFSETS
	.align		4
.L_1031:
        /*0070*/ 	.byte	0x04, 0x28
        /*0072*/ 	.short	(.L_1033 - .L_1032)


	//   ....[0]....
.L_1032:
        /*0074*/ 	.word	0x00001460


	//   ....[1]....
        /*0078*/ 	.word	0x00001490


	//   ....[2]....
        /*007c*/ 	.word	0x00001570


	//   ....[3]....
        /*0080*/ 	.word	0x00001580


	//   ....[4]....
        /*0084*/ 	.word	0x000015b0


	//   ....[5]....
        /*0088*/ 	.word	0x000015d0


	//   ....[6]....
        /*008c*/ 	.word	0x00001600


	//   ....[7]....
        /*0090*/ 	.word	0x00001620


	//   ....[8]....
        /*0094*/ 	.word	0x00001650


	//   ....[9]....
        /*0098*/ 	.word	0x00001670


	//----- nvinfo : EIATTR_EXIT_INSTR_OFFSETS
	.align		4
.L_1033:
        /*009c*/ 	.byte	0x04, 0x1c
        /*009e*/ 	.short	(.L_1035 - .L_1034)


	//   ....[0]....
.L_1034:
        /*00a0*/ 	.word	0x00004b10


	//   ....[1]....
        /*00a4*/ 	.word	0x00004c50


	//   ....[2]....
        /*00a8*/ 	.word	0x00004ed0


	//----- nvinfo : EIATTR_MAX_THREADS
	.align		4
.L_1035:
        /*00ac*/ 	.byte	0x04, 0x05
        /*00ae*/ 	.short	(.L_1037 - .L_1036)
.L_1036:
        /*00b0*/ 	.word	0x00000080
        /*00b4*/ 	.word	0x00000001
        /*00b8*/ 	.word	0x00000001


	//----- nvinfo : EIATTR_CRS_STACK_SIZE
	.align		4
.L_1037:
        /*00bc*/ 	.byte	0x04, 0x1e
        /*00be*/ 	.short	(.L_1039 - .L_1038)
.L_1038:
        /*00c0*/ 	.word	0x00000000
.L_1039:


//--------------------- .nv.info._Z35group_norm_nhwc_bwd_one_pass_kernelI11Fp32IOBf16WLi512ELi4ELi128EEv26Group_norm_nhwc_bwd_params --------------------------
	.section	.nv.info._Z35group_norm_nhwc_bwd_one_pass_kernelI11Fp32IOBf16WLi512ELi4ELi128EEv26Group_norm_nhwc_bwd_params,"",@"SHT_CUDA_INFO"
	.sectionflags	@""
	.align	4


	//----- nvinfo : EIATTR_CUDA_API_VERSION
	.align		4
        /*0000*/ 	.byte	0x04, 0x37
        /*0002*/ 	.short	(.L_1041 - .L_1040)
.L_1040:
        /*0004*/ 	.word	0x00000082


	//----- nvinfo : EIATTR_SW2861232_WAR
	.align		4
.L_1041:
        /*0008*/ 	.byte	0x01, 0x35
	.zero		2


	//----- nvinfo : EIATTR_PARAM_CBANK
	.align		4
        /*000c*/ 	.byte	0x04, 0x0a
        /*000e*/ 	.short	(.L_1043 - .L_1042)
	.align		4
.L_1042:
        /*0010*/ 	.word	index@(.nv.constant0._Z35group_norm_nhwc_bwd_one_pass_kernelI11Fp32IOBf16WLi512ELi4ELi128EEv26Group_norm_nhwc_bwd_params)
        /*0014*/ 	.short	0x0160
        /*0016*/ 	.short	0x00b8


	//----- nvinfo : EIATTR_CBANK_PARAM_SIZE
	.align		4
.L_1043:
        /*0018*/ 	.byte	0x03, 0x19
        /*001a*/ 	.short	0x00b8


	//----- nvinfo : EIATTR_KPARAM_INFO
	.align		4
        /*001c*/ 	.byte	0x04, 0x17
        /*001e*/ 	.short	(.L_1045 - .L_1044)
.L_1044:
        /*0020*/ 	.word	0x00000000
        /*0024*/ 	.short	0x0000
        /*0026*/ 	.short	0x0000
        /*0028*/ 	.byte	0x00, 0xf0, 0xe1, 0x02


	//----- nvinfo : EIATTR_MAXREG_COUNT
	.align		4
.L_1045:
        /*002c*/ 	.byte	0x03, 0x1b
        /*002e*/ 	.short	0x00ff


	//----- nvinfo : EIATTR_NUM_BARRIERS
	.align		4
        /*0030*/ 	.byte	0x02, 0x4c
        /*0032*/ 	.byte	0x01
	.zero		1


	//----- nvinfo : EIATTR_MERCURY_ISA_VERSION
	.align		4
        /*0034*/ 	.byte	0x03, 0x5f
        /*0036*/ 	.short	0x0000


	//----- nvinfo : EIATTR_INT_WARP_WIDE_INSTR_OFFSETS
	.align		4
        /*0038*/ 	.byte	0x04, 0x31
        /*003a*/ 	.short	(.L_1047 - .L_1046)


	//   ....[0]....
.L_1046:
        /*003c*/ 	.word	0x00003c60


	//   ....[1]....
        /*0040*/ 	.word	0x000063a0


	//----- nvinfo : EIATTR_COOP_GROUP_MASK_REGIDS
	.align		4
.L_1047:
        /*0044*/ 	.byte	0x04, 0x29
        /*0046*/ 	.short	(.L_1049 - .L_1048)


	//   ....[0]....
.L_1048:
        /*0048*/ 	.word	0xffffffff


	//   ....[1]....
        /*004c*/ 	.word	0xffffffff


	//   ....[2]....
        /*0050*/ 	.word	0xffffffff


	//   ....[3]....
        /*0054*/ 	.word	0xffffffff


	//   ....[4]....
        /*0058*/ 	.word	0xffffffff


	//   ....[5]....
        /*005c*/ 	.word	0xffffffff


	//   ....[6]....
        /*0060*/ 	.word	0xffffffff


	//   ....[7]....
        /*0064*/ 	.word	0xffffffff


	//   ....[8]....
        /*0068*/ 	.word	0xffffffff


	//   ....[9]....
        /*006c*/ 	.word	0xffffffff


	//----- nvinfo : EIATTR_COOP_GROUP_INSTR_OFFSETS
	.align		4
.L_1049:
        /*0070*/ 	.byte	0x04, 0x28
        /*0072*/ 	.short	(.L_1051 - .L_1050)


	//   ....[0]....
.L_1050:
        /*0074*/ 	.word	0x000021c0


	//   ....[1]....
        /*0078*/ 	.word	0x000021e0


	//   ....[2]....
        /*007c*/ 	.word	0x00002250


	//   ....[3]....
        /*0080*/ 	.word	0x00002270


	//   ....[4]....
        /*0084*/ 	.word	0x000022a0


	//   ....[5]....
        /*0088*/ 	.word	0x000022c0


	//   ....[6]....
        /*008c*/ 	.word	0x00002300


	//   ....[7]....
        /*0090*/ 	.word	0x00002330


	//   ....[8]....
        /*0094*/ 	.word	0x000023e0


	//   ....[9]....
        /*0098*/ 	.word	0x00002410


	//----- nvinfo : EIATTR_EXIT_INSTR_OFFSETS
	.align		4
.L_1051:
        /*009c*/ 	.byte	0x04, 0x1c
        /*009e*/ 	.short	(.L_1053 - .L_1052)


	//   ....[0]....
.L_1052:
        /*00a0*/ 	.word	0x00006410


	//   ....[1]....
        /*00a4*/ 	.word	0x00006550


	//   ....[2]....
        /*00a8*/ 	.word	0x000067d0


	//----- nvinfo : EIATTR_MAX_THREADS
	.align		4
.L_1053:
        /*00ac*/ 	.byte	0x04, 0x05
        /*00ae*/ 	.short	(.L_1055 - .L_1054)
.L_1054:
        /*00b0*/ 	.word	0x00000080
        /*00b4*/ 	.word	0x00000001
        /*00b8*/ 	.word	0x00000001


	//----- nvinfo : EIATTR_CRS_STACK_SIZE
	.align		4
.L_1055:
        /*00bc*/ 	.byte	0x04, 0x1e
        /*00be*/ 	.short	(.L_1057 - .L_1056)
.L_1056:
        /*00c0*/ 	.word	0x00000000
.L_1057:


//--------------------- .nv.info._Z35group_norm_nhwc_bwd_one_pass_kernelI11Fp32IOFp16WLi64ELi4ELi128EEv26Group_norm_nhwc_bwd_params --------------------------
	.section	.nv.info._Z35group_norm_nhwc_bwd_one_pass_kernelI11Fp32IOFp16WLi64ELi4ELi128EEv26Group_norm_nhwc_bwd_params,"",@"SHT_CUDA_INFO"
	.sectionflags	@""
	.align	4


	//----- nvinfo : EIATTR_CUDA_API_VERSION
	.align		4
        /*0000*/ 	.byte	0x04, 0x37
        /*0002*/ 	.short	(.L_1059 - .L_1058)
.L_1058:
        /*0004*/ 	.word	0x00000082


	//----- nvinfo : EIATTR_SW2861232_WAR
	.align		4
.L_1059:
        /*0008*/ 	.byte	0x01, 0x35
	.zero		2


	//----- nvinfo : EIATTR_PARAM_CBANK
	.align		4
        /*000c*/ 	.byte	0x04, 0x0a
        /*000e*/ 	.short	(.L_1061 - .L_1060)
	.align		4
.L_1060:
        /*0010*/ 	.word	index@(.nv.constant0._Z35group_norm_nhwc_bwd_one_pass_kernelI11Fp32IOFp16WLi64ELi4ELi128EEv26Group_norm_nhwc_bwd_params)
        /*0014*/ 	.short	0x0160
        /*0016*/ 	.short	0x00b8


	//----- nvinfo : EIATTR_CBANK_PARAM_SIZE
	.align		4
.L_1061:
        /*0018*/ 	.byte	0x03, 0x19
        /*001a*/ 	.short	0x00b8


	//----- nvinfo : EIATTR_KPARAM_INFO
	.align		4
        /*001c*/ 	.byte	0x04, 0x17
        /*001e*/ 	.short	(.L_1063 - .L_1062)
.L_1062:
        /*0020*/ 	.word	0x00000000
        /*0024*/ 	.short	0x0000
        /*0026*/ 	.short	0x0000
        /*0028*/ 	.byte	0x00, 0xf0, 0xe1, 0x02


	//----- nvinfo : EIATTR_MAXREG_COUNT
	.align		4
.L_1063:
        /*002c*/ 	.byte	0x03, 0x1b
        /*002e*/ 	.short	0x00ff


	//----- nvinfo : EIATTR_NUM_BARRIERS
	.align		4
        /*0030*/ 	.byte	0x02, 0x4c
        /*0032*/ 	.byte	0x01
	.zero		1


	//----- nvinfo : EIATTR_MERCURY_ISA_VERSION
	.align		4
        /*0034*/ 	.byte	0x03, 0x5f
        /*0036*/ 	.short	0x0000


	//----- nvinfo : EIATTR_INT_WARP_WIDE_INSTR_OFFSETS
	.align		4
        /*0038*/ 	.byte	0x04, 0x31
        /*003a*/ 	.short	(.L_1065 - .L_1064)


	//   ....[0]....
.L_1064:
        /*003c*/ 	.word	0x00002350


	//   ....[1]....
        /*0040*/ 	.word	0x00003890


	//----- nvinfo : EIATTR_COOP_GROUP_MASK_REGIDS
	.align		4
.L_1065:
        /*0044*/ 	.byte	0x04, 0x29
        /*0046*/ 	.short	(.L_1067 - .L_1066)


	//   ....[0]....
.L_1066:
        /*0048*/ 	.word	0xffffffff


	//   ....[1]....
        /*004c*/ 	.word	0xffffffff


	//   ....[2]....
        /*0050*/ 	.word	0xffffffff


	//   ....[3]....
        /*0054*/ 	.word	0xffffffff


	//   ....[4]....
        /*0058*/ 	.word	0xffffffff


	//   ....[5]....
        /*005c*/ 	.word	0xffffffff


	//   ....[6]....
        /*0060*/ 	.word	0xffffffff


	//   ....[7]....
        /*0064*/ 	.word	0xffffffff


	//   ....[8]....
        /*0068*/ 	.word	0xffffffff


	//   ....[9]....
        /*006c*/ 	.word	0xffffffff


	//----- nvinfo : EIATTR_COOP_GROUP_INSTR_OFFSETS
	.align		4
.L_1067:
        /*0070*/ 	.byte	0x04, 0x28
        /*0072*/ 	.short	(.L_1069 - .L_1068)


	//   ....[0]....
.L_1068:
        /*0074*/ 	.word	0x00000aa0


	//   ....[1]....
        /*0078*/ 	.word	0x00000ac0


	//   ....[2]....
        /*007c*/ 	.word	0x00000af0


	//   ....[3]....
        /*0080*/ 	.word	0x00000b10


	//   ....[4]....
        /*0084*/ 	.word	0x00000b40


	//   ....[5]....
        /*0088*/ 	.word	0x00000b60


	//   ....[6]....
        /*008c*/ 	.word	0x00000b90


	//   ....[7]....
        /*0090*/ 	.word	0x00000bb0


	//   ....[8]....
        /*0094*/ 	.word	0x00000be0


	//   ....[9]....
        /*0098*/ 	.word	0x00000c00


	//----- nvinfo : EIATTR_EXIT_INSTR_OFFSETS
	.align		4
.L_1069:
        /*009c*/ 	.byte	0x04, 0x1c
        /*009e*/ 	.short	(.L_1071 - .L_1070)


	//   ....[0]....
.L_1070:
        /*00a0*/ 	.word	0x00003900


	//   ....[1]....
        /*00a4*/ 	.word	0x00003a40


	//   ....[2]....
        /*00a8*/ 	.word	0x00003cc0


	//----- nvinfo : EIATTR_MAX_THREADS
	.align		4
.L_1071:
        /*00ac*/ 	.byte	0x04, 0x05
        /*00ae*/ 	.short	(.L_1073 - .L_1072)
.L_1072:
        /*00b0*/ 	.word	0x00000080
        /*00b4*/ 	.word	0x00000001
        /*00b8*/ 	.word	0x00000001


	//----- nvinfo : EIATTR_CRS_STACK_SIZE
	.align		4
.L_1073:
        /*00bc*/ 	.byte	0x04, 0x1e
        /*00be*/ 	.short	(.L_1075 - .L_1074)
.L_1074:
        /*00c0*/ 	.word	0x00000000
.L_1075:


//--------------------- .nv.info._Z35group_norm_nhwc_bwd_one_pass_kernelI11Fp32IOFp16WLi128ELi4ELi128EEv26Group_norm_nhwc_bwd_params --------------------------
	.section	.nv.info._Z35group_norm_nhwc_bwd_one_pass_kernelI11Fp32IOFp16WLi128ELi4ELi128EEv26Group_norm_nhwc_bwd_params,"",@"SHT_CUDA_INFO"
	.sectionflags	@""
	.align	4


	//----- nvinfo : EIATTR_CUDA_API_VERSION
	.align		4
        /*0000*/ 	.byte	0x04, 0x37
        /*0002*/ 	.short	(.L_1077 - .L_1076)
.L_1076:
        /*0004*/ 	.word	0x00000082


	//----- nvinfo : EIATTR_SW2861232_WAR
	.align		4
.L_1077:
        /*0008*/ 	.byte	0x01, 0x35
	.zero		2


	//----- nvinfo : EIATTR_PARAM_CBANK
	.align		4
        /*000c*/ 	.byte	0x04, 0x0a
        /*000e*/ 	.short	(.L_1079 - .L_1078)
	.align		4
.L_1078:
        /*0010*/ 	.word	index@(.nv.constant0._Z35group_norm_nhwc_bwd_one_pass_kernelI11Fp32IOFp16WLi128ELi4ELi128EEv26Group_norm_nhwc_bwd_params)
        /*0014*/ 	.short	0x0160
        /*0016*/ 	.short	0x00b8


	//----- nvinfo : EIATTR_CBANK_PARAM_SIZE
	.align		4
.L_1079:
        /*0018*/ 	.byte	0x03, 0x19
        /*001a*/ 	.short	0x00b8


	//----- nvinfo : EIATTR_KPARAM_INFO
	.align		4
        /*001c*/ 	.byte	0x04, 0x17
        /*001e*/ 	.short	(.L_1081 - .L_1080)
.L_1080:
        /*0020*/ 	.word	0x00000000
        /*0024*/ 	.short	0x0000
        /*0026*/ 	.short	0x0000
        /*0028*/ 	.byte	0x00, 0xf0, 0xe1, 0x02


	//----- nvinfo : EIATTR_MAXREG_COUNT
	.align		4
.L_1081:
        /*002c*/ 	.byte	0x03, 0x1b
        /*002e*/ 	.short	0x00ff


	//----- nvinfo : EIATTR_NUM_BARRIERS
	.align		4
        /*0030*/ 	.byte	0x02, 0x4c
        /*0032*/ 	.byte	0x01
	.zero		1


	//----- nvinfo : EIATTR_MERCURY_ISA_VERSION
	.align		4
        /*0034*/ 	.byte	0x03, 0x5f
        /*0036*/ 	.short	0x0000


	//----- nvinfo : EIATTR_INT_WARP_WIDE_INSTR_OFFSETS
	.align		4
        /*0038*/ 	.byte	0x04, 0x31
        /*003a*/ 	.short	(.L_1083 - .L_1082)


	//   ....[0]....
.L_1082:
        /*003c*/ 	.word	0x00002700


	//   ....[1]....
        /*0040*/ 	.word	0x00003ef0


	//----- nvinfo : EIATTR_COOP_GROUP_MASK_REGIDS
	.align		4
.L_1083:
        /*0044*/ 	.byte	0x04, 0x29
        /*0046*/ 	.short	(.L_1085 - .L_1084)


	//   ....[0]....
.L_1084:
        /*0048*/ 	.word	0xffffffff


	//   ....[1]....
        /*004c*/ 	.word	0xffffffff


	//   ....[2]....
        /*0050*/ 	.word	0xffffffff


	//   ....[3]....
        /*0054*/ 	.word	0xffffffff


	//   ....[4]....
        /*0058*/ 	.word	0xffffffff


	//   ....[5]....
        /*005c*/ 	.word	0xffffffff


	//   ....[6]....
        /*0060*/ 	.word	0xffffffff


	//   ....[7]....
        /*0064*/ 	.word	0xffffffff


	//   ....[8]....
        /*0068*/ 	.word	0xffffffff


	//   ....[9]....
        /*006c*/ 	.word	0xffffffff


	//----- nvinfo : EIATTR_COOP_GROUP_INSTR_OFFSETS
	.align		4
.L_1085:
        /*0070*/ 	.byte	0x04, 0x28
        /*0072*/ 	.short	(.L_1087 - .L_1086)


	//   ....[0]....
.L_1086:
        /*0074*/ 	.word	0x00000e00


	//   ....[1]....
        /*0078*/ 	.word	0x00000e30


	//   ....[2]....
        /*007c*/ 	.word	0x00000e70


	//   ....[3]....
        /*0080*/ 	.word	0x00000e90


	//   ....[4]....
        /*0084*/ 	.word	0x00000ec0


	//   ....[5]....
        /*0088*/ 	.word	0x00000ee0


	//   ....[6]....
        /*008c*/ 	.word	0x00000f10


	//   ....[7]....
        /*0090*/ 	.word	0x00000f30


	//   ....[8]....
        /*0094*/ 	.word	0x00000f60


	//   ....[9]....
        /*0098*/ 	.word	0x00000f80


	//----- nvinfo : EIATTR_EXIT_INSTR_OFFSETS
	.align		4
.L_1087:
        /*009c*/ 	.byte	0x04, 0x1c
        /*009e*/ 	.short	(.L_1089 - .L_1088)


	//   ....[0]....
.L_1088:
        /*00a0*/ 	.word	0x00003f60


	//   ....[1]....
        /*00a4*/ 	.word	0x000040a0


	//   ....[2]....
        /*00a8*/ 	.word	0x00004320


	//----- nvinfo : EIATTR_MAX_THREADS
	.align		4
.L_1089:
        /*00ac*/ 	.byte	0x04, 0x05
        /*00ae*/ 	.short	(.L_1091 - .L_1090)
.L_1090:
        /*00b0*/ 	.word	0x00000080
        /*00b4*/ 	.word	0x00000001
        /*00b8*/ 	.word	0x00000001


	//----- nvinfo : EIATTR_CRS_STACK_SIZE
	.align		4
.L_1091:
        /*00bc*/ 	.byte	0x04, 0x1e
        /*00be*/ 	.short	(.L_1093 - .L_1092)
.L_1092:
        /*00c0*/ 	.word	0x00000000
.L_1093:


//--------------------- .nv.info._Z35group_norm_nhwc_bwd_one_pass_kernelI11Fp32IOFp16WLi256ELi4ELi128EEv26Group_norm_nhwc_bwd_params --------------------------
	.section	.nv.info._Z35group_norm_nhwc_bwd_one_pass_kernelI11Fp32IOFp16WLi256ELi4ELi128EEv26Group_norm_nhwc_bwd_params,"",@"SHT_CUDA_INFO"
	.sectionflags	@""
	.align	4


	//----- nvinfo : EIATTR_CUDA_API_VERSION
	.align		4
        /*0000*/ 	.byte	0x04, 0x37
        /*0002*/ 	.short	(.L_1095 - .L_1094)
.L_1094:
        /*0004*/ 	.word	0x00000082


	//----- nvinfo : EIATTR_SW2861232_WAR
	.align		4
.L_1095:
        /*0008*/ 	.byte	0x01, 0x35
	.zero		2


	//----- nvinfo : EIATTR_PARAM_CBANK
	.align		4
        /*000c*/ 	.byte	0x04, 0x0a
        /*000e*/ 	.short	(.L_1097 - .L_1096)
	.align		4
.L_1096:
        /*0010*/ 	.word	index@(.nv.constant0._Z35group_norm_nhwc_bwd_one_pass_kernelI11Fp32IOFp16WLi256ELi4ELi128EEv26Group_norm_nhwc_bwd_params)
        /*0014*/ 	.short	0x0160
        /*0016*/ 	.short	0x00b8


	//----- nvinfo : EIATTR_CBANK_PARAM_SIZE
	.align		4
.L_1097:
        /*0018*/ 	.byte	0x03, 0x19
        /*001a*/ 	.short	0x00b8


	//----- nvinfo : EIATTR_KPARAM_INFO
	.align		4
        /*001c*/ 	.byte	0x04, 0x17
        /*001e*/ 	.short	(.L_1099 - .L_1098)
.L_1098:
        /*0020*/ 	.word	0x00000000
        /*0024*/ 	.short	0x0000
        /*0026*/ 	.short	0x0000
        /*0028*/ 	.byte	0x00, 0xf0, 0xe1, 0x02


	//----- nvinfo : EIATTR_MAXREG_COUNT
	.align		4
.L_1099:
        /*002c*/ 	.byte	0x03, 0x1b
        /*002e*/ 	.short	0x00ff


	//----- nvinfo : EIATTR_NUM_BARRIERS
	.align		4
        /*0030*/ 	.byte	0x02, 0x4c
        /*0032*/ 	.byte	0x01
	.zero		1


	//----- nvinfo : EIATTR_MERCURY_ISA_VERSION
	.align		4
        /*0034*/ 	.byte	0x03, 0x5f
        /*0036*/ 	.short	0x0000


	//----- nvinfo : EIATTR_INT_WARP_WIDE_INSTR_OFFSETS
	.align		4
        /*0038*/ 	.byte	0x04, 0x31
        /*003a*/ 	.short	(.L_1101 - .L_1100)


	//   ....[0]....
.L_1100:
        /*003c*/ 	.word	0x00002df0


	//   ....[1]....
        /*0040*/ 	.word	0x00004aa0


	//----- nvinfo : EIATTR_COOP_GROUP_MASK_REGIDS
	.align		4
.L_1101:
        /*0044*/ 	.byte	0x04, 0x29
        /*0046*/ 	.short	(.L_1103 - .L_1102)


	//   ....[0]....
.L_1102:
        /*0048*/ 	.word	0xffffffff


	//   ....[1]....
        /*004c*/ 	.word	0xffffffff


	//   ....[2]....
        /*0050*/ 	.word	0xffffffff


	//   ....[3]....
        /*0054*/ 	.word	0xffffffff


	//   ....[4]....
        /*0058*/ 	.word	0xffffffff


	//   ....[5]....
        /*005c*/ 	.word	0xffffffff


	//   ....[6]....
        /*0060*/ 	.word	0xffffffff


	//   ....[7]....
        /*0064*/ 	.word	0xffffffff


	//   ....[8]....
        /*0068*/ 	.word	0xffffffff


	//   ....[9]....
        /*006c*/ 	.word	0xffffffff


	//----- nvinfo : EIATTR_COOP_GROUP_INSTR_OFFSETS
	.align		4
.L_1103:
        /*0070*/ 	.byte	0x04, 0x28
        /*0072*/ 	.short	(.L_1105 - .L_1104)


	//   ....[0]....
.L_1104:
        /*0074*/ 	.word	0x00001460


	//   ....[1]....
        /*0078*/ 	.word	0x00001490


	//   ....[2]....
        /*007c*/ 	.word	0x00001570


	//   ....[3]....
        /*0080*/ 	.word	0x00001580


	//   ....[4]....
        /*0084*/ 	.word	0x000015b0


	//   ....[5]....
        /*0088*/ 	.word	0x000015d0


	//   ....[6]....
        /*008c*/ 	.word	0x00001600


	//   ....[7]....
        /*0090*/ 	.word	0x00001620


	//   ....[8]....
        /*0094*/ 	.word	0x00001650


	//   ....[9]....
        /*0098*/ 	.word	0x00001670


	//----- nvinfo : EIATTR_EXIT_INSTR_OFFSETS
	.align		4
.L_1105:
        /*009c*/ 	.byte	0x04, 0x1c
        /*009e*/ 	.short	(.L_1107 - .L_1106)


	//   ....[0]....
.L_1106:
        /*00a0*/ 	.word	0x00004b10


	//   ....[1]....
        /*00a4*/ 	.word	0x00004c50


	//   ....[2]....
        /*00a8*/ 	.word	0x00004ed0


	//----- nvinfo : EIATTR_MAX_THREADS
	.align		4
.L_1107:
        /*00ac*/ 	.byte	0x04, 0x05
        /*00ae*/ 	.short	(.L_1109 - .L_1108)
.L_1108:
        /*00b0*/ 	.word	0x00000080
        /*00b4*/ 	.word	0x00000001
        /*00b8*/ 	.word	0x00000001


	//----- nvinfo : EIATTR_CRS_STACK_SIZE
	.align		4
.L_1109:
        /*00bc*/ 	.byte	0x04, 0x1e
        /*00be*/ 	.short	(.L_1111 - .L_1110)
.L_1110:
        /*00c0*/ 	.word	0x00000000
.L_1111:


//--------------------- .nv.info._Z35group_norm_nhwc_bwd_one_pass_kernelI11Fp32IOFp16WLi512ELi4ELi128EEv26Group_norm_nhwc_bwd_params --------------------------
	.section	.nv.info._Z35group_norm_nhwc_bwd_one_pass_kernelI11Fp32IOFp16WLi512ELi4ELi128EEv26Group_norm_nhwc_bwd_params,"",@"SHT_CUDA_INFO"
	.sectionflags	@""
	.align	4


	//----- nvinfo : EIATTR_CUDA_API_VERSION
	.align		4
        /*0000*/ 	.byte	0x04, 0x37
        /*0002*/ 	.short	(.L_1113 - .L_1112)
.L_1112:
        /*0004*/ 	.word	0x00000082


	//----- nvinfo : EIATTR_SW2861232_WAR
	.align		4
.L_1113:
        /*0008*/ 	.byte	0x01, 0x35
	.zero		2


	//----- nvinfo : EIATTR_PARAM_CBANK
	.align		4
        /*000c*/ 	.byte	0x04, 0x0a
        /*000e*/ 	.short	(.L_1115 - .L_1114)
	.align		4
.L_1114:
        /*0010*/ 	.word	index@(.nv.constant0._Z35group_norm_nhwc_bwd_one_pass_kernelI11Fp32IOFp16WLi512ELi4ELi128EEv26Group_norm_nhwc_bwd_params)
        /*0014*/ 	.short	0x0160
        /*0016*/ 	.short	0x00b8


	//----- nvinfo : EIATTR_CBANK_PARAM_SIZE
	.align		4
.L_1115:
        /*0018*/ 	.byte	0x03, 0x19
        /*001a*/ 	.short	0x00b8


	//----- nvinfo : EIATTR_KPARAM_INFO
	.align		4
        /*001c*/ 	.byte	0x04, 0x17
        /*001e*/ 	.short	(.L_1117 - .L_1116)
.L_1116:
        /*0020*/ 	.word	0x00000000
        /*0024*/ 	.short	0x0000
        /*0026*/ 	.short	0x0000
        /*0028*/ 	.byte	0x00, 0xf0, 0xe1, 0x02


	//----- nvinfo : EIATTR_MAXREG_COUNT
	.align		4
.L_1117:
        /*002c*/ 	.byte	0x03, 0x1b
        /*002e*/ 	.short	0x00ff


	//----- nvinfo : EIATTR_NUM_BARRIERS
	.align		4
        /*0030*/ 	.byte	0x02, 0x4c
        /*0032*/ 	.byte	0x01
	.zero		1


	//----- nvinfo : EIATTR_MERCURY_ISA_VERSION
	.align		4
        /*0034*/ 	.byte	0x03, 0x5f
        /*0036*/ 	.short	0x0000


	//----- nvinfo : EIATTR_INT_WARP_WIDE_INSTR_OFFSETS
	.align		4
        /*0038*/ 	.byte	0x04, 0x31
        /*003a*/ 	.short	(.L_1119 - .L_1118)


	//   ....[0]....
.L_1118:
        /*003c*/ 	.word	0x00003c60


	//   ....[1]....
        /*0040*/ 	.word	0x000063a0


	//----- nvinfo : EIATTR_COOP_GROUP_MASK_REGIDS
	.align		4
.L_1119:
        /*0044*/ 	.byte	0x04, 0x29
        /*0046*/ 	.short	(.L_1121 - .L_1120)


	//   ....[0]....
.L_1120:
        /*0048*/ 	.word	0xffffffff


	//   ....[1]....
        /*004c*/ 	.word	0xffffffff


	//   ....[2]....
        /*0050*/ 	.word	0xffffffff


	//   ....[3]....
        /*0054*/ 	.word	0xffffffff


	//   ....[4]....
        /*0058*/ 	.word	0xffffffff


	//   ....[5]....
        /*005c*/ 	.word	0xffffffff


	//   ....[6]....
        /*0060*/ 	.word	0xffffffff


	//   ....[7]....
        /*0064*/ 	.word	0xffffffff


	//   ....[8]....
        /*0068*/ 	.word	0xffffffff


	//   ....[9]....
        /*006c*/ 	.word	0xffffffff


	//----- nvinfo : EIATTR_COOP_GROUP_INSTR_OFFSETS
	.align		4
.L_1121:
        /*0070*/ 	.byte	0x04, 0x28
        /*0072*/ 	.short	(.L_1123 - .L_1122)


	//   ....[0]....
.L_1122:
        /*0074*/ 	.word	0x000021c0


	//   ....[1]....
        /*0078*/ 	.word	0x000021e0


	//   ....[2]....
        /*007c*/ 	.word	0x00002250


	//   ....[3]....
        /*0080*/ 	.word	0x00002270


	//   ....[4]....
        /*0084*/ 	.word	0x000022a0


	//   ....[5]....
        /*0088*/ 	.word	0x000022c0


	//   ....[6]....
        /*008c*/ 	.word	0x00002300


	//   ....[7]....
        /*0090*/ 	.word	0x00002330


	//   ....[8]....
        /*0094*/ 	.word	0x000023e0


	//   ....[9]....
        /*0098*/ 	.word	0x00002410


	//----- nvinfo : EIATTR_EXIT_INSTR_OFFSETS
	.align		4
.L_1123:
        /*009c*/ 	.byte	0x04, 0x1c
        /*009e*/ 	.short	(.L_1125 - .L_1124)


	//   ....[0]....
.L_1124:
        /*00a0*/ 	.word	0x00006410


	//   ....[1]....
        /*00a4*/ 	.word	0x00006550


	//   ....[2]....
        /*00a8*/ 	.word	0x000067d0


	//----- nvinfo : EIATTR_MAX_THREADS
	.align		4
.L_1125:
        /*00ac*/ 	.byte	0x04, 0x05
        /*00ae*/ 	.short	(.L_1127 - .L_1126)
.L_1126:
        /*00b0*/ 	.word	0x00000080
        /*00b4*/ 	.word	0x00000001
        /*00b8*/ 	.word	0x00000001


	//----- nvinfo : EIATTR_CRS_STACK_SIZE
	.align		4
.L_1127:
        /*00bc*/ 	.byte	0x04, 0x1e
        /*00be*/ 	.short	(.L_1129 - .L_1128)
.L_1128:
        /*00c0*/ 	.word	0x00000000
.L_1129:


//--------------------- .nv.info._Z35group_norm_nhwc_fwd_one_pass_kernelI11Bf16IOFp32WLi64ELi4ELi128EEv26Group_norm_nhwc_fwd_params --------------------------
	.section	.nv.info._Z35group_norm_nhwc_fwd_one_pass_kernelI11Bf16IOFp32WLi64ELi4ELi128EEv26Group_norm_nhwc_fwd_params,"",@"SHT_CUDA_INFO"
	.sectionflags	@""
	.align	4


	//----- nvinfo : EIATTR_CUDA_API_VERSION
	.align		4
        /*0000*/ 	.byte	0x04, 0x37
        /*0002*/ 	.short	(.L_1131 - .L_1130)
.L_1130:
        /*0004*/ 	.word	0x00000082


	//----- nvinfo : EIATTR_SW2861232_WAR
	.align		4
.L_1131:
        /*0008*/ 	.byte	0x01, 0x35
	.zero		2


	//----- nvinfo : EIATTR_PARAM_CBANK
	.align		4
        /*000c*/ 	.byte	0x04, 0x0a
        /*000e*/ 	.short	(.L_1133 - .L_1132)
	.align		4
.L_1132:
        /*0010*/ 	.word	index@(.nv.constant0._Z35group_norm_nhwc_fwd_one_pass_kernelI11Bf16IOFp32WLi64ELi4ELi128EEv26Group_norm_nhwc_fwd_params)
        /*0014*/ 	.short	0x0160
        /*0016*/ 	.short	0x00a0


	//----- nvinfo : EIATTR_CBANK_PARAM_SIZE
	.align		4
.L_1133:
        /*0018*/ 	.byte	0x03, 0x19
        /*001a*/ 	.short	0x00a0


	//----- nvinfo : EIATTR_KPARAM_INFO
	.align		4
        /*001c*/ 	.byte	0x04, 0x17
        /*001e*/ 	.short	(.L_1135 - .L_1134)
.L_1134:
        /*0020*/ 	.word	0x00000000
        /*0024*/ 	.short	0x0000
        /*0026*/ 	.short	0x0000
        /*0028*/ 	.byte	0x00, 0xf0, 0x81, 0x02


	//----- nvinfo : EIATTR_MAXREG_COUNT
	.align		4
.L_1135:
        /*002c*/ 	.byte	0x03, 0x1b
        /*002e*/ 	.short	0x00ff


	//----- nvinfo : EIATTR_NUM_BARRIERS
	.align		4
        /*0030*/ 	.byte	0x02, 0x4c
        /*0032*/ 	.byte	0x01
	.zero		1


	//----- nvinfo : EIATTR_MERCURY_ISA_VERSION
	.align		4
        /*0034*/ 	.byte	0x03, 0x5f
        /*0036*/ 	.short	0x0000


	//----- nvinfo : EIATTR_COOP_GROUP_MASK_REGIDS
	.align		4
        /*0038*/ 	.byte	0x04, 0x29
        /*003a*/ 	.short	(.L_1137 - .L_1136)


	//   ....[0]....
.L_1136:
        /*003c*/ 	.word	0xffffffff


	//   ....[1]....
        /*0040*/ 	.word	0xffffffff


	//   ....[2]....
        /*0044*/ 	.word	0xffffffff


	//   ....[3]....
        /*0048*/ 	.word	0xffffffff


	//   ....[4]....
        /*004c*/ 	.word	0xffffffff


	//   ....[5]....
        /*0050*/ 	.word	0xffffffff


	//   ....[6]....
        /*0054*/ 	.word	0xffffffff


	//   ....[7]....
        /*0058*/ 	.word	0xffffffff


	//   ....[8]....
        /*005c*/ 	.word	0xffffffff


	//   ....[9]....
        /*0060*/ 	.word	0xffffffff


	//----- nvinfo : EIATTR_COOP_GROUP_INSTR_OFFSETS
	.align		4
.L_1137:
        /*0064*/ 	.byte	0x04, 0x28
        /*0066*/ 	.short	(.L_1139 - .L_1138)


	//   ....[0]....
.L_1138:
        /*0068*/ 	.word	0x00000570


	//   ....[1]....
        /*006c*/ 	.word	0x00000580


	//   ....[2]....
        /*0070*/ 	.word	0x000005b0


	//   ....[3]....
        /*0074*/ 	.word	0x000005d0


	//   ....[4]....
        /*0078*/ 	.word	0x00000600


	//   ....[5]....
        /*007c*/ 	.word	0x00000620


	//   ....[6]....
        /*0080*/ 	.word	0x00000650


	//   ....[7]....
        /*0084*/ 	.word	0x00000670


	//   ....[8]....
        /*0088*/ 	.word	0x000006a0


	//   ....[9]....
        /*008c*/ 	.word	0x000006c0


	//----- nvinfo : EIATTR_EXIT_INSTR_OFFSETS
	.align		4
.L_1139:
        /*0090*/ 	.byte	0x04, 0x1c
        /*0092*/ 	.short	(.L_1141 - .L_1140)


	//   ....[0]....
.L_1140:
        /*0094*/ 	.word	0x00000070


	//   ....[1]....
        /*0098*/ 	.word	0x00001d80


	//----- nvinfo : EIATTR_MAX_THREADS
	.align		4
.L_1141:
        /*009c*/ 	.byte	0x04, 0x05
        /*009e*/ 	.short	(.L_1143 - .L_1142)
.L_1142:
        /*00a0*/ 	.word	0x00000080
        /*00a4*/ 	.word	0x00000001
        /*00a8*/ 	.word	0x00000001


	//----- nvinfo : EIATTR_CRS_STACK_SIZE
	.align		4
.L_1143:
        /*00ac*/ 	.byte	0x04, 0x1e
        /*00ae*/ 	.short	(.L_1145 - .L_1144)
.L_1144:
        /*00b0*/ 	.word	0x00000000
.L_1145:


//--------------------- .nv.info._Z35group_norm_nhwc_fwd_one_pass_kernelI11Bf16IOFp32WLi128ELi4ELi128EEv26Group_norm_nhwc_fwd_params --------------------------
	.section	.nv.info._Z35group_norm_nhwc_fwd_one_pass_kernelI11Bf16IOFp32WLi128ELi4ELi128EEv26Group_norm_nhwc_fwd_params,"",@"SHT_CUDA_INFO"
	.sectionflags	@""
	.align	4


	//----- nvinfo : EIATTR_CUDA_API_VERSION
	.align		4
        /*0000*/ 	.byte	0x04, 0x37
        /*0002*/ 	.short	(.L_1147 - .L_1146)
.L_1146:
        /*0004*/ 	.word	0x00000082


	//----- nvinfo : EIATTR_SW2861232_WAR
	.align		4
.L_1147:
        /*0008*/ 	.byte	0x01, 0x35
	.zero		2


	//----- nvinfo : EIATTR_PARAM_CBANK
	.align		4
        /*000c*/ 	.byte	0x04, 0x0a
        /*000e*/ 	.short	(.L_1149 - .L_1148)
	.align		4
.L_1148:
        /*0010*/ 	.word	index@(.nv.constant0._Z35group_norm_nhwc_fwd_one_pass_kernelI11Bf16IOFp32WLi128ELi4ELi128EEv26Group_norm_nhwc_fwd_params)
        /*0014*/ 	.short	0x0160
        /*0016*/ 	.short	0x00a0


	//----- nvinfo : EIATTR_CBANK_PARAM_SIZE
	.align		4
.L_1149:
        /*0018*/ 	.byte	0x03, 0x19
        /*001a*/ 	.short	0x00a0


	//----- nvinfo : EIATTR_KPARAM_INFO
	.align		4
        /*001c*/ 	.byte	0x04, 0x17
        /*001e*/ 	.short	(.L_1151 - .L_1150)
.L_1150:
        /*0020*/ 	.word	0x00000000
        /*0024*/ 	.short	0x0000
        /*0026*/ 	.short	0x0000
        /*0028*/ 	.byte	0x00, 0xf0, 0x81, 0x02


	//----- nvinfo : EIATTR_MAXREG_COUNT
	.align		4
.L_1151:
        /*002c*/ 	.byte	0x03, 0x1b
        /*002e*/ 	.short	0x00ff


	//----- nvinfo : EIATTR_NUM_BARRIERS
	.align		4
        /*0030*/ 	.byte	0x02, 0x4c
        /*0032*/ 	.byte	0x01
	.zero		1


	//----- nvinfo : EIATTR_MERCURY_ISA_VERSION
	.align		4
        /*0034*/ 	.byte	0x03, 0x5f
        /*0036*/ 	.short	0x0000


	//----- nvinfo : EIATTR_COOP_GROUP_MASK_REGIDS
	.align		4
        /*0038*/ 	.byte	0x04, 0x29
        /*003a*/ 	.short	(.L_1153 - .L_1152)


	//   ....[0]....
.L_1152:
        /*003c*/ 	.word	0xffffffff


	//   ....[1]....
        /*0040*/ 	.word	0xffffffff


	//   ....[2]....
        /*0044*/ 	.word	0xffffffff


	//   ....[3]....
        /*0048*/ 	.word	0xffffffff


	//   ....[4]....
        /*004c*/ 	.word	0xffffffff


	//   ....[5]....
        /*0050*/ 	.word	0xffffffff


	//   ....[6]....
        /*0054*/ 	.word	0xffffffff


	//   ....[7]....
        /*0058*/ 	.word	0xffffffff


	//   ....[8]....
        /*005c*/ 	.word	0xffffffff


	//   ....[9]....
        /*0060*/ 	.word	0xffffffff


	//----- nvinfo : EIATTR_COOP_GROUP_INSTR_OFFSETS
	.align		4
.L_1153:
        /*0064*/ 	.byte	0x04, 0x28
        /*0066*/ 	.short	(.L_1155 - .L_1154)


	//   ....[0]....
.L_1154:
        /*0068*/ 	.word	0x00000620


	//   ....[1]....
        /*006c*/ 	.word	0x00000630


	//   ....[2]....
        /*0070*/ 	.word	0x00000660


	//   ....[3]....
        /*0074*/ 	.word	0x00000670


	//   ....[4]....
        /*0078*/ 	.word	0x000006b0


	//   ....[5]....
        /*007c*/ 	.word	0x000006c0


	//   ....[6]....
        /*0080*/ 	.word	0x00000700


	//   ....[7]....
        /*0084*/ 	.word	0x00000710


	//   ....[8]....
        /*0088*/ 	.word	0x00000750


	//   ....[9]....
        /*008c*/ 	.word	0x00000760


	//----- nvinfo : EIATTR_EXIT_INSTR_OFFSETS
	.align		4
.L_1155:
        /*0090*/ 	.byte	0x04, 0x1c
        /*0092*/ 	.short	(.L_1157 - .L_1156)


	//   ....[0]....
.L_1156:
        /*0094*/ 	.word	0x00000070


	//   ....[1]....
        /*0098*/ 	.word	0x00002050


	//----- nvinfo : EIATTR_MAX_THREADS
	.align		4
.L_1157:
        /*009c*/ 	.byte	0x04, 0x05
        /*009e*/ 	.short	(.L_1159 - .L_1158)
.L_1158:
        /*00a0*/ 	.word	0x00000080
        /*00a4*/ 	.word	0x00000001
        /*00a8*/ 	.word	0x00000001


	//----- nvinfo : EIATTR_CRS_STACK_SIZE
	.align		4
.L_1159:
        /*00ac*/ 	.byte	0x04, 0x1e
        /*00ae*/ 	.short	(.L_1161 - .L_1160)
.L_1160:
        /*00b0*/ 	.word	0x00000000
.L_1161:


//--------------------- .nv.info._Z35group_norm_nhwc_fwd_one_pass_kernelI11Bf16IOFp32WLi256ELi4ELi128EEv26Group_norm_nhwc_fwd_params --------------------------
	.section	.nv.info._Z35group_norm_nhwc_fwd_one_pass_kernelI11Bf16IOFp32WLi256ELi4ELi128EEv26Group_norm_nhwc_fwd_params,"",@"SHT_CUDA_INFO"
	.sectionflags	@""
	.align	4


	//----- nvinfo : EIATTR_CUDA_API_VERSION
	.align		4
        /*0000*/ 	.byte	0x04, 0x37
        /*0002*/ 	.short	(.L_1163 - .L_1162)
.L_1162:
        /*0004*/ 	.word	0x00000082


	//----- nvinfo : EIATTR_SW2861232_WAR
	.align		4
.L_1163:
        /*0008*/ 	.byte	0x01, 0x35
	.zero		2


	//----- nvinfo : EIATTR_PARAM_CBANK
	.align		4
        /*000c*/ 	.byte	0x04, 0x0a
        /*000e*/ 	.short	(.L_1165 - .L_1164)
	.align		4
.L_1164:
        /*0010*/ 	.word	index@(.nv.constant0._Z35group_norm_nhwc_fwd_one_pass_kernelI11Bf16IOFp32WLi256ELi4ELi128EEv26Group_norm_nhwc_fwd_params)
        /*0014*/ 	.short	0x0160
        /*0016*/ 	.short	0x00a0


	//----- nvinfo : EIATTR_CBANK_PARAM_SIZE
	.align		4
.L_1165:
        /*0018*/ 	.byte	0x03, 0x19
        /*001a*/ 	.short	0x00a0


	//----- nvinfo : EIATTR_KPARAM_INFO
	.align		4
        /*001c*/ 	.byte	0x04, 0x17
        /*001e*/ 	.short	(.L_1167 - .L_1166)
.L_1166:
        /*0020*/ 	.word	0x00000000
        /*0024*/ 	.short	0x0000
        /*0026*/ 	.short	0x0000
        /*0028*/ 	.byte	0x00, 0xf0, 0x81, 0x02


	//----- nvinfo : EIATTR_MAXREG_COUNT
	.align		4
.L_1167:
        /*002c*/ 	.byte	0x03, 0x1b
        /*002e*/ 	.short	0x00ff


	//----- nvinfo : EIATTR_NUM_BARRIERS
	.align		4
        /*0030*/ 	.byte	0x02, 0x4c
        /*0032*/ 	.byte	0x01
	.zero		1


	//----- nvinfo : EIATTR_MERCURY_ISA_VERSION
	.align		4
        /*0034*/ 	.byte	0x03, 0x5f
        /*0036*/ 	.short	0x0000


	//----- nvinfo : EIATTR_COOP_GROUP_MASK_REGIDS
	.align		4
        /*0038*/ 	.byte	0x04, 0x29
        /*003a*/ 	.short	(.L_1169 - .L_1168)


	//   ....[0]....
.L_1168:
        /*003c*/ 	.word	0xffffffff


	//   ....[1]....
        /*0040*/ 	.word	0xffffffff


	//   ....[2]....
        /*0044*/ 	.word	0xffffffff


	//   ....[3]....
        /*0048*/ 	.word	0xffffffff


	//   ....[4]....
        /*004c*/ 	.word	0xffffffff


	//   ....[5]....
        /*0050*/ 	.word	0xffffffff


	//   ....[6]....
        /*0054*/ 	.word	0xffffffff


	//   ....[7]....
        /*0058*/ 	.word	0xffffffff


	//   ....[8]....
        /*005c*/ 	.word	0xffffffff


	//   ....[9]....
        /*0060*/ 	.word	0xffffffff


	//----- nvinfo : EIATTR_COOP_GROUP_INSTR_OFFSETS
	.align		4
.L_1169:
        /*0064*/ 	.byte	0x04, 0x28
        /*0066*/ 	.short	(.L_1171 - .L_1170)


	//   ....[0]....
.L_1170:
        /*0068*/ 	.word	0x00000930


	//   ....[1]....
        /*006c*/ 	.word	0x00000940


	//   ....[2]....
        /*0070*/ 	.word	0x00000970


	//   ....[3]....
        /*0074*/ 	.word	0x00000980


	//   ....[4]....
        /*0078*/ 	.word	0x000009c0


	//   ....[5]....
        /*007c*/ 	.word	0x000009d0


	//   ....[6]....
        /*0080*/ 	.word	0x00000a10


	//   ....[7]....
        /*0084*/ 	.word	0x00000a20


	//   ....[8]....
        /*0088*/ 	.word	0x00000a60


	//   ....[9]....
        /*008c*/ 	.word	0x00000a70


	//----- nvinfo : EIATTR_EXIT_INSTR_OFFSETS
	.align		4
.L_1171:
        /*0090*/ 	.byte	0x04, 0x1c
        /*0092*/ 	.short	(.L_1173 - .L_1172)


	//   ....[0]....
.L_1172:
        /*0094*/ 	.word	0x00000060


	//   ....[1]....
        /*0098*/ 	.word	0x00002810


	//----- nvinfo : EIATTR_MAX_THREADS
	.align		4
.L_1173:
        /*009c*/ 	.byte	0x04, 0x05
        /*009e*/ 	.short	(.L_1175 - .L_1174)
.L_1174:
        /*00a0*/ 	.word	0x00000080
        /*00a4*/ 	.word	0x00000001
        /*00a8*/ 	.word	0x00000001


	//----- nvinfo : EIATTR_CRS_STACK_SIZE
	.align		4
.L_1175:
        /*00ac*/ 	.byte	0x04, 0x1e
        /*00ae*/ 	.short	(.L_1177 - .L_1176)
.L_1176:
        /*00b0*/ 	.word	0x00000000
.L_1177:


//--------------------- .nv.info._Z35group_norm_nhwc_fwd_one_pass_kernelI11Bf16IOFp32WLi512ELi4ELi128EEv26Group_norm_nhwc_fwd_params --------------------------
	.section	.nv.info._Z35group_norm_nhwc_fwd_one_pass_kernelI11Bf16IOFp32WLi512ELi4ELi128EEv26Group_norm_nhwc_fwd_params,"",@"SHT_CUDA_INFO"
	.sectionflags	@""
	.align	4


	//----- nvinfo : EIATTR_CUDA_API_VERSION
	.align		4
        /*0000*/ 	.byte	0x04, 0x37
        /*0002*/ 	.short	(.L_1179 - .L_1178)
.L_1178:
        /*0004*/ 	.word	0x00000082


	//----- nvinfo : EIATTR_SW2861232_WAR
	.align		4
.L_1179:
        /*0008*/ 	.byte	0x01, 0x35
	.zero		2


	//----- nvinfo : EIATTR_PARAM_CBANK
	.align		4
        /*000c*/ 	.byte	0x04, 0x0a
        /*000e*/ 	.short	(.L_1181 - .L_1180)
	.align		4
.L_1180:
        /*0010*/ 	.word	index@(.nv.constant0._Z35group_norm_nhwc_fwd_one_pass_kernelI11Bf16IOFp32WLi512ELi4ELi128EEv26Group_norm_nhwc_fwd_params)
        /*0014*/ 	.short	0x0160
        /*0016*/ 	.short	0x00a0


	//----- nvinfo : EIATTR_CBANK_PARAM_SIZE
	.align		4
.L_1181:
        /*0018*/ 	.byte	0x03, 0x19
        /*001a*/ 	.short	0x00a0


	//----- nvinfo : EIATTR_KPARAM_INFO
	.align		4
        /*001c*/ 	.byte	0x04, 0x17
        /*001e*/ 	.short	(.L_1183 - .L_1182)
.L_1182:
        /*0020*/ 	.word	0x00000000
        /*0024*/ 	.short	0x0000
        /*0026*/ 	.short	0x0000
        /*0028*/ 	.byte	0x00, 0xf0, 0x81, 0x02


	//----- nvinfo : EIATTR_MAXREG_COUNT
	.align		4
.L_1183:
        /*002c*/ 	.byte	0x03, 0x1b
        /*002e*/ 	.short	0x00ff


	//----- nvinfo : EIATTR_NUM_BARRIERS
	.align		4
        /*0030*/ 	.byte	0x02, 0x4c
        /*0032*/ 	.byte	0x01
	.zero		1


	//----- nvinfo : EIATTR_MERCURY_ISA_VERSION
	.align		4
        /*0034*/ 	.byte	0x03, 0x5f
        /*0036*/ 	.short	0x0000


	//----- nvinfo : EIATTR_COOP_GROUP_MASK_REGIDS
	.align		4
        /*0038*/ 	.byte	0x04, 0x29
        /*003a*/ 	.short	(.L_1185 - .L_1184)


	//   ....[0]....
.L_1184:
        /*003c*/ 	.word	0xffffffff


	//   ....[1]....
        /*0040*/ 	.word	0xffffffff


	//   ....[2]....
        /*0044*/ 	.word	0xffffffff


	//   ....[3]....
        /*0048*/ 	.word	0xffffffff


	//   ....[4]....
        /*004c*/ 	.word	0xffffffff


	//   ....[5]....
        /*0050*/ 	.word	0xffffffff


	//   ....[6]....
        /*0054*/ 	.word	0xffffffff


	//   ....[7]....
        /*0058*/ 	.word	0xffffffff


	//   ....[8]....
        /*005c*/ 	.word	0xffffffff


	//   ....[9]....
        /*0060*/ 	.word	0xffffffff


	//----- nvinfo : EIATTR_COOP_GROUP_INSTR_OFFSETS
	.align		4
.L_1185:
        /*0064*/ 	.byte	0x04, 0x28
        /*0066*/ 	.short	(.L_1187 - .L_1186)


	//   ....[0]....
.L_1186:
        /*0068*/ 	.word	0x00000e70


	//   ....[1]....
        /*006c*/ 	.word	0x00000e80


	//   ....[2]....
        /*0070*/ 	.word	0x00000eb0


	//   ....[3]....
        /*0074*/ 	.word	0x00000ec0


	//   ....[4]....
        /*0078*/ 	.word	0x00000f00


	//   ....[5]....
        /*007c*/ 	.word	0x00000f10


	//   ....[6]....
        /*0080*/ 	.word	0x00000f50


	//   ....[7]....
        /*0084*/ 	.word	0x00000f60


	//   ....[8]....
        /*0088*/ 	.word	0x00000fa0


	//   ....[9]....
        /*008c*/ 	.word	0x00000fb0


	//----- nvinfo : EIATTR_EXIT_INSTR_OFFSETS
	.align		4
.L_1187:
        /*0090*/ 	.byte	0x04, 0x1c
        /*0092*/ 	.short	(.L_1189 - .L_1188)


	//   ....[0]....
.L_1188:
        /*0094*/ 	.word	0x00000070


	//   ....[1]....
        /*0098*/ 	.word	0x00003570


	//----- nvinfo : EIATTR_MAX_THREADS
	.align		4
.L_1189:
        /*009c*/ 	.byte	0x04, 0x05
        /*009e*/ 	.short	(.L_1191 - .L_1190)
.L_1190:
        /*00a0*/ 	.word	0x00000080
        /*00a4*/ 	.word	0x00000001
        /*00a8*/ 	.word	0x00000001


	//----- nvinfo : EIATTR_CRS_STACK_SIZE
	.align		4
.L_1191:
        /*00ac*/ 	.byte	0x04, 0x1e
        /*00ae*/ 	.short	(.L_1193 - .L_1192)
.L_1192:
        /*00b0*/ 	.word	0x00000000
.L_1193:


//--------------------- .nv.info._Z35group_norm_nhwc_fwd_one_pass_kernelI11Bf16IOBf16WLi64ELi4ELi128EEv26Group_norm_nhwc_fwd_params --------------------------
	.section	.nv.info._Z35group_norm_nhwc_fwd_one_pass_kernelI11Bf16IOBf16WLi64ELi4ELi128EEv26Group_norm_nhwc_fwd_params,"",@"SHT_CUDA_INFO"
	.sectionflags	@""
	.align	4


	//----- nvinfo : EIATTR_CUDA_API_VERSION
	.align		4
        /*0000*/ 	.byte	0x04, 0x37
        /*0002*/ 	.short	(.L_1195 - .L_1194)
.L_1194:
        /*0004*/ 	.word	0x00000082


	//----- nvinfo : EIATTR_SW2861232_WAR
	.align		4
.L_1195:
        /*0008*/ 	.byte	0x01, 0x35
	.zero		2


	//----- nvinfo : EIATTR_PARAM_CBANK
	.align		4
        /*000c*/ 	.byte	0x04, 0x0a
        /*000e*/ 	.short	(.L_1197 - .L_1196)
	.align		4
.L_1196:
        /*0010*/ 	.word	index@(.nv.constant0._Z35group_norm_nhwc_fwd_one_pass_kernelI11Bf16IOBf16WLi64ELi4ELi128EEv26Group_norm_nhwc_fwd_params)
        /*0014*/ 	.short	0x0160
        /*0016*/ 	.short	0x00a0


	//----- nvinfo : EIATTR_CBANK_PARAM_SIZE
	.align		4
.L_1197:
        /*0018*/ 	.byte	0x03, 0x19
        /*001a*/ 	.short	0x00a0


	//----- nvinfo : EIATTR_KPARAM_INFO
	.align		4
        /*001c*/ 	.byte	0x04, 0x17
        /*001e*/ 	.short	(.L_1199 - .L_1198)
.L_1198:
        /*0020*/ 	.word	0x00000000
        /*0024*/ 	.short	0x0000
        /*0026*/ 	.short	0x0000
        /*0028*/ 	.byte	0x00, 0xf0, 0x81, 0x02


	//----- nvinfo : EIATTR_MAXREG_COUNT
	.align		4
.L_1199:
        /*002c*/ 	.byte	0x03, 0x1b
        /*002e*/ 	.short	0x00ff


	//----- nvinfo : EIATTR_NUM_BARRIERS
	.align		4
        /*0030*/ 	.byte	0x02, 0x4c
        /*0032*/ 	.byte	0x01
	.zero		1


	//----- nvinfo : EIATTR_MERCURY_ISA_VERSION
	.align		4
        /*0034*/ 	.byte	0x03, 0x5f
        /*0036*/ 	.short	0x0000


	//----- nvinfo : EIATTR_COOP_GROUP_MASK_REGIDS
	.align		4
        /*0038*/ 	.byte	0x04, 0x29
        /*003a*/ 	.short	(.L_1201 - .L_1200)


	//   ....[0]....
.L_1200:
        /*003c*/ 	.word	0xffffffff


	//   ....[1]....
        /*0040*/ 	.word	0xffffffff


	//   ....[2]....
        /*0044*/ 	.word	0xffffffff


	//   ....[3]....
        /*0048*/ 	.word	0xffffffff


	//   ....[4]....
        /*004c*/ 	.word	0xffffffff


	//   ....[5]....
        /*0050*/ 	.word	0xffffffff


	//   ....[6]....
        /*0054*/ 	.word	0xffffffff


	//   ....[7]....
        /*0058*/ 	.word	0xffffffff


	//   ....[8]....
        /*005c*/ 	.word	0xffffffff


	//   ....[9]....
        /*0060*/ 	.word	0xffffffff


	//----- nvinfo : EIATTR_COOP_GROUP_INSTR_OFFSETS
	.align		4
.L_1201:
        /*0064*/ 	.byte	0x04, 0x28
        /*0066*/ 	.short	(.L_1203 - .L_1202)


	//   ....[0]....
.L_1202:
        /*0068*/ 	.word	0x00000560


	//   ....[1]....
        /*006c*/ 	.word	0x00000570


	//   ....[2]....
        /*0070*/ 	.word	0x000005a0


	//   ....[3]....
        /*0074*/ 	.word	0x000005c0


	//   ....[4]....
        /*0078*/ 	.word	0x000005f0


	//   ....[5]....
        /*007c*/ 	.word	0x00000610


	//   ....[6]....
        /*0080*/ 	.word	0x00000640


	//   ....[7]....
        /*0084*/ 	.word	0x00000660


	//   ....[8]....
        /*0088*/ 	.word	0x00000690


	//   ....[9]....
        /*008c*/ 	.word	0x000006b0


	//----- nvinfo : EIATTR_EXIT_INSTR_OFFSETS
	.align		4
.L_1203:
        /*0090*/ 	.byte	0x04, 0x1c
        /*0092*/ 	.short	(.L_1205 - .L_1204)


	//   ....[0]....
.L_1204:
        /*0094*/ 	.word	0x00000070


	//   ....[1]....
        /*0098*/ 	.word	0x00001df0


	//----- nvinfo : EIATTR_MAX_THREADS
	.align		4
.L_1205:
        /*009c*/ 	.byte	0x04, 0x05
        /*009e*/ 	.short	(.L_1207 - .L_1206)
.L_1206:
        /*00a0*/ 	.word	0x00000080
        /*00a4*/ 	.word	0x00000001
        /*00a8*/ 	.word	0x00000001


	//----- nvinfo : EIATTR_CRS_STACK_SIZE
	.align		4
.L_1207:
        /*00ac*/ 	.byte	0x04, 0x1e
        /*00ae*/ 	.short	(.L_1209 - .L_1208)
.L_1208:
        /*00b0*/ 	.word	0x00000000
.L_1209:


//--------------------- .nv.info._Z35group_norm_nhwc_fwd_one_pass_kernelI11Bf16IOBf16WLi128ELi4ELi128EEv26Group_norm_nhwc_fwd_params --------------------------
	.section	.nv.info._Z35group_norm_nhwc_fwd_one_pass_kernelI11Bf16IOBf16WLi128ELi4ELi128EEv26Group_norm_nhwc_fwd_params,"",@"SHT_CUDA_INFO"
	.sectionflags	@""
	.align	4


	//----- nvinfo : EIATTR_CUDA_API_VERSION
	.align		4
        /*0000*/ 	.byte	0x04, 0x37
        /*0002*/ 	.short	(.L_1211 - .L_1210)
.L_1210:
        /*0004*/ 	.word	0x00000082


	//----- nvinfo : EIATTR_SW2861232_WAR
	.align		4
.L_1211:
        /*0008*/ 	.byte	0x01, 0x35
	.zero		2


	//----- nvinfo : EIATTR_PARAM_CBANK
	.align		4
        /*000c*/ 	.byte	0x04, 0x0a
        /*000e*/ 	.short	(.L_1213 - .L_1212)
	.align		4
.L_1212:
        /*0010*/ 	.word	index@(.nv.constant0._Z35group_norm_nhwc_fwd_one_pass_kernelI11Bf16IOBf16WLi128ELi4ELi128EEv26Group_norm_nhwc_fwd_params)
        /*0014*/ 	.short	0x0160
        /*0016*/ 	.short	0x00a0


	//----- nvinfo : EIATTR_CBANK_PARAM_SIZE
	.align		4
.L_1213:
        /*0018*/ 	.byte	0x03, 0x19
        /*001a*/ 	.short	0x00a0


	//----- nvinfo : EIATTR_KPARAM_INFO
	.align		4
        /*001c*/ 	.byte	0x04, 0x17
        /*001e*/ 	.short	(.L_1215 - .L_1214)
.L_1214:
        /*0020*/ 	.word	0x00000000
        /*0024*/ 	.short	0x0000
        /*0026*/ 	.short	0x0000
        /*0028*/ 	.byte	0x00, 0xf0, 0x81, 0x02


	//----- nvinfo : EIATTR_MAXREG_COUNT
	.align		4
.L_1215:
        /*002c*/ 	.byte	0x03, 0x1b
        /*002e*/ 	.short	0x00ff


	//----- nvinfo : EIATTR_NUM_BARRIERS
	.align		4
        /*0030*/ 	.byte	0x02, 0x4c
        /*0032*/ 	.byte	0x01
	.zero		1


	//----- nvinfo : EIATTR_MERCURY_ISA_VERSION
	.align		4
        /*0034*/ 	.byte	0x03, 0x5f
        /*0036*/ 	.short	0x0000


	//----- nvinfo : EIATTR_COOP_GROUP_MASK_REGIDS
	.align		4
        /*0038*/ 	.byte	0x04, 0x29
        /*003a*/ 	.short	(.L_1217 - .L_1216)


	//   ....[0]....
.L_1216:
        /*003c*/ 	.word	0xffffffff


	//   ....[1]....
        /*0040*/ 	.word	0xffffffff


	//   ....[2]....
        /*0044*/ 	.word	0xffffffff


	//   ....[3]....
        /*0048*/ 	.word	0xffffffff


	//   ....[4]....
        /*004c*/ 	.word	0xffffffff


	//   ....[5]....
        /*0050*/ 	.word	0xffffffff


	//   ....[6]....
        /*0054*/ 	.word	0xffffffff


	//   ....[7]....
        /*0058*/ 	.word	0xffffffff


	//   ....[8]....
        /*005c*/ 	.word	0xffffffff


	//   ....[9]....
        /*0060*/ 	.word	0xffffffff


	//----- nvinfo : EIATTR_COOP_GROUP_INSTR_OFFSETS
	.align		4
.L_1217:
        /*0064*/ 	.byte	0x04, 0x28
        /*0066*/ 	.short	(.L_1219 - .L_1218)


	//   ....[0]....
.L_1218:
        /*0068*/ 	.word	0x00000650


	//   ....[1]....
        /*006c*/ 	.word	0x00000660


	//   ....[2]....
        /*0070*/ 	.word	0x00000690


	//   ....[3]....
        /*0074*/ 	.word	0x000006a0


	//   ....[4]....
        /*0078*/ 	.word	0x000006e0


	//   ....[5]....
        /*007c*/ 	.word	0x000006f0


	//   ....[6]....
        /*0080*/ 	.word	0x00000730


	//   ....[7]....
        /*0084*/ 	.word	0x00000740


	//   ....[8]....
        /*0088*/ 	.word	0x00000780


	//   ....[9]....
        /*008c*/ 	.word	0x00000790


	//----- nvinfo : EIATTR_EXIT_INSTR_OFFSETS
	.align		4
.L_1219:
        /*0090*/ 	.byte	0x04, 0x1c
        /*0092*/ 	.short	(.L_1221 - .L_1220)


	//   ....[0]....
.L_1220:
        /*0094*/ 	.word	0x00000070


	//   ....[1]....
        /*0098*/ 	.word	0x00002110


	//----- nvinfo : EIATTR_MAX_THREADS
	.align		4
.L_1221:
        /*009c*/ 	.byte	0x04, 0x05
        /*009e*/ 	.short	(.L_1223 - .L_1222)
.L_1222:
        /*00a0*/ 	.word	0x00000080
        /*00a4*/ 	.word	0x00000001
        /*00a8*/ 	.word	0x00000001


	//----- nvinfo : EIATTR_CRS_STACK_SIZE
	.align		4
.L_1223:
        /*00ac*/ 	.byte	0x04, 0x1e
        /*00ae*/ 	.short	(.L_1225 - .L_1224)
.L_1224:
        /*00b0*/ 	.word	0x00000000
.L_1225:


//--------------------- .nv.info._Z35group_norm_nhwc_fwd_one_pass_kernelI11Bf16IOBf16WLi256ELi4ELi128EEv26Group_norm_nhwc_fwd_params --------------------------
	.section	.nv.info._Z35group_norm_nhwc_fwd_one_pass_kernelI11Bf16IOBf16WLi256ELi4ELi128EEv26Group_norm_nhwc_fwd_params,"",@"SHT_CUDA_INFO"
	.sectionflags	@""
	.align	4


	//----- nvinfo : EIATTR_CUDA_API_VERSION
	.align		4
        /*0000*/ 	.byte	0x04, 0x37
        /*0002*/ 	.short	(.L_1227 - .L_1226)
.L_1226:
        /*0004*/ 	.word	0x00000082


	//----- nvinfo : EIATTR_SW2861232_WAR
	.align		4
.L_1227:
        /*0008*/ 	.byte	0x01, 0x35
	.zero		2


	//----- nvinfo : EIATTR_PARAM_CBANK
	.align		4
        /*000c*/ 	.byte	0x04, 0x0a
        /*000e*/ 	.short	(.L_1229 - .L_1228)
	.align		4
.L_1228:
        /*0010*/ 	.word	index@(.nv.constant0._Z35group_norm_nhwc_fwd_one_pass_kernelI11Bf16IOBf16WLi256ELi4ELi128EEv26Group_norm_nhwc_fwd_params)
        /*0014*/ 	.short	0x0160
        /*0016*/ 	.short	0x00a0


	//----- nvinfo : EIATTR_CBANK_PARAM_SIZE
	.align		4
.L_1229:
        /*0018*/ 	.byte	0x03, 0x19
        /*001a*/ 	.short	0x00a0


	//----- nvinfo : EIATTR_KPARAM_INFO
	.align		4
        /*001c*/ 	.byte	0x04, 0x17
        /*001e*/ 	.short	(.L_1231 - .L_1230)
.L_1230:
        /*0020*/ 	.word	0x00000000
        /*0024*/ 	.short	0x0000
        /*0026*/ 	.short	0x0000
        /*0028*/ 	.byte	0x00, 0xf0, 0x81, 0x02


	//----- nvinfo : EIATTR_MAXREG_COUNT
	.align		4
.L_1231:
        /*002c*/ 	.byte	0x03, 0x1b
        /*002e*/ 	.short	0x00ff


	//----- nvinfo : EIATTR_NUM_BARRIERS
	.align		4
        /*0030*/ 	.byte	0x02, 0x4c
        /*0032*/ 	.byte	0x01
	.zero		1


	//----- nvinfo : EIATTR_MERCURY_ISA_VERSION
	.align		4
        /*0034*/ 	.byte	0x03, 0x5f
        /*0036*/ 	.short	0x0000


	//----- nvinfo : EIATTR_COOP_GROUP_MASK_REGIDS
	.align		4
        /*0038*/ 	.byte	0x04, 0x29
        /*003a*/ 	.short	(.L_1233 - .L_1232)


	//   ....[0]....
.L_1232:
        /*003c*/ 	.word	0xffffffff


	//   ....[1]....
        /*0040*/ 	.word	0xffffffff


	//   ....[2]....
        /*0044*/ 	.word	0xffffffff


	//   ....[3]....
        /*0048*/ 	.word	0xffffffff


	//   ....[4]....
        /*004c*/ 	.word	0xffffffff


	//   ....[5]....
        /*0050*/ 	.word	0xffffffff


	//   ....[6]....
        /*0054*/ 	.word	0xffffffff


	//   ....[7]....
        /*0058*/ 	.word	0xffffffff


	//   ....[8]....
        /*005c*/ 	.word	0xffffffff


	//   ....[9]....
        /*0060*/ 	.word	0xffffffff


	//----- nvinfo : EIATTR_COOP_GROUP_INSTR_OFFSETS
	.align		4
.L_1233:
        /*0064*/ 	.byte	0x04, 0x28
        /*0066*/ 	.short	(.L_1235 - .L_1234)


	//   ....[0]....
.L_1234:
        /*0068*/ 	.word	0x00000940


	//   ....[1]....
        /*006c*/ 	.word	0x00000950


	//   ....[2]....
        /*0070*/ 	.word	0x00000980


	//   ....[3]....
        /*0074*/ 	.word	0x00000990


	//   ....[4]....
        /*0078*/ 	.word	0x000009d0


	//   ....[5]....
        /*007c*/ 	.word	0x000009e0


	//   ....[6]....
        /*0080*/ 	.word	0x00000a20


	//   ....[7]....
        /*0084*/ 	.word	0x00000a30


	//   ....[8]....
        /*0088*/ 	.word	0x00000a70


	//   ....[9]....
        /*008c*/ 	.word	0x00000a80


	//----- nvinfo : EIATTR_EXIT_INSTR_OFFSETS
	.align		4
.L_1235:
        /*0090*/ 	.byte	0x04, 0x1c
        /*0092*/ 	.short	(.L_1237 - .L_1236)


	//   ....[0]....
.L_1236:
        /*0094*/ 	.word	0x00000060


	//   ....[1]....
        /*0098*/ 	.word	0x00002880


	//----- nvinfo : EIATTR_MAX_THREADS
	.align		4
.L_1237:
        /*009c*/ 	.byte	0x04, 0x05
        /*009e*/ 	.short	(.L_1239 - .L_1238)
.L_1238:
        /*00a0*/ 	.word	0x00000080
        /*00a4*/ 	.word	0x00000001
        /*00a8*/ 	.word	0x00000001


	//----- nvinfo : EIATTR_CRS_STACK_SIZE
	.align		4
.L_1239:
        /*00ac*/ 	.byte	0x04, 0x1e
        /*00ae*/ 	.short	(.L_1241 - .L_1240)
.L_1240:
        /*00b0*/ 	.word	0x00000000
.L_1241:


//--------------------- .nv.info._Z35group_norm_nhwc_fwd_one_pass_kernelI11Bf16IOBf16WLi512ELi4ELi128EEv26Group_norm_nhwc_fwd_params --------------------------
	.section	.nv.info._Z35group_norm_nhwc_fwd_one_pass_kernelI11Bf16IOBf16WLi512ELi4ELi128EEv26Group_norm_nhwc_fwd_params,"",@"SHT_CUDA_INFO"
	.sectionflags	@""
	.align	4


	//----- nvinfo : EIATTR_CUDA_API_VERSION
	.align		4
        /*0000*/ 	.byte	0x04, 0x37
        /*0002*/ 	.short	(.L_1243 - .L_1242)
.L_1242:
        /*0004*/ 	.word	0x00000082


	//----- nvinfo : EIATTR_SW2861232_WAR
	.align		4
.L_1243:
        /*0008*/ 	.byte	0x01, 0x35
	.zero		2


	//----- nvinfo : EIATTR_PARAM_CBANK
	.align		4
        /*000c*/ 	.byte	0x04, 0x0a
        /*000e*/ 	.short	(.L_1245 - .L_1244)
	.align		4
.L_1244:
        /*0010*/ 	.word	index@(.nv.constant0._Z35group_norm_nhwc_fwd_one_pass_kernelI11Bf16IOBf16WLi512ELi4ELi128EEv26Group_norm_nhwc_fwd_params)
        /*0014*/ 	.short	0x0160
        /*0016*/ 	.short	0x00a0


	//----- nvinfo : EIATTR_CBANK_PARAM_SIZE
	.align		4
.L_1245:
        /*0018*/ 	.byte	0x03, 0x19
        /*001a*/ 	.short	0x00a0


	//----- nvinfo : EIATTR_KPARAM_INFO
	.align		4
        /*001c*/ 	.byte	0x04, 0x17
        /*001e*/ 	.short	(.L_1247 - .L_1246)
.L_1246:
        /*0020*/ 	.word	0x00000000
        /*0024*/ 	.short	0x0000
        /*0026*/ 	.short	0x0000
        /*0028*/ 	.byte	0x00, 0xf0, 0x81, 0x02


	//----- nvinfo : EIATTR_MAXREG_COUNT
	.align		4
.L_1247:
        /*002c*/ 	.byte	0x03, 0x1b
        /*002e*/ 	.short	0x00ff


	//----- nvinfo : EIATTR_NUM_BARRIERS
	.align		4
        /*0030*/ 	.byte	0x02, 0x4c
        /*0032*/ 	.byte	0x01
	.zero		1


	//----- nvinfo : EIATTR_MERCURY_ISA_VERSION
	.align		4
        /*0034*/ 	.byte	0x03, 0x5f
        /*0036*/ 	.short	0x0000


	//----- nvinfo : EIATTR_COOP_GROUP_MASK_REGIDS
	.align		4
        /*0038*/ 	.byte	0x04, 0x29
        /*003a*/ 	.short	(.L_1249 - .L_1248)


	//   ....[0]....
.L_1248:
        /*003c*/ 	.word	0xffffffff


	//   ....[1]....
        /*0040*/ 	.word	0xffffffff


	//   ....[2]....
        /*0044*/ 	.word	0xffffffff


	//   ....[3]....
        /*0048*/ 	.word	0xffffffff


	//   ....[4]....
        /*004c*/ 	.word	0xffffffff


	//   ....[5]....
        /*0050*/ 	.word	0xffffffff


	//   ....[6]....
        /*0054*/ 	.word	0xffffffff


	//   ....[7]....
        /*0058*/ 	.word	0xffffffff


	//   ....[8]....
        /*005c*/ 	.word	0xffffffff


	//   ....[9]....
        /*0060*/ 	.word	0xffffffff


	//----- nvinfo : EIATTR_COOP_GROUP_INSTR_OFFSETS
	.align		4
.L_1249:
        /*0064*/ 	.byte	0x04, 0x28
        /*0066*/ 	.short	(.L_1251 - .L_1250)


	//   ....[0]....
.L_1250:
        /*0068*/ 	.word	0x00000e10


	//   ....[1]....
        /*006c*/ 	.word	0x00000e20


	//   ....[2]....
        /*0070*/ 	.word	0x00000e50


	//   ....[3]....
        /*0074*/ 	.word	0x00000e60


	//   ....[4]....
        /*0078*/ 	.word	0x00000ea0


	//   ....[5]....
        /*007c*/ 	.word	0x00000eb0


	//   ....[6]....
        /*0080*/ 	.word	0x00000ef0


	//   ....[7]....
        /*0084*/ 	.word	0x00000f00


	//   ....[8]....
        /*0088*/ 	.word	0x00000f40


	//   ....[9]....
        /*008c*/ 	.word	0x00000f50


	//----- nvinfo : EIATTR_EXIT_INSTR_OFFSETS
	.align		4
.L_1251:
        /*0090*/ 	.byte	0x04, 0x1c
        /*0092*/ 	.short	(.L_1253 - .L_1252)


	//   ....[0]....
.L_1252:
        /*0094*/ 	.word	0x00000070


	//   ....[1]....
        /*0098*/ 	.word	0x00003630


	//----- nvinfo : EIATTR_MAX_THREADS
	.align		4
.L_1253:
        /*009c*/ 	.byte	0x04, 0x05
        /*009e*/ 	.short	(.L_1255 - .L_1254)
.L_1254:
        /*00a0*/ 	.word	0x00000080
        /*00a4*/ 	.word	0x00000001
        /*00a8*/ 	.word	0x00000001


	//----- nvinfo : EIATTR_CRS_STACK_SIZE
	.align		4
.L_1255:
        /*00ac*/ 	.byte	0x04, 0x1e
        /*00ae*/ 	.short	(.L_1257 - .L_1256)
.L_1256:
        /*00b0*/ 	.word	0x00000000
.L_1257:


//--------------------- .nv.info._Z35group_norm_nhwc_fwd_one_pass_kernelI11Bf16IOFp16WLi64ELi4ELi128EEv26Group_norm_nhwc_fwd_params --------------------------
	.section	.nv.info._Z35group_norm_nhwc_fwd_one_pass_kernelI11Bf16IOFp16WLi64ELi4ELi128EEv26Group_norm_nhwc_fwd_params,"",@"SHT_CUDA_INFO"
	.sectionflags	@""
	.align	4


	//----- nvinfo : EIATTR_CUDA_API_VERSION
	.align		4
        /*0000*/ 	.byte	0x04, 0x37
        /*0002*/ 	.short	(.L_1259 - .L_1258)
.L_1258:
        /*0004*/ 	.word	0x00000082


	//----- nvinfo : EIATTR_SW2861232_WAR
	.align		4
.L_1259:
        /*0008*/ 	.byte	0x01, 0x35
	.zero		2


	//----- nvinfo : EIATTR_PARAM_CBANK
	.align		4
        /*000c*/ 	.byte	0x04, 0x0a
        /*000e*/ 	.short	(.L_1261 - .L_1260)
	.align		4
.L_1260:
        /*0010*/ 	.word	index@(.nv.constant0._Z35group_norm_nhwc_fwd_one_pass_kernelI11Bf16IOFp16WLi64ELi4ELi128EEv26Group_norm_nhwc_fwd_params)
        /*0014*/ 	.short	0x0160
        /*0016*/ 	.short	0x00a0


	//----- nvinfo : EIATTR_CBANK_PARAM_SIZE
	.align		4
.L_1261:
        /*0018*/ 	.byte	0x03, 0x19
        /*001a*/ 	.short	0x00a0


	//----- nvinfo : EIATTR_KPARAM_INFO
	.align		4
        /*001c*/ 	.byte	0x04, 0x17
        /*001e*/ 	.short	(.L_1263 - .L_1262)
.L_1262:
        /*0020*/ 	.word	0x00000000
        /*0024*/ 	.short	0x0000
        /*0026*/ 	.short	0x0000
        /*0028*/ 	.byte	0x00, 0xf0, 0x81, 0x02


	//----- nvinfo : EIATTR_MAXREG_COUNT
	.align		4
.L_1263:
        /*002c*/ 	.byte	0x03, 0x1b
        /*002e*/ 	.short	0x00ff


	//----- nvinfo : EIATTR_NUM_BARRIERS
	.align		4
        /*0030*/ 	.byte	0x02, 0x4c
        /*0032*/ 	.byte	0x01
	.zero		1


	//----- nvinfo : EIATTR_MERCURY_ISA_VERSION
	.align		4
        /*0034*/ 	.byte	0x03, 0x5f
        /*0036*/ 	.short	0x0000


	//----- nvinfo : EIATTR_COOP_GROUP_MASK_REGIDS
	.align		4
        /*0038*/ 	.byte	0x04, 0x29
        /*003a*/ 	.short	(.L_1265 - .L_1264)


	//   ....[0]....
.L_1264:
        /*003c*/ 	.word	0xffffffff


	//   ....[1]....
        /*0040*/ 	.word	0xffffffff


	//   ....[2]....
        /*0044*/ 	.word	0xffffffff


	//   ....[3]....
        /*0048*/ 	.word	0xffffffff


	//   ....[4]....
        /*004c*/ 	.word	0xffffffff


	//   ....[5]....
        /*0050*/ 	.word	0xffffffff


	//   ....[6]....
        /*0054*/ 	.word	0xffffffff


	//   ....[7]....
        /*0058*/ 	.word	0xffffffff


	//   ....[8]....
        /*005c*/ 	.word	0xffffffff


	//   ....[9]....
        /*0060*/ 	.word	0xffffffff


	//----- nvinfo : EIATTR_COOP_GROUP_INSTR_OFFSETS
	.align		4
.L_1265:
        /*0064*/ 	.byte	0x04, 0x28
        /*0066*/ 	.short	(.L_1267 - .L_1266)


	//   ....[0]....
.L_1266:
        /*0068*/ 	.word	0x00000560


	//   ....[1]....
        /*006c*/ 	.word	0x00000570


	//   ....[2]....
        /*0070*/ 	.word	0x000005a0


	//   ....[3]....
        /*0074*/ 	.word	0x000005c0


	//   ....[4]....
        /*0078*/ 	.word	0x000005f0


	//   ....[5]....
        /*007c*/ 	.word	0x00000610


	//   ....[6]....
        /*0080*/ 	.word	0x00000640


	//   ....[7]....
        /*0084*/ 	.word	0x00000660


	//   ....[8]....
        /*0088*/ 	.word	0x00000690


	//   ....[9]....
        /*008c*/ 	.word	0x000006b0


	//----- nvinfo : EIATTR_EXIT_INSTR_OFFSETS
	.align		4
.L_1267:
        /*0090*/ 	.byte	0x04, 0x1c
        /*0092*/ 	.short	(.L_1269 - .L_1268)


	//   ....[0]....
.L_1268:
        /*0094*/ 	.word	0x00000070


	//   ....[1]....
        /*0098*/ 	.word	0x00001df0


	//----- nvinfo : EIATTR_MAX_THREADS
	.align		4
.L_1269:
        /*009c*/ 	.byte	0x04, 0x05
        /*009e*/ 	.short	(.L_1271 - .L_1270)
.L_1270:
        /*00a0*/ 	.word	0x00000080
        /*00a4*/ 	.word	0x00000001
        /*00a8*/ 	.word	0x00000001


	//----- nvinfo : EIATTR_CRS_STACK_SIZE
	.align		4
.L_1271:
        /*00ac*/ 	.byte	0x04, 0x1e
        /*00ae*/ 	.short	(.L_1273 - .L_1272)
.L_1272:
        /*00b0*/ 	.word	0x00000000
.L_1273:


//--------------------- .nv.info._Z35group_norm_nhwc_fwd_one_pass_kernelI11Bf16IOFp16WLi128ELi4ELi128EEv26Group_norm_nhwc_fwd_params --------------------------
	.section	.nv.info._Z35group_norm_nhwc_fwd_one_pass_kernelI11Bf16IOFp16WLi128ELi4ELi128EEv26Group_norm_nhwc_fwd_params,"",@"SHT_CUDA_INFO"
	.sectionflags	@""
	.align	4


	//----- nvinfo : EIATTR_CUDA_API_VERSION
	.align		4
        /*0000*/ 	.byte	0x04, 0x37
        /*0002*/ 	.short	(.L_1275 - .L_1274)
.L_1274:
        /*0004*/ 	.word	0x00000082


	//----- nvinfo : EIATTR_SW2861232_WAR
	.align		4
.L_1275:
        /*0008*/ 	.byte	0x01, 0x35
	.zero		2


	//----- nvinfo : EIATTR_PARAM_CBANK
	.align		4
        /*000c*/ 	.byte	0x04, 0x0a
        /*000e*/ 	.short	(.L_1277 - .L_1276)
	.align		4
.L_1276:
        /*0010*/ 	.word	index@(.nv.constant0._Z35group_norm_nhwc_fwd_one_pass_kernelI11Bf16IOFp16WLi128ELi4ELi128EEv26Group_norm_nhwc_fwd_params)
        /*0014*/ 	.short	0x0160
        /*0016*/ 	.short	0x00a0


	//----- nvinfo : EIATTR_CBANK_PARAM_SIZE
	.align		4
.L_1277:
        /*0018*/ 	.byte	0x03, 0x19
        /*001a*/ 	.short	0x00a0


	//----- nvinfo : EIATTR_KPARAM_INFO
	.align		4
        /*001c*/ 	.byte	0x04, 0x17
        /*001e*/ 	.short	(.L_1279 - .L_1278)
.L_1278:
        /*0020*/ 	.word	0x00000000
        /*0024*/ 	.short	0x0000
        /*0026*/ 	.short	0x0000
        /*0028*/ 	.byte	0x00, 0xf0, 0x81, 0x02


	//----- nvinfo : EIATTR_MAXREG_COUNT
	.align		4
.L_1279:
        /*002c*/ 	.byte	0x03, 0x1b
        /*002e*/ 	.short	0x00ff


	//----- nvinfo : EIATTR_NUM_BARRIERS
	.align		4
        /*0030*/ 	.byte	0x02, 0x4c
        /*0032*/ 	.byte	0x01
	.zero		1


	//----- nvinfo : EIATTR_MERCURY_ISA_VERSION
	.align		4
        /*0034*/ 	.byte	0x03, 0x5f
        /*0036*/ 	.short	0x0000


	//----- nvinfo : EIATTR_COOP_GROUP_MASK_REGIDS
	.align		4
        /*0038*/ 	.byte	0x04, 0x29
        /*003a*/ 	.short	(.L_1281 - .L_1280)


	//   ....[0]....
.L_1280:
        /*003c*/ 	.word	0xffffffff


	//   ....[1]....
        /*0040*/ 	.word	0xffffffff


	//   ....[2]....
        /*0044*/ 	.word	0xffffffff


	//   ....[3]....
        /*0048*/ 	.word	0xffffffff


	//   ....[4]....
        /*004c*/ 	.word	0xffffffff


	//   ....[5]....
        /*0050*/ 	.word	0xffffffff


	//   ....[6]....
        /*0054*/ 	.word	0xffffffff


	//   ....[7]....
        /*0058*/ 	.word	0xffffffff


	//   ....[8]....
        /*005c*/ 	.word	0xffffffff


	//   ....[9]....
        /*0060*/ 	.word	0xffffffff


	//----- nvinfo : EIATTR_COOP_GROUP_INSTR_OFFSETS
	.align		4
.L_1281:
        /*0064*/ 	.byte	0x04, 0x28
        /*0066*/ 	.short	(.L_1283 - .L_1282)


	//   ....[0]....
.L_1282:
        /*0068*/ 	.word	0x00000650


	//   ....[1]....
        /*006c*/ 	.word	0x00000660


	//   ....[2]....
        /*0070*/ 	.word	0x00000690


	//   ....[3]....
        /*0074*/ 	.word	0x000006a0


	//   ....[4]....
        /*0078*/ 	.word	0x000006e0


	//   ....[5]....
        /*007c*/ 	.word	0x000006f0


	//   ....[6]....
        /*0080*/ 	.word	0x00000730


	//   ....[7]....
        /*0084*/ 	.word	0x00000740


	//   ....[8]....
        /*0088*/ 	.word	0x00000780


	//   ....[9]....
        /*008c*/ 	.word	0x00000790


	//----- nvinfo : EIATTR_EXIT_INSTR_OFFSETS
	.align		4
.L_1283:
        /*0090*/ 	.byte	0x04, 0x1c
        /*0092*/ 	.short	(.L_1285 - .L_1284)


	//   ....[0]....
.L_1284:
        /*0094*/ 	.word	0x00000070


	//   ....[1]....
        /*0098*/ 	.word	0x00002110


	//----- nvinfo : EIATTR_MAX_THREADS
	.align		4
.L_1285:
        /*009c*/ 	.byte	0x04, 0x05
        /*009e*/ 	.short	(.L_1287 - .L_1286)
.L_1286:
        /*00a0*/ 	.word	0x00000080
        /*00a4*/ 	.word	0x00000001
        /*00a8*/ 	.word	0x00000001


	//----- nvinfo : EIATTR_CRS_STACK_SIZE
	.align		4
.L_1287:
        /*00ac*/ 	.byte	0x04, 0x1e
        /*00ae*/ 	.short	(.L_1289 - .L_1288)
.L_1288:
        /*00b0*/ 	.word	0x00000000
.L_1289:


//--------------------- .nv.info._Z35group_norm_nhwc_fwd_one_pass_kernelI11Bf16IOFp16WLi256ELi4ELi128EEv26Group_norm_nhwc_fwd_params --------------------------
	.section	.nv.info._Z35group_norm_nhwc_fwd_one_pass_kernelI11Bf16IOFp16WLi256ELi4ELi128EEv26Group_norm_nhwc_fwd_params,"",@"SHT_CUDA_INFO"
	.sectionflags	@""
	.align	4


	//----- nvinfo : EIATTR_CUDA_API_VERSION
	.align		4
        /*0000*/ 	.byte	0x04, 0x37
        /*0002*/ 	.short	(.L_1291 - .L_1290)
.L_1290:
        /*0004*/ 	.word	0x00000082


	//----- nvinfo : EIATTR_SW2861232_WAR
	.align		4
.L_1291:
        /*0008*/ 	.byte	0x01, 0x35
	.zero		2


	//----- nvinfo : EIATTR_PARAM_CBANK
	.align		4
        /*000c*/ 	.byte	0x04, 0x0a
        /*000e*/ 	.short	(.L_1293 - .L_1292)
	.align		4
.L_1292:
        /*0010*/ 	.word	index@(.nv.constant0._Z35group_norm_nhwc_fwd_one_pass_kernelI11Bf16IOFp16WLi256ELi4ELi128EEv26Group_norm_nhwc_fwd_params)
        /*0014*/ 	.short	0x0160
        /*0016*/ 	.short	0x00a0


	//----- nvinfo : EIATTR_CBANK_PARAM_SIZE
	.align		4
.L_1293:
        /*0018*/ 	.byte	0x03, 0x19
        /*001a*/ 	.short	0x00a0


	//----- nvinfo : EIATTR_KPARAM_INFO
	.align		4
        /*001c*/ 	.byte	0x04, 0x17
        /*001e*/ 	.short	(.L_1295 - .L_1294)
.L_1294:
        /*0020*/ 	.word	0x00000000
        /*0024*/ 	.short	0x0000
        /*0026*/ 	.short	0x0000
        /*0028*/ 	.byte	0x00, 0xf0, 0x81, 0x02


	//----- nvinfo : EIATTR_MAXREG_COUNT
	.align		4
.L_1295:
        /*002c*/ 	.byte	0x03, 0x1b
        /*002e*/ 	.short	0x00ff


	//----- nvinfo : EIATTR_NUM_BARRIERS
	.align		4
        /*0030*/ 	.byte	0x02, 0x4c
        /*0032*/ 	.byte	0x01
	.zero		1


	//----- nvinfo : EIATTR_MERCURY_ISA_VERSION
	.align		4
        /*0034*/ 	.byte	0x03, 0x5f
        /*0036*/ 	.short	0x0000


	//----- nvinfo : EIATTR_COOP_GROUP_MASK_REGIDS
	.align		4
        /*0038*/ 	.byte	0x04, 0x29
        /*003a*/ 	.short	(.L_1297 - .L_1296)


	//   ....[0]....
.L_1296:
        /*003c*/ 	.word	0xffffffff


	//   ....[1]....
        /*0040*/ 	.word	0xffffffff


	//   ....[2]....
        /*0044*/ 	.word	0xffffffff


	//   ....[3]....
        /*0048*/ 	.word	0xffffffff


	//   ....[4]....
        /*004c*/ 	.word	0xffffffff


	//   ....[5]....
        /*0050*/ 	.word	0xffffffff


	//   ....[6]....
        /*0054*/ 	.word	0xffffffff


	//   ....[7]....
        /*0058*/ 	.word	0xffffffff


	//   ....[8]....
        /*005c*/ 	.word	0xffffffff


	//   ....[9]....
        /*0060*/ 	.word	0xffffffff


	//----- nvinfo : EIATTR_COOP_GROUP_INSTR_OFFSETS
	.align		4
.L_1297:
        /*0064*/ 	.byte	0x04, 0x28
        /*0066*/ 	.short	(.L_1299 - .L_1298)


	//   ....[0]....
.L_1298:
        /*0068*/ 	.word	0x00000940


	//   ....[1]....
        /*006c*/ 	.word	0x00000950


	//   ....[2]....
        /*0070*/ 	.word	0x00000980


	//   ....[3]....
        /*0074*/ 	.word	0x00000990


	//   ....[4]....
        /*0078*/ 	.word	0x000009d0


	//   ....[5]....
        /*007c*/ 	.word	0x000009e0


	//   ....[6]....
        /*0080*/ 	.word	0x00000a20


	//   ....[7]....
        /*0084*/ 	.word	0x00000a30


	//   ....[8]....
        /*0088*/ 	.word	0x00000a70


	//   ....[9]....
        /*008c*/ 	.word	0x00000a80


	//----- nvinfo : EIATTR_EXIT_INSTR_OFFSETS
	.align		4
.L_1299:
        /*0090*/ 	.byte	0x04, 0x1c
        /*0092*/ 	.short	(.L_1301 - .L_1300)


	//   ....[0]....
.L_1300:
        /*0094*/ 	.word	0x00000060


	//   ....[1]....
        /*0098*/ 	.word	0x00002880


	//----- nvinfo : EIATTR_MAX_THREADS
	.align		4
.L_1301:
        /*009c*/ 	.byte	0x04, 0x05
        /*009e*/ 	.short	(.L_1303 - .L_1302)
.L_1302:
        /*00a0*/ 	.word	0x00000080
        /*00a4*/ 	.word	0x00000001
        /*00a8*/ 	.word	0x00000001


	//----- nvinfo : EIATTR_CRS_STACK_SIZE
	.align		4
.L_1303:
        /*00ac*/ 	.byte	0x04, 0x1e
        /*00ae*/ 	.short	(.L_1305 - .L_1304)
.L_1304:
        /*00b0*/ 	.word	0x00000000
.L_1305:


//--------------------- .nv.info._Z35group_norm_nhwc_fwd_one_pass_kernelI11Bf16IOFp16WLi512ELi4ELi128EEv26Group_norm_nhwc_fwd_params --------------------------
	.section	.nv.info._Z35group_norm_nhwc_fwd_one_pass_kernelI11Bf16IOFp16WLi512ELi4ELi128EEv26Group_norm_nhwc_fwd_params,"",@"SHT_CUDA_INFO"
	.sectionflags	@""
	.align	4


	//----- nvinfo : EIATTR_CUDA_API_VERSION
	.align		4
        /*0000*/ 	.byte	0x04, 0x37
        /*0002*/ 	.short	(.L_1307 - .L_1306)
.L_1306:
        /*0004*/ 	.word	0x00000082


	//----- nvinfo : EIATTR_SW2861232_WAR
	.align		4
.L_1307:
        /*0008*/ 	.byte	0x01, 0x35
	.zero		2


	//----- nvinfo : EIATTR_PARAM_CBANK
	.align		4
        /*000c*/ 	.byte	0x04, 0x0a
        /*000e*/ 	.short	(.L_1309 - .L_1308)
	.align		4
.L_1308:
        /*0010*/ 	.word	index@(.nv.constant0._Z35group_norm_nhwc_fwd_one_pass_kernelI11Bf16IOFp16WLi512ELi4ELi128EEv26Group_norm_nhwc_fwd_params)
        /*0014*/ 	.short	0x0160
        /*0016*/ 	.short	0x00a0


	//----- nvinfo : EIATTR_CBANK_PARAM_SIZE
	.align		4
.L_1309:
        /*0018*/ 	.byte	0x03, 0x19
        /*001a*/ 	.short	0x00a0


	//----- nvinfo : EIATTR_KPARAM_INFO
	.align		4
        /*001c*/ 	.byte	0x04, 0x17
        /*001e*/ 	.short	(.L_1311 - .L_1310)
.L_1310:
        /*0020*/ 	.word	0x00000000
        /*0024*/ 	.short	0x0000
        /*0026*/ 	.short	0x0000
        /*0028*/ 	.byte	0x00, 0xf0, 0x81, 0x02


	//----- nvinfo : EIATTR_MAXREG_COUNT
	.align		4
.L_1311:
        /*002c*/ 	.byte	0x03, 0x1b
        /*002e*/ 	.short	0x00ff


	//----- nvinfo : EIATTR_NUM_BARRIERS
	.align		4
        /*0030*/ 	.byte	0x02, 0x4c
        /*0032*/ 	.byte	0x01
	.zero		1


	//----- nvinfo : EIATTR_MERCURY_ISA_VERSION
	.align		4
        /*0034*/ 	.byte	0x03, 0x5f
        /*0036*/ 	.short	0x0000


	//----- nvinfo : EIATTR_COOP_GROUP_MASK_REGIDS
	.align		4
        /*0038*/ 	.byte	0x04, 0x29
        /*003a*/ 	.short	(.L_1313 - .L_1312)


	//   ....[0]....
.L_1312:
        /*003c*/ 	.word	0xffffffff


	//   ....[1]....
        /*0040*/ 	.word	0xffffffff


	//   ....[2]....
        /*0044*/ 	.word	0xffffffff


	//   ....[3]....
        /*0048*/ 	.word	0xffffffff


	//   ....[4]....
        /*004c*/ 	.word	0xffffffff


	//   ....[5]....
        /*0050*/ 	.word	0xffffffff


	//   ....[6]....
        /*0054*/ 	.word	0xffffffff


	//   ....[7]....
        /*0058*/ 	.word	0xffffffff


	//   ....[8]....
        /*005c*/ 	.word	0xffffffff


	//   ....[9]....
        /*0060*/ 	.word	0xffffffff


	//----- nvinfo : EIATTR_COOP_GROUP_INSTR_OFFSETS
	.align		4
.L_1313:
        /*0064*/ 	.byte	0x04, 0x28
        /*0066*/ 	.short	(.L_1315 - .L_1314)


	//   ....[0]....
.L_1314:
        /*0068*/ 	.word	0x00000e10


	//   ....[1]....
        /*006c*/ 	.word	0x00000e20


	//   ....[2]....
        /*0070*/ 	.word	0x00000e50


	//   ....[3]....
        /*0074*/ 	.word	0x00000e60


	//   ....[4]....
        /*0078*/ 	.word	0x00000ea0


	//   ....[5]....
        /*007c*/ 	.word	0x00000eb0


	//   ....[6]....
        /*0080*/ 	.word	0x00000ef0


	//   ....[7]....
        /*0084*/ 	.word	0x00000f00


	//   ....[8]....
        /*0088*/ 	.word	0x00000f40


	//   ....[9]....
        /*008c*/ 	.word	0x00000f50


	//----- nvinfo : EIATTR_EXIT_INSTR_OFFSETS
	.align		4
.L_1315:
        /*0090*/ 	.byte	0x04, 0x1c
        /*0092*/ 	.short	(.L_1317 - .L_1316)


	//   ....[0]....
.L_1316:
        /*0094*/ 	.word	0x00000070


	//   ....[1]....
        /*0098*/ 	.word	0x00003630


	//----- nvinfo : EIATTR_MAX_THREADS
	.align		4
.L_1317:
        /*009c*/ 	.byte	0x04, 0x05
        /*009e*/ 	.short	(.L_1319 - .L_1318)
.L_1318:
        /*00a0*/ 	.word	0x00000080
        /*00a4*/ 	.word	0x00000001
        /*00a8*/ 	.word	0x00000001


	//----- nvinfo : EIATTR_CRS_STACK_SIZE
	.align		4
.L_1319:
        /*00ac*/ 	.byte	0x04, 0x1e
        /*00ae*/ 	.short	(.L_1321 - .L_1320)
.L_1320:
        /*00b0*/ 	.word	0x00000000
.L_1321:


//--------------------- .nv.info._Z35group_norm_nhwc_fwd_one_pass_kernelI11Fp16IOFp32WLi64ELi4ELi128EEv26Group_norm_nhwc_fwd_params --------------------------
	.section	.nv.info._Z35group_norm_nhwc_fwd_one_pass_kernelI11Fp16IOFp32WLi64ELi4ELi128EEv26Group_norm_nhwc_fwd_params,"",@"SHT_CUDA_INFO"
	.sectionflags	@""
	.align	4


	//----- nvinfo : EIATTR_CUDA_API_VERSION
	.align		4
        /*0000*/ 	.byte	0x04, 0x37
        /*0002*/ 	.short	(.L_1323 - .L_1322)
.L_1322:
        /*0004*/ 	.word	0x00000082


	//----- nvinfo : EIATTR_SW2861232_WAR
	.align		4
.L_1323:
        /*0008*/ 	.byte	0x01, 0x35
	.zero		2


	//----- nvinfo : EIATTR_PARAM_CBANK
	.align		4
        /*000c*/ 	.byte	0x04, 0x0a
        /*000e*/ 	.short	(.L_1325 - .L_1324)
	.align		4
.L_1324:
        /*0010*/ 	.word	index@(.nv.constant0._Z35group_norm_nhwc_fwd_one_pass_kernelI11Fp16IOFp32WLi64ELi4ELi128EEv26Group_norm_nhwc_fwd_params)
        /*0014*/ 	.short	0x0160
        /*0016*/ 	.short	0x00a0


	//----- nvinfo : EIATTR_CBANK_PARAM_SIZE
	.align		4
.L_1325:
        /*0018*/ 	.byte	0x03, 0x19
        /*001a*/ 	.short	0x00a0


	//----- nvinfo : EIATTR_KPARAM_INFO
	.align		4
        /*001c*/ 	.byte	0x04, 0x17
        /*001e*/ 	.short	(.L_1327 - .L_1326)
.L_1326:
        /*0020*/ 	.word	0x00000000
        /*0024*/ 	.short	0x0000
        /*0026*/ 	.short	0x0000
        /*0028*/ 	.byte	0x00, 0xf0, 0x81, 0x02


	//----- nvinfo : EIATTR_MAXREG_COUNT
	.align		4
.L_1327:
        /*002c*/ 	.byte	0x03, 0x1b
        /*002e*/ 	.short	0x00ff


	//----- nvinfo : EIATTR_NUM_BARRIERS
	.align		4
        /*0030*/ 	.byte	0x02, 0x4c
        /*0032*/ 	.byte	0x01
	.zero		1


	//----- nvinfo : EIATTR_MERCURY_ISA_VERSION
	.align		4
        /*0034*/ 	.byte	0x03, 0x5f
        /*0036*/ 	.short	0x0000


	//----- nvinfo : EIATTR_COOP_GROUP_MASK_REGIDS
	.align		4
        /*0038*/ 	.byte	0x04, 0x29
        /*003a*/ 	.short	(.L_1329 - .L_1328)


	//   ....[0]....
.L_1328:
        /*003c*/ 	.word	0xffffffff


	//   ....[1]....
        /*0040*/ 	.word	0xffffffff


	//   ....[2]....
        /*0044*/ 	.word	0xffffffff


	//   ....[3]....
        /*0048*/ 	.word	0xffffffff


	//   ....[4]....
        /*004c*/ 	.word	0xffffffff


	//   ....[5]....
        /*0050*/ 	.word	0xffffffff


	//   ....[6]....
        /*0054*/ 	.word	0xffffffff


	//   ....[7]....
        /*0058*/ 	.word	0xffffffff


	//   ....[8]....
        /*005c*/ 	.word	0xffffffff


	//   ....[9]....
        /*0060*/ 	.word	0xffffffff


	//----- nvinfo : EIATTR_COOP_GROUP_INSTR_OFFSETS
	.align		4
.L_1329:
        /*0064*/ 	.byte	0x04, 0x28
        /*0066*/ 	.short	(.L_1331 - .L_1330)


	//   ....[0]....
.L_1330:
        /*0068*/ 	.word	0x00000570


	//   ....[1]....
        /*006c*/ 	.word	0x00000580


	//   ....[2]....
        /*0070*/ 	.word	0x000005b0


	//   ....[3]....
        /*0074*/ 	.word	0x000005d0


	//   ....[4]....
        /*0078*/ 	.word	0x00000600


	//   ....[5]....
        /*007c*/ 	.word	0x00000620


	//   ....[6]....
        /*0080*/ 	.word	0x00000650


	//   ....[7]....
        /*0084*/ 	.word	0x00000670


	//   ....[8]....
        /*0088*/ 	.word	0x000006a0


	//   ....[9]....
        /*008c*/ 	.word	0x000006c0


	//----- nvinfo : EIATTR_EXIT_INSTR_OFFSETS
	.align		4
.L_1331:
        /*0090*/ 	.byte	0x04, 0x1c
        /*0092*/ 	.short	(.L_1333 - .L_1332)


	//   ....[0]....
.L_1332:
        /*0094*/ 	.word	0x00000070


	//   ....[1]....
        /*0098*/ 	.word	0x00001d80


	//----- nvinfo : EIATTR_MAX_THREADS
	.align		4
.L_1333:
        /*009c*/ 	.byte	0x04, 0x05
        /*009e*/ 	.short	(.L_1335 - .L_1334)
.L_1334:
        /*00a0*/ 	.word	0x00000080
        /*00a4*/ 	.word	0x00000001
        /*00a8*/ 	.word	0x00000001


	//----- nvinfo : EIATTR_CRS_STACK_SIZE
	.align		4
.L_1335:
        /*00ac*/ 	.byte	0x04, 0x1e
        /*00ae*/ 	.short	(.L_1337 - .L_1336)
.L_1336:
        /*00b0*/ 	.word	0x00000000
.L_1337:


//--------------------- .nv.info._Z35group_norm_nhwc_fwd_one_pass_kernelI11Fp16IOFp32WLi128ELi4ELi128EEv26Group_norm_nhwc_fwd_params --------------------------
	.section	.nv.info._Z35group_norm_nhwc_fwd_one_pass_kernelI11Fp16IOFp32WLi128ELi4ELi128EEv26Group_norm_nhwc_fwd_params,"",@"SHT_CUDA_INFO"
	.sectionflags	@""
	.align	4


	//----- nvinfo : EIATTR_CUDA_API_VERSION
	.align		4
        /*0000*/ 	.byte	0x04, 0x37
        /*0002*/ 	.short	(.L_1339 - .L_1338)
.L_1338:
        /*0004*/ 	.word	0x00000082


	//----- nvinfo : EIATTR_SW2861232_WAR
	.align		4
.L_1339:
        /*0008*/ 	.byte	0x01, 0x35
	.zero		2


	//----- nvinfo : EIATTR_PARAM_CBANK
	.align		4
        /*000c*/ 	.byte	0x04, 0x0a
        /*000e*/ 	.short	(.L_1341 - .L_1340)
	.align		4
.L_1340:
        /*0010*/ 	.word	index@(.nv.constant0._Z35group_norm_nhwc_fwd_one_pass_kernelI11Fp16IOFp32WLi128ELi4ELi128EEv26Group_norm_nhwc_fwd_params)
        /*0014*/ 	.short	0x0160
        /*0016*/ 	.short	0x00a0


	//----- nvinfo : EIATTR_CBANK_PARAM_SIZE
	.align		4
.L_1341:
        /*0018*/ 	.byte	0x03, 0x19
        /*001a*/ 	.short	0x00a0


	//----- nvinfo : EIATTR_KPARAM_INFO
	.align		4
        /*001c*/ 	.byte	0x04, 0x17
        /*001e*/ 	.short	(.L_1343 - .L_1342)
.L_1342:
        /*0020*/ 	.word	0x00000000
        /*0024*/ 	.short	0x0000
        /*0026*/ 	.short	0x0000
        /*0028*/ 	.byte	0x00, 0xf0, 0x81, 0x02


	//----- nvinfo : EIATTR_MAXREG_COUNT
	.align		4
.L_1343:
        /*002c*/ 	.byte	0x03, 0x1b
        /*002e*/ 	.short	0x00ff


	//----- nvinfo : EIATTR_NUM_BARRIERS
	.align		4
        /*0030*/ 	.byte	0x02, 0x4c
        /*0032*/ 	.byte	0x01
	.zero		1


	//----- nvinfo : EIATTR_MERCURY_ISA_VERSION
	.align		4
        /*0034*/ 	.byte	0x03, 0x5f
        /*0036*/ 	.short	0x0000


	//----- nvinfo : EIATTR_COOP_GROUP_MASK_REGIDS
	.align		4
        /*0038*/ 	.byte	0x04, 0x29
        /*003a*/ 	.short	(.L_1345 - .L_1344)


	//   ....[0]....
.L_1344:
        /*003c*/ 	.word	0xffffffff


	//   ....[1]....
        /*0040*/ 	.word	0xffffffff


	//   ....[2]....
        /*0044*/ 	.word	0xffffffff


	//   ....[3]....
        /*0048*/ 	.word	0xffffffff


	//   ....[4]....
        /*004c*/ 	.word	0xffffffff


	//   ....[5]....
        /*0050*/ 	.word	0xffffffff


	//   ....[6]....
        /*0054*/ 	.word	0xffffffff


	//   ....[7]....
        /*0058*/ 	.word	0xffffffff


	//   ....[8]....
        /*005c*/ 	.word	0xffffffff


	//   ....[9]....
        /*0060*/ 	.word	0xffffffff


	//----- nvinfo : EIATTR_COOP_GROUP_INSTR_OFFSETS
	.align		4
.L_1345:
        /*0064*/ 	.byte	0x04, 0x28
        /*0066*/ 	.short	(.L_1347 - .L_1346)


	//   ....[0]....
.L_1346:
        /*0068*/ 	.word	0x00000620


	//   ....[1]....
        /*006c*/ 	.word	0x00000630


	//   ....[2]....
        /*0070*/ 	.word	0x00000660


	//   ....[3]....
        /*0074*/ 	.word	0x00000680


	//   ....[4]....
        /*0078*/ 	.word	0x000006b0


	//   ....[5]....
        /*007c*/ 	.word	0x000006d0


	//   ....[6]....
        /*0080*/ 	.word	0x00000700


	//   ....[7]....
        /*0084*/ 	.word	0x00000720


	//   ....[8]....
        /*0088*/ 	.word	0x00000750


	//   ....[9]....
        /*008c*/ 	.word	0x00000770


	//----- nvinfo : EIATTR_EXIT_INSTR_OFFSETS
	.align		4
.L_1347:
        /*0090*/ 	.byte	0x04, 0x1c
        /*0092*/ 	.short	(.L_1349 - .L_1348)


	//   ....[0]....
.L_1348:
        /*0094*/ 	.word	0x00000070


	//   ....[1]....
        /*0098*/ 	.word	0x00002050


	//----- nvinfo : EIATTR_MAX_THREADS
	.align		4
.L_1349:
        /*009c*/ 	.byte	0x04, 0x05
        /*009e*/ 	.short	(.L_1351 - .L_1350)
.L_1350:
        /*00a0*/ 	.word	0x00000080
        /*00a4*/ 	.word	0x00000001
        /*00a8*/ 	.word	0x00000001


	//----- nvinfo : EIATTR_CRS_STACK_SIZE
	.align		4
.L_1351:
        /*00ac*/ 	.byte	0x04, 0x1e
        /*00ae*/ 	.short	(.L_1353 - .L_1352)
.L_1352:
        /*00b0*/ 	.word	0x00000000
.L_1353:


//--------------------- .nv.info._Z35group_norm_nhwc_fwd_one_pass_kernelI11Fp16IOFp32WLi256ELi4ELi128EEv26Group_norm_nhwc_fwd_params --------------------------
	.section	.nv.info._Z35group_norm_nhwc_fwd_one_pass_kernelI11Fp16IOFp32WLi256ELi4ELi128EEv26Group_norm_nhwc_fwd_params,"",@"SHT_CUDA_INFO"
	.sectionflags	@""
	.align	4


	//----- nvinfo : EIATTR_CUDA_API_VERSION
	.align		4
        /*0000*/ 	.byte	0x04, 0x37
        /*0002*/ 	.short	(.L_1355 - .L_1354)
.L_1354:
        /*0004*/ 	.word	0x00000082


	//----- nvinfo : EIATTR_SW2861232_WAR
	.align		4
.L_1355:
        /*0008*/ 	.byte	0x01, 0x35
	.zero		2


	//----- nvinfo : EIATTR_PARAM_CBANK
	.align		4
        /*000c*/ 	.byte	0x04, 0x0a
        /*000e*/ 	.short	(.L_1357 - .L_1356)
	.align		4
.L_1356:
        /*0010*/ 	.word	index@(.nv.constant0._Z35group_norm_nhwc_fwd_one_pass_kernelI11Fp16IOFp32WLi256ELi4ELi128EEv26Group_norm_nhwc_fwd_params)
        /*0014*/ 	.short	0x0160
        /*0016*/ 	.short	0x00a0


	//----- nvinfo : EIATTR_CBANK_PARAM_SIZE
	.align		4
.L_1357:
        /*0018*/ 	.byte	0x03, 0x19
        /*001a*/ 	.short	0x00a0


	//----- nvinfo : EIATTR_KPARAM_INFO
	.align		4
        /*001c*/ 	.byte	0x04, 0x17
        /*001e*/ 	.short	(.L_1359 - .L_1358)
.L_1358:
        /*0020*/ 	.word	0x00000000
        /*0024*/ 	.short	0x0000
        /*0026*/ 	.short	0x0000
        /*0028*/ 	.byte	0x00, 0xf0, 0x81, 0x02


	//----- nvinfo : EIATTR_MAXREG_COUNT
	.align		4
.L_1359:
        /*002c*/ 	.byte	0x03, 0x1b
        /*002e*/ 	.short	0x00ff


	//----- nvinfo : EIATTR_NUM_BARRIERS
	.align		4
        /*0030*/ 	.byte	0x02, 0x4c
        /*0032*/ 	.byte	0x01
	.zero		1


	//----- nvinfo : EIATTR_MERCURY_ISA_VERSION
	.align		4
        /*0034*/ 	.byte	0x03, 0x5f
        /*0036*/ 	.short	0x0000


	//----- nvinfo : EIATTR_COOP_GROUP_MASK_REGIDS
	.align		4
        /*0038*/ 	.byte	0x04, 0x29
        /*003a*/ 	.short	(.L_1361 - .L_1360)


	//   ....[0]....
.L_1360:
        /*003c*/ 	.word	0xffffffff


	//   ....[1]....
        /*0040*/ 	.word	0xffffffff


	//   ....[2]....
        /*0044*/ 	.word	0xffffffff


	//   ....[3]....
        /*0048*/ 	.word	0xffffffff


	//   ....[4]....
        /*004c*/ 	.word	0xffffffff


	//   ....[5]....
        /*0050*/ 	.word	0xffffffff


	//   ....[6]....
        /*0054*/ 	.word	0xffffffff


	//   ....[7]....
        /*0058*/ 	.word	0xffffffff


	//   ....[8]....
        /*005c*/ 	.word	0xffffffff


	//   ....[9]....
        /*0060*/ 	.word	0xffffffff


	//----- nvinfo : EIATTR_COOP_GROUP_INSTR_OFFSETS
	.align		4
.L_1361:
        /*0064*/ 	.byte	0x04, 0x28
        /*0066*/ 	.short	(.L_1363 - .L_1362)


	//   ....[0]....
.L_1362:
        /*0068*/ 	.word	0x00000920


	//   ....[1]....
        /*006c*/ 	.word	0x00000930


	//   ....[2]....
        /*0070*/ 	.word	0x00000960


	//   ....[3]....
        /*0074*/ 	.word	0x00000970


	//   ....[4]....
        /*0078*/ 	.word	0x000009b0


	//   ....[5]....
        /*007c*/ 	.word	0x000009c0


	//   ....[6]....
        /*0080*/ 	.word	0x00000a00


	//   ....[7]....
        /*0084*/ 	.word	0x00000a10


	//   ....[8]....
        /*0088*/ 	.word	0x00000a50


	//   ....[9]....
        /*008c*/ 	.word	0x00000a60


	//----- nvinfo : EIATTR_EXIT_INSTR_OFFSETS
	.align		4
.L_1363:
        /*0090*/ 	.byte	0x04, 0x1c
        /*0092*/ 	.short	(.L_1365 - .L_1364)


	//   ....[0]....
.L_1364:
        /*0094*/ 	.word	0x00000060


	//   ....[1]....
        /*0098*/ 	.word	0x00002800


	//----- nvinfo : EIATTR_MAX_THREADS
	.align		4
.L_1365:
        /*009c*/ 	.byte	0x04, 0x05
        /*009e*/ 	.short	(.L_1367 - .L_1366)
.L_1366:
        /*00a0*/ 	.word	0x00000080
        /*00a4*/ 	.word	0x00000001
        /*00a8*/ 	.word	0x00000001


	//----- nvinfo : EIATTR_CRS_STACK_SIZE
	.align		4
.L_1367:
        /*00ac*/ 	.byte	0x04, 0x1e
        /*00ae*/ 	.short	(.L_1369 - .L_1368)
.L_1368:
        /*00b0*/ 	.word	0x00000000
.L_1369:


//--------------------- .nv.info._Z35group_norm_nhwc_fwd_one_pass_kernelI11Fp16IOFp32WLi512ELi4ELi128EEv26Group_norm_nhwc_fwd_params --------------------------
	.section	.nv.info._Z35group_norm_nhwc_fwd_one_pass_kernelI11Fp16IOFp32WLi512ELi4ELi128EEv26Group_norm_nhwc_fwd_params,"",@"SHT_CUDA_INFO"
	.sectionflags	@""
	.align	4


	//----- nvinfo : EIATTR_CUDA_API_VERSION
	.align		4
        /*0000*/ 	.byte	0x04, 0x37
        /*0002*/ 	.short	(.L_1371 - .L_1370)
.L_1370:
        /*0004*/ 	.word	0x00000082


	//----- nvinfo : EIATTR_SW2861232_WAR
	.align		4
.L_1371:
        /*0008*/ 	.byte	0x01, 0x35
	.zero		2


	//----- nvinfo : EIATTR_PARAM_CBANK
	.align		4
        /*000c*/ 	.byte	0x04, 0x0a
        /*000e*/ 	.short	(.L_1373 - .L_1372)
	.align		4
.L_1372:
        /*0010*/ 	.word	index@(.nv.constant0._Z35group_norm_nhwc_fwd_one_pass_kernelI11Fp16IOFp32WLi512ELi4ELi128EEv26Group_norm_nhwc_fwd_params)
        /*0014*/ 	.short	0x0160
        /*0016*/ 	.short	0x00a0


	//----- nvinfo : EIATTR_CBANK_PARAM_SIZE
	.align		4
.L_1373:
        /*0018*/ 	.byte	0x03, 0x19
        /*001a*/ 	.short	0x00a0


	//----- nvinfo : EIATTR_KPARAM_INFO
	.align		4
        /*001c*/ 	.byte	0x04, 0x17
        /*001e*/ 	.short	(.L_1375 - .L_1374)
.L_1374:
        /*0020*/ 	.word	0x00000000
        /*0024*/ 	.short	0x0000
        /*0026*/ 	.short	0x0000
        /*0028*/ 	.byte	0x00, 0xf0, 0x81, 0x02


	//----- nvinfo : EIATTR_MAXREG_COUNT
	.align		4
.L_1375:
        /*002c*/ 	.byte	0x03, 0x1b
        /*002e*/ 	.short	0x00ff


	//----- nvinfo : EIATTR_NUM_BARRIERS
	.align		4
        /*0030*/ 	.byte	0x02, 0x4c
        /*0032*/ 	.byte	0x01
	.zero		1


	//----- nvinfo : EIATTR_MERCURY_ISA_VERSION
	.align		4
        /*0034*/ 	.byte	0x03, 0x5f
        /*0036*/ 	.short	0x0000


	//----- nvinfo : EIATTR_COOP_GROUP_MASK_REGIDS
	.align		4
        /*0038*/ 	.byte	0x04, 0x29
        /*003a*/ 	.short	(.L_1377 - .L_1376)


	//   ....[0]....
.L_1376:
        /*003c*/ 	.word	0xffffffff


	//   ....[1]....
        /*0040*/ 	.word	0xffffffff


	//   ....[2]....
        /*0044*/ 	.word	0xffffffff


	//   ....[3]....
        /*0048*/ 	.word	0xffffffff


	//   ....[4]....
        /*004c*/ 	.word	0xffffffff


	//   ....[5]....
        /*0050*/ 	.word	0xffffffff


	//   ....[6]....
        /*0054*/ 	.word	0xffffffff


	//   ....[7]....
        /*0058*/ 	.word	0xffffffff


	//   ....[8]....
        /*005c*/ 	.word	0xffffffff


	//   ....[9]....
        /*0060*/ 	.word	0xffffffff


	//----- nvinfo : EIATTR_COOP_GROUP_INSTR_OFFSETS
	.align		4
.L_1377:
        /*0064*/ 	.byte	0x04, 0x28
        /*0066*/ 	.short	(.L_1379 - .L_1378)


	//   ....[0]....
.L_1378:
        /*0068*/ 	.word	0x00000e60


	//   ....[1]....
        /*006c*/ 	.word	0x00000e70


	//   ....[2]....
        /*0070*/ 	.word	0x00000ea0


	//   ....[3]....
        /*0074*/ 	.word	0x00000eb0


	//   ....[4]....
        /*0078*/ 	.word	0x00000ef0


	//   ....[5]....
        /*007c*/ 	.word	0x00000f00


	//   ....[6]....
        /*0080*/ 	.word	0x00000f40


	//   ....[7]....
        /*0084*/ 	.word	0x00000f50


	//   ....[8]....
        /*0088*/ 	.word	0x00000f90


	//   ....[9]....
        /*008c*/ 	.word	0x00000fa0


	//----- nvinfo : EIATTR_EXIT_INSTR_OFFSETS
	.align		4
.L_1379:
        /*0090*/ 	.byte	0x04, 0x1c
        /*0092*/ 	.short	(.L_1381 - .L_1380)


	//   ....[0]....
.L_1380:
        /*0094*/ 	.word	0x00000070


	//   ....[1]....
        /*0098*/ 	.word	0x00003560


	//----- nvinfo : EIATTR_MAX_THREADS
	.align		4
.L_1381:
        /*009c*/ 	.byte	0x04, 0x05
        /*009e*/ 	.short	(.L_1383 - .L_1382)
.L_1382:
        /*00a0*/ 	.word	0x00000080
        /*00a4*/ 	.word	0x00000001
        /*00a8*/ 	.word	0x00000001


	//----- nvinfo : EIATTR_CRS_STACK_SIZE
	.align		4
.L_1383:
        /*00ac*/ 	.byte	0x04, 0x1e
        /*00ae*/ 	.short	(.L_1385 - .L_1384)
.L_1384:
        /*00b0*/ 	.word	0x00000000
.L_1385:


//--------------------- .nv.info._Z35group_norm_nhwc_fwd_one_pass_kernelI11Fp16IOBf16WLi64ELi4ELi128EEv26Group_norm_nhwc_fwd_params --------------------------
	.section	.nv.info._Z35group_norm_nhwc_fwd_one_pass_kernelI11Fp16IOBf16WLi64ELi4ELi128EEv26Group_norm_nhwc_fwd_params,"",@"SHT_CUDA_INFO"
	.sectionflags	@""
	.align	4


	//----- nvinfo : EIATTR_CUDA_API_VERSION
	.align		4
        /*0000*/ 	.byte	0x04, 0x37
        /*0002*/ 	.short	(.L_1387 - .L_1386)
.L_1386:
        /*0004*/ 	.word	0x00000082


	//----- nvinfo : EIATTR_SW2861232_WAR
	.align		4
.L_1387:
        /*0008*/ 	.byte	0x01, 0x35
	.zero		2


	//----- nvinfo : EIATTR_PARAM_CBANK
	.align		4
        /*000c*/ 	.byte	0x04, 0x0a
        /*000e*/ 	.short	(.L_1389 - .L_1388)
	.align		4
.L_1388:
        /*0010*/ 	.word	index@(.nv.constant0._Z35group_norm_nhwc_fwd_one_pass_kernelI11Fp16IOBf16WLi64ELi4ELi128EEv26Group_norm_nhwc_fwd_params)
        /*0014*/ 	.short	0x0160
        /*0016*/ 	.short	0x00a0


	//----- nvinfo : EIATTR_CBANK_PARAM_SIZE
	.align		4
.L_1389:
        /*0018*/ 	.byte	0x03, 0x19
        /*001a*/ 	.short	0x00a0


	//----- nvinfo : EIATTR_KPARAM_INFO
	.align		4
        /*001c*/ 	.byte	0x04, 0x17
        /*001e*/ 	.short	(.L_1391 - .L_1390)
.L_1390:
        /*0020*/ 	.word	0x00000000
        /*0024*/ 	.short	0x0000
        /*0026*/ 	.short	0x0000
        /*0028*/ 	.byte	0x00, 0xf0, 0x81, 0x02


	//----- nvinfo : EIATTR_MAXREG_COUNT
	.align		4
.L_1391:
        /*002c*/ 	.byte	0x03, 0x1b
        /*002e*/ 	.short	0x00ff


	//----- nvinfo : EIATTR_NUM_BARRIERS
	.align		4
        /*0030*/ 	.byte	0x02, 0x4c
        /*0032*/ 	.byte	0x01
	.zero		1


	//----- nvinfo : EIATTR_MERCURY_ISA_VERSION
	.align		4
        /*0034*/ 	.byte	0x03, 0x5f
        /*0036*/ 	.short	0x0000


	//----- nvinfo : EIATTR_COOP_GROUP_MASK_REGIDS
	.align		4
        /*0038*/ 	.byte	0x04, 0x29
        /*003a*/ 	.short	(.L_1393 - .L_1392)


	//   ....[0]....
.L_1392:
        /*003c*/ 	.word	0xffffffff


	//   ....[1]....
        /*0040*/ 	.word	0xffffffff


	//   ....[2]....
        /*0044*/ 	.word	0xffffffff


	//   ....[3]....
        /*0048*/ 	.word	0xffffffff


	//   ....[4]....
        /*004c*/ 	.word	0xffffffff


	//   ....[5]....
        /*0050*/ 	.word	0xffffffff


	//   ....[6]....
        /*0054*/ 	.word	0xffffffff


	//   ....[7]....
        /*0058*/ 	.word	0xffffffff


	//   ....[8]....
        /*005c*/ 	.word	0xffffffff


	//   ....[9]....
        /*0060*/ 	.word	0xffffffff


	//----- nvinfo : EIATTR_COOP_GROUP_INSTR_OFFSETS
	.align		4
.L_1393:
        /*0064*/ 	.byte	0x04, 0x28
        /*0066*/ 	.short	(.L_1395 - .L_1394)


	//   ....[0]....
.L_1394:
        /*0068*/ 	.word	0x00000550


	//   ....[1]....
        /*006c*/ 	.word	0x00000560


	//   ....[2]....
        /*0070*/ 	.word	0x00000590


	//   ....[3]....
        /*0074*/ 	.word	0x000005b0


	//   ....[4]....
        /*0078*/ 	.word	0x000005e0


	//   ....[5]....
        /*007c*/ 	.word	0x00000600


	//   ....[6]....
        /*0080*/ 	.word	0x00000630


	//   ....[7]....
        /*0084*/ 	.word	0x00000650


	//   ....[8]....
        /*0088*/ 	.word	0x00000680


	//   ....[9]....
        /*008c*/ 	.word	0x000006a0


	//----- nvinfo : EIATTR_EXIT_INSTR_OFFSETS
	.align		4
.L_1395:
        /*0090*/ 	.byte	0x04, 0x1c
        /*0092*/ 	.short	(.L_1397 - .L_1396)


	//   ....[0]....
.L_1396:
        /*0094*/ 	.word	0x00000070


	//   ....[1]....
        /*0098*/ 	.word	0x00001de0


	//----- nvinfo : EIATTR_MAX_THREADS
	.align		4
.L_1397:
        /*009c*/ 	.byte	0x04, 0x05
        /*009e*/ 	.short	(.L_1399 - .L_1398)
.L_1398:
        /*00a0*/ 	.word	0x00000080
        /*00a4*/ 	.word	0x00000001
        /*00a8*/ 	.word	0x00000001


	//----- nvinfo : EIATTR_CRS_STACK_SIZE
	.align		4
.L_1399:
        /*00ac*/ 	.byte	0x04, 0x1e
        /*00ae*/ 	.short	(.L_1401 - .L_1400)
.L_1400:
        /*00b0*/ 	.word	0x00000000
.L_1401:


//--------------------- .nv.info._Z35group_norm_nhwc_fwd_one_pass_kernelI11Fp16IOBf16WLi128ELi4ELi128EEv26Group_norm_nhwc_fwd_params --------------------------
	.section	.nv.info._Z35group_norm_nhwc_fwd_one_pass_kernelI11Fp16IOBf16WLi128ELi4ELi128EEv26Group_norm_nhwc_fwd_params,"",@"SHT_CUDA_INFO"
	.sectionflags	@""
	.align	4


	//----- nvinfo : EIATTR_CUDA_API_VERSION
	.align		4
        /*0000*/ 	.byte	0x04, 0x37
        /*0002*/ 	.short	(.L_1403 - .L_1402)
.L_1402:
        /*0004*/ 	.word	0x00000082


	//----- nvinfo : EIATTR_SW2861232_WAR
	.align		4
.L_1403:
        /*0008*/ 	.byte	0x01, 0x35
	.zero		2


	//----- nvinfo : EIATTR_PARAM_CBANK
	.align		4
        /*000c*/ 	.byte	0x04, 0x0a
        /*000e*/ 	.short	(.L_1405 - .L_1404)
	.align		4
.L_1404:
        /*0010*/ 	.word	index@(.nv.constant0._Z35group_norm_nhwc_fwd_one_pass_kernelI11Fp16IOBf16WLi128ELi4ELi128EEv26Group_norm_nhwc_fwd_params)
        /*0014*/ 	.short	0x0160
        /*0016*/ 	.short	0x00a0


	//----- nvinfo : EIATTR_CBANK_PARAM_SIZE
	.align		4
.L_1405:
        /*0018*/ 	.byte	0x03, 0x19
        /*001a*/ 	.short	0x00a0


	//----- nvinfo : EIATTR_KPARAM_INFO
	.align		4
        /*001c*/ 	.byte	0x04, 0x17
        /*001e*/ 	.short	(.L_1407 - .L_1406)
.L_1406:
        /*0020*/ 	.word	0x00000000
        /*0024*/ 	.short	0x0000
        /*0026*/ 	.short	0x0000
        /*0028*/ 	.byte	0x00, 0xf0, 0x81, 0x02


	//----- nvinfo : EIATTR_MAXREG_COUNT
	.align		4
.L_1407:
        /*002c*/ 	.byte	0x03, 0x1b
        /*002e*/ 	.short	0x00ff


	//----- nvinfo : EIATTR_NUM_BARRIERS
	.align		4
        /*0030*/ 	.byte	0x02, 0x4c
        /*0032*/ 	.byte	0x01
	.zero		1


	//----- nvinfo : EIATTR_MERCURY_ISA_VERSION
	.align		4
        /*0034*/ 	.byte	0x03, 0x5f
        /*0036*/ 	.short	0x0000


	//----- nvinfo : EIATTR_COOP_GROUP_MASK_REGIDS
	.align		4
        /*0038*/ 	.byte	0x04, 0x29
        /*003a*/ 	.short	(.L_1409 - .L_1408)


	//   ....[0]....
.L_1408:
        /*003c*/ 	.word	0xffffffff


	//   ....[1]....
        /*0040*/ 	.word	0xffffffff


	//   ....[2]....
        /*0044*/ 	.word	0xffffffff


	//   ....[3]....
        /*0048*/ 	.word	0xffffffff


	//   ....[4]....
        /*004c*/ 	.word	0xffffffff


	//   ....[5]....
        /*0050*/ 	.word	0xffffffff


	//   ....[6]....
        /*0054*/ 	.word	0xffffffff


	//   ....[7]....
        /*0058*/ 	.word	0xffffffff


	//   ....[8]....
        /*005c*/ 	.word	0xffffffff


	//   ....[9]....
        /*0060*/ 	.word	0xffffffff


	//----- nvinfo : EIATTR_COOP_GROUP_INSTR_OFFSETS
	.align		4
.L_1409:
        /*0064*/ 	.byte	0x04, 0x28
        /*0066*/ 	.short	(.L_1411 - .L_1410)


	//   ....[0]....
.L_1410:
        /*0068*/ 	.word	0x00000640


	//   ....[1]....
        /*006c*/ 	.word	0x00000650


	//   ....[2]....
        /*0070*/ 	.word	0x00000680


	//   ....[3]....
        /*0074*/ 	.word	0x000006a0


	//   ....[4]....
        /*0078*/ 	.word	0x000006d0


	//   ....[5]....
        /*007c*/ 	.word	0x000006f0


	//   ....[6]....
        /*0080*/ 	.word	0x00000720


	//   ....[7]....
        /*0084*/ 	.word	0x00000740


	//   ....[8]....
        /*0088*/ 	.word	0x00000770


	//   ....[9]....
        /*008c*/ 	.word	0x00000790


	//----- nvinfo : EIATTR_EXIT_INSTR_OFFSETS
	.align		4
.L_1411:
        /*0090*/ 	.byte	0x04, 0x1c
        /*0092*/ 	.short	(.L_1413 - .L_1412)


	//   ....[0]....
.L_1412:
        /*0094*/ 	.word	0x00000070


	//   ....[1]....
        /*0098*/ 	.word	0x00002100


	//----- nvinfo : EIATTR_MAX_THREADS
	.align		4
.L_1413:
        /*009c*/ 	.byte	0x04, 0x05
        /*009e*/ 	.short	(.L_1415 - .L_1414)
.L_1414:
        /*00a0*/ 	.word	0x00000080
        /*00a4*/ 	.word	0x00000001
        /*00a8*/ 	.word	0x00000001


	//----- nvinfo : EIATTR_CRS_STACK_SIZE
	.align		4
.L_1415:
        /*00ac*/ 	.byte	0x04, 0x1e
        /*00ae*/ 	.short	(.L_1417 - .L_1416)
.L_1416:
        /*00b0*/ 	.word	0x00000000
.L_1417:


//--------------------- .nv.info._Z35group_norm_nhwc_fwd_one_pass_kernelI11Fp16IOBf16WLi256ELi4ELi128EEv26Group_norm_nhwc_fwd_params --------------------------
	.section	.nv.info._Z35group_norm_nhwc_fwd_one_pass_kernelI11Fp16IOBf16WLi256ELi4ELi128EEv26Group_norm_nhwc_fwd_params,"",@"SHT_CUDA_INFO"
	.sectionflags	@""
	.align	4


	//----- nvinfo : EIATTR_CUDA_API_VERSION
	.align		4
        /*0000*/ 	.byte	0x04, 0x37
        /*0002*/ 	.short	(.L_1419 - .L_1418)
.L_1418:
        /*0004*/ 	.word	0x00000082


	//----- nvinfo : EIATTR_SW2861232_WAR
	.align		4
.L_1419:
        /*0008*/ 	.byte	0x01, 0x35
	.zero		2


	//----- nvinfo : EIATTR_PARAM_CBANK
	.align		4
        /*000c*/ 	.byte	0x04, 0x0a
        /*000e*/ 	.short	(.L_1421 - .L_1420)
	.align		4
.L_1420:
        /*0010*/ 	.word	index@(.nv.constant0._Z35group_norm_nhwc_fwd_one_pass_kernelI11Fp16IOBf16WLi256ELi4ELi128EEv26Group_norm_nhwc_fwd_params)
        /*0014*/ 	.short	0x0160
        /*0016*/ 	.short	0x00a0


	//----- nvinfo : EIATTR_CBANK_PARAM_SIZE
	.align		4
.L_1421:
        /*0018*/ 	.byte	0x03, 0x19
        /*001a*/ 	.short	0x00a0


	//----- nvinfo : EIATTR_KPARAM_INFO
	.align		4
        /*001c*/ 	.byte	0x04, 0x17
        /*001e*/ 	.short	(.L_1423 - .L_1422)
.L_1422:
        /*0020*/ 	.word	0x00000000
        /*0024*/ 	.short	0x0000
        /*0026*/ 	.short	0x0000
        /*0028*/ 	.byte	0x00, 0xf0, 0x81, 0x02


	//----- nvinfo : EIATTR_MAXREG_COUNT
	.align		4
.L_1423:
        /*002c*/ 	.byte	0x03, 0x1b
        /*002e*/ 	.short	0x00ff


	//----- nvinfo : EIATTR_NUM_BARRIERS
	.align		4
        /*0030*/ 	.byte	0x02, 0x4c
        /*0032*/ 	.byte	0x01
	.zero		1


	//----- nvinfo : EIATTR_MERCURY_ISA_VERSION
	.align		4
        /*0034*/ 	.byte	0x03, 0x5f
        /*0036*/ 	.short	0x0000


	//----- nvinfo : EIATTR_COOP_GROUP_MASK_REGIDS
	.align		4
        /*0038*/ 	.byte	0x04, 0x29
        /*003a*/ 	.short	(.L_1425 - .L_1424)


	//   ....[0]....
.L_1424:
        /*003c*/ 	.word	0xffffffff


	//   ....[1]....
        /*0040*/ 	.word	0xffffffff


	//   ....[2]....
        /*0044*/ 	.word	0xffffffff


	//   ....[3]....
        /*0048*/ 	.word	0xffffffff


	//   ....[4]....
        /*004c*/ 	.word	0xffffffff


	//   ....[5]....
        /*0050*/ 	.word	0xffffffff


	//   ....[6]....
        /*0054*/ 	.word	0xffffffff


	//   ....[7]....
        /*0058*/ 	.word	0xffffffff


	//   ....[8]....
        /*005c*/ 	.word	0xffffffff


	//   ....[9]....
        /*0060*/ 	.word	0xffffffff


	//----- nvinfo : EIATTR_COOP_GROUP_INSTR_OFFSETS
	.align		4
.L_1425:
        /*0064*/ 	.byte	0x04, 0x28
        /*0066*/ 	.short	(.L_1427 - .L_1426)


	//   ....[0]....
.L_1426:
        /*0068*/ 	.word	0x00000940


	//   ....[1]....
        /*006c*/ 	.word	0x00000950


	//   ....[2]....
        /*0070*/ 	.word	0x00000980


	//   ....[3]....
        /*0074*/ 	.word	0x00000990


	//   ....[4]....
        /*0078*/ 	.word	0x000009d0


	//   ....[5]....
        /*007c*/ 	.word	0x000009e0


	//   ....[6]....
        /*0080*/ 	.word	0x00000a20


	//   ....[7]....
        /*0084*/ 	.word	0x00000a30


	//   ....[8]....
        /*0088*/ 	.word	0x00000a70


	//   ....[9]....
        /*008c*/ 	.word	0x00000a80


	//----- nvinfo : EIATTR_EXIT_INSTR_OFFSETS
	.align		4
.L_1427:
        /*0090*/ 	.byte	0x04, 0x1c
        /*0092*/ 	.short	(.L_1429 - .L_1428)


	//   ....[0]....
.L_1428:
        /*0094*/ 	.word	0x00000060


	//   ....[1]....
        /*0098*/ 	.word	0x00002880


	//----- nvinfo : EIATTR_MAX_THREADS
	.align		4
.L_1429:
        /*009c*/ 	.byte	0x04, 0x05
        /*009e*/ 	.short	(.L_1431 - .L_1430)
.L_1430:
        /*00a0*/ 	.word	0x00000080
        /*00a4*/ 	.word	0x00000001
        /*00a8*/ 	.word	0x00000001


	//----- nvinfo : EIATTR_CRS_STACK_SIZE
	.align		4
.L_1431:
        /*00ac*/ 	.byte	0x04, 0x1e
        /*00ae*/ 	.short	(.L_1433 - .L_1432)
.L_1432:
        /*00b0*/ 	.word	0x00000000
.L_1433:


//--------------------- .nv.info._Z35group_norm_nhwc_fwd_one_pass_kernelI11Fp16IOBf16WLi512ELi4ELi128EEv26Group_norm_nhwc_fwd_params --------------------------
	.section	.nv.info._Z35group_norm_nhwc_fwd_one_pass_kernelI11Fp16IOBf16WLi512ELi4ELi128EEv26Group_norm_nhwc_fwd_params,"",@"SHT_CUDA_INFO"
	.sectionflags	@""
	.align	4


	//----- nvinfo : EIATTR_CUDA_API_VERSION
	.align		4
        /*0000*/ 	.byte	0x04, 0x37
        /*0002*/ 	.short	(.L_1435 - .L_1434)
.L_1434:
        /*0004*/ 	.word	0x00000082


	//----- nvinfo : EIATTR_SW2861232_WAR
	.align		4
.L_1435:
        /*0008*/ 	.byte	0x01, 0x35
	.zero		2


	//----- nvinfo : EIATTR_PARAM_CBANK
	.align		4
        /*000c*/ 	.byte	0x04, 0x0a
        /*000e*/ 	.short	(.L_1437 - .L_1436)
	.align		4
.L_1436:
        /*0010*/ 	.word	index@(.nv.constant0._Z35group_norm_nhwc_fwd_one_pass_kernelI11Fp16IOBf16WLi512ELi4ELi128EEv26Group_norm_nhwc_fwd_params)
        /*0014*/ 	.short	0x0160
        /*0016*/ 	.short	0x00a0


	//----- nvinfo : EIATTR_CBANK_PARAM_SIZE
	.align		4
.L_1437:
        /*0018*/ 	.byte	0x03, 0x19
        /*001a*/ 	.short	0x00a0


	//----- nvinfo : EIATTR_KPARAM_INFO
	.align		4
        /*001c*/ 	.byte	0x04, 0x17
        /*001e*/ 	.short	(.L_1439 - .L_1438)
.L_1438:
        /*0020*/ 	.word	0x00000000
        /*0024*/ 	.short	0x0000
        /*0026*/ 	.short	0x0000
        /*0028*/ 	.byte	0x00, 0xf0, 0x81, 0x02


	//----- nvinfo : EIATTR_MAXREG_COUNT
	.align		4
.L_1439:
        /*002c*/ 	.byte	0x03, 0x1b
        /*002e*/ 	.short	0x00ff


	//----- nvinfo : EIATTR_NUM_BARRIERS
	.align		4
        /*0030*/ 	.byte	0x02, 0x4c
        /*0032*/ 	.byte	0x01
	.zero		1


	//----- nvinfo : EIATTR_MERCURY_ISA_VERSION
	.align		4
        /*0034*/ 	.byte	0x03, 0x5f
        /*0036*/ 	.short	0x0000


	//----- nvinfo : EIATTR_COOP_GROUP_MASK_REGIDS
	.align		4
        /*0038*/ 	.byte	0x04, 0x29
        /*003a*/ 	.short	(.L_1441 - .L_1440)


	//   ....[0]....
.L_1440:
        /*003c*/ 	.word	0xffffffff


	//   ....[1]....
        /*0040*/ 	.word	0xffffffff


	//   ....[2]....
        /*0044*/ 	.word	0xffffffff


	//   ....[3]....
        /*0048*/ 	.word	0xffffffff


	//   ....[4]....
        /*004c*/ 	.word	0xffffffff


	//   ....[5]....
        /*0050*/ 	.word	0xffffffff


	//   ....[6]....
        /*0054*/ 	.word	0xffffffff


	//   ....[7]....
        /*0058*/ 	.word	0xffffffff


	//   ....[8]....
        /*005c*/ 	.word	0xffffffff


	//   ....[9]....
        /*0060*/ 	.word	0xffffffff


	//----- nvinfo : EIATTR_COOP_GROUP_INSTR_OFFSETS
	.align		4
.L_1441:
        /*0064*/ 	.byte	0x04, 0x28
        /*0066*/ 	.short	(.L_1443 - .L_1442)


	//   ....[0]....
.L_1442:
        /*0068*/ 	.word	0x00000e30


	//   ....[1]....
        /*006c*/ 	.word	0x00000e40


	//   ....[2]....
        /*0070*/ 	.word	0x00000e70


	//   ....[3]....
        /*0074*/ 	.word	0x00000e80


	//   ....[4]....
        /*0078*/ 	.word	0x00000ec0


	//   ....[5]....
        /*007c*/ 	.word	0x00000ed0


	//   ....[6]....
        /*0080*/ 	.word	0x00000f10


	//   ....[7]....
        /*0084*/ 	.word	0x00000f20


	//   ....[8]....
        /*0088*/ 	.word	0x00000f60


	//   ....[9]....
        /*008c*/ 	.word	0x00000f70


	//----- nvinfo : EIATTR_EXIT_INSTR_OFFSETS
	.align		4
.L_1443:
        /*0090*/ 	.byte	0x04, 0x1c
        /*0092*/ 	.short	(.L_1445 - .L_1444)


	//   ....[0]....
.L_1444:
        /*0094*/ 	.word	0x00000070


	//   ....[1]....
        /*0098*/ 	.word	0x00003650


	//----- nvinfo : EIATTR_MAX_THREADS
	.align		4
.L_1445:
        /*009c*/ 	.byte	0x04, 0x05
        /*009e*/ 	.short	(.L_1447 - .L_1446)
.L_1446:
        /*00a0*/ 	.word	0x00000080
        /*00a4*/ 	.word	0x00000001
        /*00a8*/ 	.word	0x00000001


	//----- nvinfo : EIATTR_CRS_STACK_SIZE
	.align		4
.L_1447:
        /*00ac*/ 	.byte	0x04, 0x1e
        /*00ae*/ 	.short	(.L_1449 - .L_1448)
.L_1448:
        /*00b0*/ 	.word	0x00000000
.L_1449:


//--------------------- .nv.info._Z35group_norm_nhwc_fwd_one_pass_kernelI11Fp16IOFp16WLi64ELi4ELi128EEv26Group_norm_nhwc_fwd_params --------------------------
	.section	.nv.info._Z35group_norm_nhwc_fwd_one_pass_kernelI11Fp16IOFp16WLi64ELi4ELi128EEv26Group_norm_nhwc_fwd_params,"",@"SHT_CUDA_INFO"
	.sectionflags	@""
	.align	4


	//----- nvinfo : EIATTR_CUDA_API_VERSION
	.align		4
        /*0000*/ 	.byte	0x04, 0x37
        /*0002*/ 	.short	(.L_1451 - .L_1450)
.L_1450:
        /*0004*/ 	.word	0x00000082


	//----- nvinfo : EIATTR_SW2861232_WAR
	.align		4
.L_1451:
        /*0008*/ 	.byte	0x01, 0x35
	.zero		2


	//----- nvinfo : EIATTR_PARAM_CBANK
	.align		4
        /*000c*/ 	.byte	0x04, 0x0a
        /*000e*/ 	.short	(.L_1453 - .L_1452)
	.align		4
.L_1452:
        /*0010*/ 	.word	index@(.nv.constant0._Z35group_norm_nhwc_fwd_one_pass_kernelI11Fp16IOFp16WLi64ELi4ELi128EEv26Group_norm_nhwc_fwd_params)
        /*0014*/ 	.short	0x0160
        /*0016*/ 	.short	0x00a0


	//----- nvinfo : EIATTR_CBANK_PARAM_SIZE
	.align		4
.L_1453:
        /*0018*/ 	.byte	0x03, 0x19
        /*001a*/ 	.short	0x00a0


	//----- nvinfo : EIATTR_KPARAM_INFO
	.align		4
        /*001c*/ 	.byte	0x04, 0x17
        /*001e*/ 	.short	(.L_1455 - .L_1454)
.L_1454:
        /*0020*/ 	.word	0x00000000
        /*0024*/ 	.short	0x0000
        /*0026*/ 	.short	0x0000
        /*0028*/ 	.byte	0x00, 0xf0, 0x81, 0x02


	//----- nvinfo : EIATTR_MAXREG_COUNT
	.align		4
.L_1455:
        /*002c*/ 	.byte	0x03, 0x1b
        /*002e*/ 	.short	0x00ff


	//----- nvinfo : EIATTR_NUM_BARRIERS
	.align		4
        /*0030*/ 	.byte	0x02, 0x4c
        /*0032*/ 	.byte	0x01
	.zero		1


	//----- nvinfo : EIATTR_MERCURY_ISA_VERSION
	.align		4
        /*0034*/ 	.byte	0x03, 0x5f
        /*0036*/ 	.short	0x0000


	//----- nvinfo : EIATTR_COOP_GROUP_MASK_REGIDS
	.align		4
        /*0038*/ 	.byte	0x04, 0x29
        /*003a*/ 	.short	(.L_1457 - .L_1456)


	//   ....[0]....
.L_1456:
        /*003c*/ 	.word	0xffffffff


	//   ....[1]....
        /*0040*/ 	.word	0xffffffff


	//   ....[2]....
        /*0044*/ 	.word	0xffffffff


	//   ....[3]....
        /*0048*/ 	.word	0xffffffff


	//   ....[4]....
        /*004c*/ 	.word	0xffffffff


	//   ....[5]....
        /*0050*/ 	.word	0xffffffff


	//   ....[6]....
        /*0054*/ 	.word	0xffffffff


	//   ....[7]....
        /*0058*/ 	.word	0xffffffff


	//   ....[8]....
        /*005c*/ 	.word	0xffffffff


	//   ....[9]....
        /*0060*/ 	.word	0xffffffff


	//----- nvinfo : EIATTR_COOP_GROUP_INSTR_OFFSETS
	.align		4
.L_1457:
        /*0064*/ 	.byte	0x04, 0x28
        /*0066*/ 	.short	(.L_1459 - .L_1458)


	//   ....[0]....
.L_1458:
        /*0068*/ 	.word	0x00000550


	//   ....[1]....
        /*006c*/ 	.word	0x00000560


	//   ....[2]....
        /*0070*/ 	.word	0x00000590


	//   ....[3]....
        /*0074*/ 	.word	0x000005b0


	//   ....[4]....
        /*0078*/ 	.word	0x000005e0


	//   ....[5]....
        /*007c*/ 	.word	0x00000600


	//   ....[6]....
        /*0080*/ 	.word	0x00000630


	//   ....[7]....
        /*0084*/ 	.word	0x00000650


	//   ....[8]....
        /*0088*/ 	.word	0x00000680


	//   ....[9]....
        /*008c*/ 	.word	0x000006a0


	//----- nvinfo : EIATTR_EXIT_INSTR_OFFSETS
	.align		4
.L_1459:
        /*0090*/ 	.byte	0x04, 0x1c
        /*0092*/ 	.short	(.L_1461 - .L_1460)


	//   ....[0]....
.L_1460:
        /*0094*/ 	.word	0x00000070


	//   ....[1]....
        /*0098*/ 	.word	0x00001de0


	//----- nvinfo : EIATTR_MAX_THREADS
	.align		4
.L_1461:
        /*009c*/ 	.byte	0x04, 0x05
        /*009e*/ 	.short	(.L_1463 - .L_1462)
.L_1462:
        /*00a0*/ 	.word	0x00000080
        /*00a4*/ 	.word	0x00000001
        /*00a8*/ 	.word	0x00000001


	//----- nvinfo : EIATTR_CRS_STACK_SIZE
	.align		4
.L_1463:
        /*00ac*/ 	.byte	0x04, 0x1e
        /*00ae*/ 	.short	(.L_1465 - .L_1464)
.L_1464:
        /*00b0*/ 	.word	0x00000000
.L_1465:


//--------------------- .nv.info._Z35group_norm_nhwc_fwd_one_pass_kernelI11Fp16IOFp16WLi128ELi4ELi128EEv26Group_norm_nhwc_fwd_params --------------------------
	.section	.nv.info._Z35group_norm_nhwc_fwd_one_pass_kernelI11Fp16IOFp16WLi128ELi4ELi128EEv26Group_norm_nhwc_fwd_params,"",@"SHT_CUDA_INFO"
	.sectionflags	@""
	.align	4


	//----- nvinfo : EIATTR_CUDA_API_VERSION
	.align		4
        /*0000*/ 	.byte	0x04, 0x37
        /*0002*/ 	.short	(.L_1467 - .L_1466)
.L_1466:
        /*0004*/ 	.word	0x00000082


	//----- nvinfo : EIATTR_SW2861232_WAR
	.align		4
.L_1467:
        /*0008*/ 	.byte	0x01, 0x35
	.zero		2


	//----- nvinfo : EIATTR_PARAM_CBANK
	.align		4
        /*000c*/ 	.byte	0x04, 0x0a
        /*000e*/ 	.short	(.L_1469 - .L_1468)
	.align		4
.L_1468:
        /*0010*/ 	.word	index@(.nv.constant0._Z35group_norm_nhwc_fwd_one_pass_kernelI11Fp16IOFp16WLi128ELi4ELi128EEv26Group_norm_nhwc_fwd_params)
        /*0014*/ 	.short	0x0160
        /*0016*/ 	.short	0x00a0


	//----- nvinfo : EIATTR_CBANK_PARAM_SIZE
	.align		4
.L_1469:
        /*0018*/ 	.byte	0x03, 0x19
        /*001a*/ 	.short	0x00a0


	//----- nvinfo : EIATTR_KPARAM_INFO
	.align		4
        /*001c*/ 	.byte	0x04, 0x17
        /*001e*/ 	.short	(.L_1471 - .L_1470)
.L_1470:
        /*0020*/ 	.word	0x00000000
        /*0024*/ 	.short	0x0000
        /*0026*/ 	.short	0x0000
        /*0028*/ 	.byte	0x00, 0xf0, 0x81, 0x02


	//----- nvinfo : EIATTR_MAXREG_COUNT
	.align		4
.L_1471:
        /*002c*/ 	.byte	0x03, 0x1b
        /*002e*/ 	.short	0x00ff


	//----- nvinfo : EIATTR_NUM_BARRIERS
	.align		4
        /*0030*/ 	.byte	0x02, 0x4c
        /*0032*/ 	.byte	0x01
	.zero		1


	//----- nvinfo : EIATTR_MERCURY_ISA_VERSION
	.align		4
        /*0034*/ 	.byte	0x03, 0x5f
        /*0036*/ 	.short	0x0000


	//----- nvinfo : EIATTR_COOP_GROUP_MASK_REGIDS
	.align		4
        /*0038*/ 	.byte	0x04, 0x29
        /*003a*/ 	.short	(.L_1473 - .L_1472)


	//   ....[0]....
.L_1472:
        /*003c*/ 	.word	0xffffffff


	//   ....[1]....
        /*0040*/ 	.word	0xffffffff


	//   ....[2]....
        /*0044*/ 	.word	0xffffffff


	//   ....[3]....
        /*0048*/ 	.word	0xffffffff


	//   ....[4]....
        /*004c*/ 	.word	0xffffffff


	//   ....[5]....
        /*0050*/ 	.word	0xffffffff


	//   ....[6]....
        /*0054*/ 	.word	0xffffffff


	//   ....[7]....
        /*0058*/ 	.word	0xffffffff


	//   ....[8]....
        /*005c*/ 	.word	0xffffffff


	//   ....[9]....
        /*0060*/ 	.word	0xffffffff


	//----- nvinfo : EIATTR_COOP_GROUP_INSTR_OFFSETS
	.align		4
.L_1473:
        /*0064*/ 	.byte	0x04, 0x28
        /*0066*/ 	.short	(.L_1475 - .L_1474)


	//   ....[0]....
.L_1474:
        /*0068*/ 	.word	0x00000640


	//   ....[1]....
        /*006c*/ 	.word	0x00000650


	//   ....[2]....
        /*0070*/ 	.word	0x00000680


	//   ....[3]....
        /*0074*/ 	.word	0x000006a0


	//   ....[4]....
        /*0078*/ 	.word	0x000006d0


	//   ....[5]....
        /*007c*/ 	.word	0x000006f0


	//   ....[6]....
        /*0080*/ 	.word	0x00000720


	//   ....[7]....
        /*0084*/ 	.word	0x00000740


	//   ....[8]....
        /*0088*/ 	.word	0x00000770


	//   ....[9]....
        /*008c*/ 	.word	0x00000790


	//----- nvinfo : EIATTR_EXIT_INSTR_OFFSETS
	.align		4
.L_1475:
        /*0090*/ 	.byte	0x04, 0x1c
        /*0092*/ 	.short	(.L_1477 - .L_1476)


	//   ....[0]....
.L_1476:
        /*0094*/ 	.word	0x00000070


	//   ....[1]....
        /*0098*/ 	.word	0x00002100


	//----- nvinfo : EIATTR_MAX_THREADS
	.align		4
.L_1477:
        /*009c*/ 	.byte	0x04, 0x05
        /*009e*/ 	.short	(.L_1479 - .L_1478)
.L_1478:
        /*00a0*/ 	.word	0x00000080
        /*00a4*/ 	.word	0x00000001
        /*00a8*/ 	.word	0x00000001


	//----- nvinfo : EIATTR_CRS_STACK_SIZE
	.align		4
.L_1479:
        /*00ac*/ 	.byte	0x04, 0x1e
        /*00ae*/ 	.short	(.L_1481 - .L_1480)
.L_1480:
        /*00b0*/ 	.word	0x00000000
.L_1481:


//--------------------- .nv.info._Z35group_norm_nhwc_fwd_one_pass_kernelI11Fp16IOFp16WLi256ELi4ELi128EEv26Group_norm_nhwc_fwd_params --------------------------
	.section	.nv.info._Z35group_norm_nhwc_fwd_one_pass_kernelI11Fp16IOFp16WLi256ELi4ELi128EEv26Group_norm_nhwc_fwd_params,"",@"SHT_CUDA_INFO"
	.sectionflags	@""
	.align	4


	//----- nvinfo : EIATTR_CUDA_API_VERSION
	.align		4
        /*0000*/ 	.byte	0x04, 0x37
        /*0002*/ 	.short	(.L_1483 - .L_1482)
.L_1482:
        /*0004*/ 	.word	0x00000082


	//----- nvinfo : EIATTR_SW2861232_WAR
	.align		4
.L_1483:
        /*0008*/ 	.byte	0x01, 0x35
	.zero		2


	//----- nvinfo : EIATTR_PARAM_CBANK
	.align		4
        /*000c*/ 	.byte	0x04, 0x0a
        /*000e*/ 	.short	(.L_1485 - .L_1484)
	.align		4
.L_1484:
        /*0010*/ 	.word	index@(.nv.constant0._Z35group_norm_nhwc_fwd_one_pass_kernelI11Fp16IOFp16WLi256ELi4ELi128EEv26Group_norm_nhwc_fwd_params)
        /*0014*/ 	.short	0x0160
        /*0016*/ 	.short	0x00a0


	//----- nvinfo : EIATTR_CBANK_PARAM_SIZE
	.align		4
.L_1485:
        /*0018*/ 	.byte	0x03, 0x19
        /*001a*/ 	.short	0x00a0


	//----- nvinfo : EIATTR_KPARAM_INFO
	.align		4
        /*001c*/ 	.byte	0x04, 0x17
        /*001e*/ 	.short	(.L_1487 - .L_1486)
.L_1486:
        /*0020*/ 	.word	0x00000000
        /*0024*/ 	.short	0x0000
        /*0026*/ 	.short	0x0000
        /*0028*/ 	.byte	0x00, 0xf0, 0x81, 0x02


	//----- nvinfo : EIATTR_MAXREG_COUNT
	.align		4
.L_1487:
        /*002c*/ 	.byte	0x03, 0x1b
        /*002e*/ 	.short	0x00ff


	//----- nvinfo : EIATTR_NUM_BARRIERS
	.align		4
        /*0030*/ 	.byte	0x02, 0x4c
        /*0032*/ 	.byte	0x01
	.zero		1


	//----- nvinfo : EIATTR_MERCURY_ISA_VERSION
	.align		4
        /*0034*/ 	.byte	0x03, 0x5f
        /*0036*/ 	.short	0x0000


	//----- nvinfo : EIATTR_COOP_GROUP_MASK_REGIDS
	.align		4
        /*0038*/ 	.byte	0x04, 0x29
        /*003a*/ 	.short	(.L_1489 - .L_1488)


	//   ....[0]....
.L_1488:
        /*003c*/ 	.word	0xffffffff


	//   ....[1]....
        /*0040*/ 	.word	0xffffffff


	//   ....[2]....
        /*0044*/ 	.word	0xffffffff


	//   ....[3]....
        /*0048*/ 	.word	0xffffffff


	//   ....[4]....
        /*004c*/ 	.word	0xffffffff


	//   ....[5]....
        /*0050*/ 	.word	0xffffffff


	//   ....[6]....
        /*0054*/ 	.word	0xffffffff


	//   ....[7]....
        /*0058*/ 	.word	0xffffffff


	//   ....[8]....
        /*005c*/ 	.word	0xffffffff


	//   ....[9]....
        /*0060*/ 	.word	0xffffffff


	//----- nvinfo : EIATTR_COOP_GROUP_INSTR_OFFSETS
	.align		4
.L_1489:
        /*0064*/ 	.byte	0x04, 0x28
        /*0066*/ 	.short	(.L_1491 - .L_1490)


	//   ....[0]....
.L_1490:
        /*0068*/ 	.word	0x00000940


	//   ....[1]....
        /*006c*/ 	.word	0x00000950


	//   ....[2]....
        /*0070*/ 	.word	0x00000980


	//   ....[3]....
        /*0074*/ 	.word	0x00000990


	//   ....[4]....
        /*0078*/ 	.word	0x000009d0


	//   ....[5]....
        /*007c*/ 	.word	0x000009e0


	//   ....[6]....
        /*0080*/ 	.word	0x00000a20


	//   ....[7]....
        /*0084*/ 	.word	0x00000a30


	//   ....[8]....
        /*0088*/ 	.word	0x00000a70


	//   ....[9]....
        /*008c*/ 	.word	0x00000a80


	//----- nvinfo : EIATTR_EXIT_INSTR_OFFSETS
	.align		4
.L_1491:
        /*0090*/ 	.byte	0x04, 0x1c
        /*0092*/ 	.short	(.L_1493 - .L_1492)


	//   ....[0]....
.L_1492:
        /*0094*/ 	.word	0x00000060


	//   ....[1]....
        /*0098*/ 	.word	0x00002880


	//----- nvinfo : EIATTR_MAX_THREADS
	.align		4
.L_1493:
        /*009c*/ 	.byte	0x04, 0x05
        /*009e*/ 	.short	(.L_1495 - .L_1494)
.L_1494:
        /*00a0*/ 	.word	0x00000080
        /*00a4*/ 	.word	0x00000001
        /*00a8*/ 	.word	0x00000001


	//----- nvinfo : EIATTR_CRS_STACK_SIZE
	.align		4
.L_1495:
        /*00ac*/ 	.byte	0x04, 0x1e
        /*00ae*/ 	.short	(.L_1497 - .L_1496)
.L_1496:
        /*00b0*/ 	.word	0x00000000
.L_1497:


//--------------------- .nv.info._Z35group_norm_nhwc_fwd_one_pass_kernelI11Fp16IOFp16WLi512ELi4ELi128EEv26Group_norm_nhwc_fwd_params --------------------------
	.section	.nv.info._Z35group_norm_nhwc_fwd_one_pass_kernelI11Fp16IOFp16WLi512ELi4ELi128EEv26Group_norm_nhwc_fwd_params,"",@"SHT_CUDA_INFO"
	.sectionflags	@""
	.align	4


	//----- nvinfo : EIATTR_CUDA_API_VERSION
	.align		4
        /*0000*/ 	.byte	0x04, 0x37
        /*0002*/ 	.short	(.L_1499 - .L_1498)
.L_1498:
        /*0004*/ 	.word	0x00000082


	//----- nvinfo : EIATTR_SW2861232_WAR
	.align		4
.L_1499:
        /*0008*/ 	.byte	0x01, 0x35
	.zero		2


	//----- nvinfo : EIATTR_PARAM_CBANK
	.align		4
        /*000c*/ 	.byte	0x04, 0x0a
        /*000e*/ 	.short	(.L_1501 - .L_1500)
	.align		4
.L_1500:
        /*0010*/ 	.word	index@(.nv.constant0._Z35group_norm_nhwc_fwd_one_pass_kernelI11Fp16IOFp16WLi512ELi4ELi128EEv26Group_norm_nhwc_fwd_params)
        /*0014*/ 	.short	0x0160
        /*0016*/ 	.short	0x00a0


	//----- nvinfo : EIATTR_CBANK_PARAM_SIZE
	.align		4
.L_1501:
        /*0018*/ 	.byte	0x03, 0x19
        /*001a*/ 	.short	0x00a0


	//----- nvinfo : EIATTR_KPARAM_INFO
	.align		4
        /*001c*/ 	.byte	0x04, 0x17
        /*001e*/ 	.short	(.L_1503 - .L_1502)
.L_1502:
        /*0020*/ 	.word	0x00000000
        /*0024*/ 	.short	0x0000
        /*0026*/ 	.short	0x0000
        /*0028*/ 	.byte	0x00, 0xf0, 0x81, 0x02


	//----- nvinfo : EIATTR_MAXREG_COUNT
	.align		4
.L_1503:
        /*002c*/ 	.byte	0x03, 0x1b
        /*002e*/ 	.short	0x00ff


	//----- nvinfo : EIATTR_NUM_BARRIERS
	.align		4
        /*0030*/ 	.byte	0x02, 0x4c
        /*0032*/ 	.byte	0x01
	.zero		1


	//----- nvinfo : EIATTR_MERCURY_ISA_VERSION
	.align		4
        /*0034*/ 	.byte	0x03, 0x5f
        /*0036*/ 	.short	0x0000


	//----- nvinfo : EIATTR_COOP_GROUP_MASK_REGIDS
	.align		4
        /*0038*/ 	.byte	0x04, 0x29
        /*003a*/ 	.short	(.L_1505 - .L_1504)


	//   ....[0]....
.L_1504:
        /*003c*/ 	.word	0xffffffff


	//   ....[1]....
        /*0040*/ 	.word	0xffffffff


	//   ....[2]....
        /*0044*/ 	.word	0xffffffff


	//   ....[3]....
        /*0048*/ 	.word	0xffffffff


	//   ....[4]....
        /*004c*/ 	.word	0xffffffff


	//   ....[5]....
        /*0050*/ 	.word	0xffffffff


	//   ....[6]....
        /*0054*/ 	.word	0xffffffff


	//   ....[7]....
        /*0058*/ 	.word	0xffffffff


	//   ....[8]....
        /*005c*/ 	.word	0xffffffff


	//   ....[9]....
        /*0060*/ 	.word	0xffffffff


	//----- nvinfo : EIATTR_COOP_GROUP_INSTR_OFFSETS
	.align		4
.L_1505:
        /*0064*/ 	.byte	0x04, 0x28
        /*0066*/ 	.short	(.L_1507 - .L_1506)


	//   ....[0]....
.L_1506:
        /*0068*/ 	.word	0x00000e30


	//   ....[1]....
        /*006c*/ 	.word	0x00000e40


	//   ....[2]....
        /*0070*/ 	.word	0x00000e70


	//   ....[3]....
        /*0074*/ 	.word	0x00000e80


	//   ....[4]....
        /*0078*/ 	.word	0x00000ec0


	//   ....[5]....
        /*007c*/ 	.word	0x00000ed0


	//   ....[6]....
        /*0080*/ 	.word	0x00000f10


	//   ....[7]....
        /*0084*/ 	.word	0x00000f20


	//   ....[8]....
        /*0088*/ 	.word	0x00000f60


	//   ....[9]....
        /*008c*/ 	.word	0x00000f70


	//----- nvinfo : EIATTR_EXIT_INSTR_OFFSETS
	.align		4
.L_1507:
        /*0090*/ 	.byte	0x04, 0x1c
        /*0092*/ 	.short	(.L_1509 - .L_1508)


	//   ....[0]....
.L_1508:
        /*0094*/ 	.word	0x00000070


	//   ....[1]....
        /*0098*/ 	.word	0x00003650


	//----- nvinfo : EIATTR_MAX_THREADS
	.align		4
.L_1509:
        /*009c*/ 	.byte	0x04, 0x05
        /*009e*/ 	.short	(.L_1511 - .L_1510)
.L_1510:
        /*00a0*/ 	.word	0x00000080
        /*00a4*/ 	.word	0x00000001
        /*00a8*/ 	.word	0x00000001


	//----- nvinfo : EIATTR_CRS_STACK_SIZE
	.align		4
.L_1511:
        /*00ac*/ 	.byte	0x04, 0x1e
        /*00ae*/ 	.short	(.L_1513 - .L_1512)
.L_1512:
        /*00b0*/ 	.word	0x00000000
.L_1513:


//--------------------- .nv.info._Z35group_norm_nhwc_fwd_one_pass_kernelI11Fp32IOFp32WLi64ELi4ELi128EEv26Group_norm_nhwc_fwd_params --------------------------
	.section	.nv.info._Z35group_norm_nhwc_fwd_one_pass_kernelI11Fp32IOFp32WLi64ELi4ELi128EEv26Group_norm_nhwc_fwd_params,"",@"SHT_CUDA_INFO"
	.sectionflags	@""
	.align	4


	//----- nvinfo : EIATTR_CUDA_API_VERSION
	.align		4
        /*0000*/ 	.byte	0x04, 0x37
        /*0002*/ 	.short	(.L_1515 - .L_1514)
.L_1514:
        /*0004*/ 	.word	0x00000082


	//----- nvinfo : EIATTR_SW2861232_WAR
	.align		4
.L_1515:
        /*0008*/ 	.byte	0x01, 0x35
	.zero		2


	//----- nvinfo : EIATTR_PARAM_CBANK
	.align		4
        /*000c*/ 	.byte	0x04, 0x0a
        /*000e*/ 	.short	(.L_1517 - .L_1516)
	.align		4
.L_1516:
        /*0010*/ 	.word	index@(.nv.constant0._Z35group_norm_nhwc_fwd_one_pass_kernelI11Fp32IOFp32WLi64ELi4ELi128EEv26Group_norm_nhwc_fwd_params)
        /*0014*/ 	.short	0x0160
        /*0016*/ 	.short	0x00a0


	//----- nvinfo : EIATTR_CBANK_PARAM_SIZE
	.align		4
.L_1517:
        /*0018*/ 	.byte	0x03, 0x19
        /*001a*/ 	.short	0x00a0


	//----- nvinfo : EIATTR_KPARAM_INFO
	.align		4
        /*001c*/ 	.byte	0x04, 0x17
        /*001e*/ 	.short	(.L_1519 - .L_1518)
.L_1518:
        /*0020*/ 	.word	0x00000000
        /*0024*/ 	.short	0x0000
        /*0026*/ 	.short	0x0000
        /*0028*/ 	.byte	0x00, 0xf0, 0x81, 0x02


	//----- nvinfo : EIATTR_MAXREG_COUNT
	.align		4
.L_1519:
        /*002c*/ 	.byte	0x03, 0x1b
        /*002e*/ 	.short	0x00ff


	//----- nvinfo : EIATTR_NUM_BARRIERS
	.align		4
        /*0030*/ 	.byte	0x02, 0x4c
        /*0032*/ 	.byte	0x01
	.zero		1


	//----- nvinfo : EIATTR_MERCURY_ISA_VERSION
	.align		4
        /*0034*/ 	.byte	0x03, 0x5f
        /*0036*/ 	.short	0x0000


	//----- nvinfo : EIATTR_COOP_GROUP_MASK_REGIDS
	.align		4
        /*0038*/ 	.byte	0x04, 0x29
        /*003a*/ 	.short	(.L_1521 - .L_1520)


	//   ....[0]....
.L_1520:
        /*003c*/ 	.word	0xffffffff


	//   ....[1]....
        /*0040*/ 	.word	0xffffffff


	//   ....[2]....
        /*0044*/ 	.word	0xffffffff


	//   ....[3]....
        /*0048*/ 	.word	0xffffffff


	//   ....[4]....
        /*004c*/ 	.word	0xffffffff


	//   ....[5]....
        /*0050*/ 	.word	0xffffffff


	//   ....[6]....
        /*0054*/ 	.word	0xffffffff


	//   ....[7]....
        /*0058*/ 	.word	0xffffffff


	//   ....[8]....
        /*005c*/ 	.word	0xffffffff


	//   ....[9]....
        /*0060*/ 	.word	0xffffffff


	//----- nvinfo : EIATTR_COOP_GROUP_INSTR_OFFSETS
	.align		4
.L_1521:
        /*0064*/ 	.byte	0x04, 0x28
        /*0066*/ 	.short	(.L_1523 - .L_1522)


	//   ....[0]....
.L_1522:
        /*0068*/ 	.word	0x000004f0


	//   ....[1]....
        /*006c*/ 	.word	0x00000500


	//   ....[2]....
        /*0070*/ 	.word	0x00000530


	//   ....[3]....
        /*0074*/ 	.word	0x00000550


	//   ....[4]....
        /*0078*/ 	.word	0x00000590


	//   ....[5]....
        /*007c*/ 	.word	0x000005c0


	//   ....[6]....
        /*0080*/ 	.word	0x000005f0


	//   ....[7]....
        /*0084*/ 	.word	0x00000610


	//   ....[8]....
        /*0088*/ 	.word	0x00000640


	//   ....[9]....
        /*008c*/ 	.word	0x00000660


	//----- nvinfo : EIATTR_EXIT_INSTR_OFFSETS
	.align		4
.L_1523:
        /*0090*/ 	.byte	0x04, 0x1c
        /*0092*/ 	.short	(.L_1525 - .L_1524)


	//   ....[0]....
.L_1524:
        /*0094*/ 	.word	0x00000060


	//   ....[1]....
        /*0098*/ 	.word	0x00001c70


	//----- nvinfo : EIATTR_MAX_THREADS
	.align		4
.L_1525:
        /*009c*/ 	.byte	0x04, 0x05
        /*009e*/ 	.short	(.L_1527 - .L_1526)
.L_1526:
        /*00a0*/ 	.word	0x00000080
        /*00a4*/ 	.word	0x00000001
        /*00a8*/ 	.word	0x00000001


	//----- nvinfo : EIATTR_CRS_STACK_SIZE
	.align		4
.L_1527:
        /*00ac*/ 	.byte	0x04, 0x1e
        /*00ae*/ 	.short	(.L_1529 - .L_1528)
.L_1528:
        /*00b0*/ 	.word	0x00000000
.L_1529:


//--------------------- .nv.info._Z35group_norm_nhwc_fwd_one_pass_kernelI11Fp32IOFp32WLi128ELi4ELi128EEv26Group_norm_nhwc_fwd_params --------------------------
	.section	.nv.info._Z35group_norm_nhwc_fwd_one_pass_kernelI11Fp32IOFp32WLi128ELi4ELi128EEv26Group_norm_nhwc_fwd_params,"",@"SHT_CUDA_INFO"
	.sectionflags	@""
	.align	4


	//----- nvinfo : EIATTR_CUDA_API_VERSION
	.align		4
        /*0000*/ 	.byte	0x04, 0x37
        /*0002*/ 	.short	(.L_1531 - .L_1530)
.L_1530:
        /*0004*/ 	.word	0x00000082


	//----- nvinfo : EIATTR_SW2861232_WAR
	.align		4
.L_1531:
        /*0008*/ 	.byte	0x01, 0x35
	.zero		2


	//----- nvinfo : EIATTR_PARAM_CBANK
	.align		4
        /*000c*/ 	.byte	0x04, 0x0a
        /*000e*/ 	.short	(.L_1533 - .L_1532)
	.align		4
.L_1532:
        /*0010*/ 	.word	index@(.nv.constant0._Z35group_norm_nhwc_fwd_one_pass_kernelI11Fp32IOFp32WLi128ELi4ELi128EEv26Group_norm_nhwc_fwd_params)
        /*0014*/ 	.short	0x0160
        /*0016*/ 	.short	0x00a0


	//----- nvinfo : EIATTR_CBANK_PARAM_SIZE
	.align		4
.L_1533:
        /*0018*/ 	.byte	0x03, 0x19
        /*001a*/ 	.short	0x00a0


	//----- nvinfo : EIATTR_KPARAM_INFO
	.align		4
        /*001c*/ 	.byte	0x04, 0x17
        /*001e*/ 	.short	(.L_1535 - .L_1534)
.L_1534:
        /*0020*/ 	.word	0x00000000
        /*0024*/ 	.short	0x0000
        /*0026*/ 	.short	0x0000
        /*0028*/ 	.byte	0x00, 0xf0, 0x81, 0x02


	//----- nvinfo : EIATTR_MAXREG_COUNT
	.align		4
.L_1535:
        /*002c*/ 	.byte	0x03, 0x1b
        /*002e*/ 	.short	0x00ff


	//----- nvinfo : EIATTR_NUM_BARRIERS
	.align		4
        /*0030*/ 	.byte	0x02, 0x4c
        /*0032*/ 	.byte	0x01
	.zero		1


	//----- nvinfo : EIATTR_MERCURY_ISA_VERSION
	.align		4
        /*0034*/ 	.byte	0x03, 0x5f
        /*0036*/ 	.short	0x0000


	//----- nvinfo : EIATTR_COOP_GROUP_MASK_REGIDS
	.align		4
        /*0038*/ 	.byte	0x04, 0x29
        /*003a*/ 	.short	(.L_1537 - .L_1536)


	//   ....[0]....
.L_1536:
        /*003c*/ 	.word	0xffffffff


	//   ....[1]....
        /*0040*/ 	.word	0xffffffff


	//   ....[2]....
        /*0044*/ 	.word	0xffffffff


	//   ....[3]....
        /*0048*/ 	.word	0xffffffff


	//   ....[4]....
        /*004c*/ 	.word	0xffffffff


	//   ....[5]....
        /*0050*/ 	.word	0xffffffff


	//   ....[6]....
        /*0054*/ 	.word	0xffffffff


	//   ....[7]....
        /*0058*/ 	.word	0xffffffff


	//   ....[8]....
        /*005c*/ 	.word	0xffffffff


	//   ....[9]....
        /*0060*/ 	.word	0xffffffff


	//----- nvinfo : EIATTR_COOP_GROUP_INSTR_OFFSETS
	.align		4
.L_1537:
        /*0064*/ 	.byte	0x04, 0x28
        /*0066*/ 	.short	(.L_1539 - .L_1538)


	//   ....[0]....
.L_1538:
        /*0068*/ 	.word	0x00000620


	//   ....[1]....
        /*006c*/ 	.word	0x00000630


	//   ....[2]....
        /*0070*/ 	.word	0x00000660


	//   ....[3]....
        /*0074*/ 	.word	0x00000680


	//   ....[4]....
        /*0078*/ 	.word	0x000006b0


	//   ....[5]....
        /*007c*/ 	.word	0x000006d0


	//   ....[6]....
        /*0080*/ 	.word	0x00000700


	//   ....[7]....
        /*0084*/ 	.word	0x00000720


	//   ....[8]....
        /*0088*/ 	.word	0x00000750


	//   ....[9]....
        /*008c*/ 	.word	0x00000770


	//----- nvinfo : EIATTR_EXIT_INSTR_OFFSETS
	.align		4
.L_1539:
        /*0090*/ 	.byte	0x04, 0x1c
        /*0092*/ 	.short	(.L_1541 - .L_1540)


	//   ....[0]....
.L_1540:
        /*0094*/ 	.word	0x00000070


	//   ....[1]....
        /*0098*/ 	.word	0x00002030


	//----- nvinfo : EIATTR_MAX_THREADS
	.align		4
.L_1541:
        /*009c*/ 	.byte	0x04, 0x05
        /*009e*/ 	.short	(.L_1543 - .L_1542)
.L_1542:
        /*00a0*/ 	.word	0x00000080
        /*00a4*/ 	.word	0x00000001
        /*00a8*/ 	.word	0x00000001


	//----- nvinfo : EIATTR_CRS_STACK_SIZE
	.align		4
.L_1543:
        /*00ac*/ 	.byte	0x04, 0x1e
        /*00ae*/ 	.short	(.L_1545 - .L_1544)
.L_1544:
        /*00b0*/ 	.word	0x00000000
.L_1545:


//--------------------- .nv.info._Z35group_norm_nhwc_fwd_one_pass_kernelI11Fp32IOFp32WLi256ELi4ELi128EEv26Group_norm_nhwc_fwd_params --------------------------
	.section	.nv.info._Z35group_norm_nhwc_fwd_one_pass_kernelI11Fp32IOFp32WLi256ELi4ELi128EEv26Group_norm_nhwc_fwd_params,"",@"SHT_CUDA_INFO"
	.sectionflags	@""
	.align	4


	//----- nvinfo : EIATTR_CUDA_API_VERSION
	.align		4
        /*0000*/ 	.byte	0x04, 0x37
        /*0002*/ 	.short	(.L_1547 - .L_1546)
.L_1546:
        /*0004*/ 	.word	0x00000082


	//----- nvinfo : EIATTR_SW2861232_WAR
	.align		4
.L_1547:
        /*0008*/ 	.byte	0x01, 0x35
	.zero		2


	//----- nvinfo : EIATTR_PARAM_CBANK
	.align		4
        /*000c*/ 	.byte	0x04, 0x0a
        /*000e*/ 	.short	(.L_1549 - .L_1548)
	.align		4
.L_1548:
        /*0010*/ 	.word	index@(.nv.constant0._Z35group_norm_nhwc_fwd_one_pass_kernelI11Fp32IOFp32WLi256ELi4ELi128EEv26Group_norm_nhwc_fwd_params)
        /*0014*/ 	.short	0x0160
        /*0016*/ 	.short	0x00a0


	//----- nvinfo : EIATTR_CBANK_PARAM_SIZE
	.align		4
.L_1549:
        /*0018*/ 	.byte	0x03, 0x19
        /*001a*/ 	.short	0x00a0


	//----- nvinfo : EIATTR_KPARAM_INFO
	.align		4
        /*001c*/ 	.byte	0x04, 0x17
        /*001e*/ 	.short	(.L_1551 - .L_1550)
.L_1550:
        /*0020*/ 	.word	0x00000000
        /*0024*/ 	.short	0x0000
        /*0026*/ 	.short	0x0000
        /*0028*/ 	.byte	0x00, 0xf0, 0x81, 0x02


	//----- nvinfo : EIATTR_MAXREG_COUNT
	.align		4
.L_1551:
        /*002c*/ 	.byte	0x03, 0x1b
        /*002e*/ 	.short	0x00ff


	//----- nvinfo : EIATTR_NUM_BARRIERS
	.align		4
        /*0030*/ 	.byte	0x02, 0x4c
        /*0032*/ 	.byte	0x01
	.zero		1


	//----- nvinfo : EIATTR_MERCURY_ISA_VERSION
	.align		4
        /*0034*/ 	.byte	0x03, 0x5f
        /*0036*/ 	.short	0x0000


	//----- nvinfo : EIATTR_COOP_GROUP_MASK_REGIDS
	.align		4
        /*0038*/ 	.byte	0x04, 0x29
        /*003a*/ 	.short	(.L_1553 - .L_1552)


	//   ....[0]....
.L_1552:
        /*003c*/ 	.word	0xffffffff


	//   ....[1]....
        /*0040*/ 	.word	0xffffffff


	//   ....[2]....
        /*0044*/ 	.word	0xffffffff


	//   ....[3]....
        /*0048*/ 	.word	0xffffffff


	//   ....[4]....
        /*004c*/ 	.word	0xffffffff


	//   ....[5]....
        /*0050*/ 	.word	0xffffffff


	//   ....[6]....
        /*0054*/ 	.word	0xffffffff


	//   ....[7]....
        /*0058*/ 	.word	0xffffffff


	//   ....[8]....
        /*005c*/ 	.word	0xffffffff


	//   ....[9]....
        /*0060*/ 	.word	0xffffffff


	//----- nvinfo : EIATTR_COOP_GROUP_INSTR_OFFSETS
	.align		4
.L_1553:
        /*0064*/ 	.byte	0x04, 0x28
        /*0066*/ 	.short	(.L_1555 - .L_1554)


	//   ....[0]....
.L_1554:
        /*0068*/ 	.word	0x00000880


	//   ....[1]....
        /*006c*/ 	.word	0x000008a0


	//   ....[2]....
        /*0070*/ 	.word	0x000008c0


	//   ....[3]....
        /*0074*/ 	.word	0x000008e0


	//   ....[4]....
        /*0078*/ 	.word	0x00000910


	//   ....[5]....
        /*007c*/ 	.word	0x00000930


	//   ....[6]....
        /*0080*/ 	.word	0x00000960


	//   ....[7]....
        /*0084*/ 	.word	0x00000980


	//   ....[8]....
        /*0088*/ 	.word	0x000009b0


	//   ....[9]....
        /*008c*/ 	.word	0x000009d0


	//----- nvinfo : EIATTR_EXIT_INSTR_OFFSETS
	.align		4
.L_1555:
        /*0090*/ 	.byte	0x04, 0x1c
        /*0092*/ 	.short	(.L_1557 - .L_1556)


	//   ....[0]....
.L_1556:
        /*0094*/ 	.word	0x00000070


	//   ....[1]....
        /*0098*/ 	.word	0x000026f0


	//----- nvinfo : EIATTR_MAX_THREADS
	.align		4
.L_1557:
        /*009c*/ 	.byte	0x04, 0x05
        /*009e*/ 	.short	(.L_1559 - .L_1558)
.L_1558:
        /*00a0*/ 	.word	0x00000080
        /*00a4*/ 	.word	0x00000001
        /*00a8*/ 	.word	0x00000001


	//----- nvinfo : EIATTR_CRS_STACK_SIZE
	.align		4
.L_1559:
        /*00ac*/ 	.byte	0x04, 0x1e
        /*00ae*/ 	.short	(.L_1561 - .L_1560)
.L_1560:
        /*00b0*/ 	.word	0x00000000
.L_1561:


//--------------------- .nv.info._Z35group_norm_nhwc_fwd_one_pass_kernelI11Fp32IOFp32WLi512ELi4ELi128EEv26Group_norm_nhwc_fwd_params --------------------------
	.section	.nv.info._Z35group_norm_nhwc_fwd_one_pass_kernelI11Fp32IOFp32WLi512ELi4ELi128EEv26Group_norm_nhwc_fwd_params,"",@"SHT_CUDA_INFO"
	.sectionflags	@""
	.align	4


	//----- nvinfo : EIATTR_CUDA_API_VERSION
	.align		4
        /*0000*/ 	.byte	0x04, 0x37
        /*0002*/ 	.short	(.L_1563 - .L_1562)
.L_1562:
        /*0004*/ 	.word	0x00000082


	//----- nvinfo : EIATTR_SW2861232_WAR
	.align		4
.L_1563:
        /*0008*/ 	.byte	0x01, 0x35
	.zero		2


	//----- nvinfo : EIATTR_PARAM_CBANK
	.align		4
        /*000c*/ 	.byte	0x04, 0x0a
        /*000e*/ 	.short	(.L_1565 - .L_1564)
	.align		4
.L_1564:
        /*0010*/ 	.word	index@(.nv.constant0._Z35group_norm_nhwc_fwd_one_pass_kernelI11Fp32IOFp32WLi512ELi4ELi128EEv26Group_norm_nhwc_fwd_params)
        /*0014*/ 	.short	0x0160
        /*0016*/ 	.short	0x00a0


	//----- nvinfo : EIATTR_CBANK_PARAM_SIZE
	.align		4
.L_1565:
        /*0018*/ 	.byte	0x03, 0x19
        /*001a*/ 	.short	0x00a0


	//----- nvinfo : EIATTR_KPARAM_INFO
	.align		4
        /*001c*/ 	.byte	0x04, 0x17
        /*001e*/ 	.short	(.L_1567 - .L_1566)
.L_1566:
        /*0020*/ 	.word	0x00000000
        /*0024*/ 	.short	0x0000
        /*0026*/ 	.short	0x0000
        /*0028*/ 	.byte	0x00, 0xf0, 0x81, 0x02


	//----- nvinfo : EIATTR_MAXREG_COUNT
	.align		4
.L_1567:
        /*002c*/ 	.byte	0x03, 0x1b
        /*002e*/ 	.short	0x00ff


	//----- nvinfo : EIATTR_NUM_BARRIERS
	.align		4
        /*0030*/ 	.byte	0x02, 0x4c
        /*0032*/ 	.byte	0x01
	.zero		1


	//----- nvinfo : EIATTR_MERCURY_ISA_VERSION
	.align		4
        /*0034*/ 	.byte	0x03, 0x5f
        /*0036*/ 	.short	0x0000


	//----- nvinfo : EIATTR_COOP_GROUP_MASK_REGIDS
	.align		4
        /*0038*/ 	.byte	0x04, 0x29
        /*003a*/ 	.short	(.L_1569 - .L_1568)


	//   ....[0]....
.L_1568:
        /*003c*/ 	.word	0xffffffff


	//   ....[1]....
        /*0040*/ 	.word	0xffffffff


	//   ....[2]....
        /*0044*/ 	.word	0xffffffff


	//   ....[3]....
        /*0048*/ 	.word	0xffffffff


	//   ....[4]....
        /*004c*/ 	.word	0xffffffff


	//   ....[5]....
        /*0050*/ 	.word	0xffffffff


	//   ....[6]....
        /*0054*/ 	.word	0xffffffff


	//   ....[7]....
        /*0058*/ 	.word	0xffffffff


	//   ....[8]....
        /*005c*/ 	.word	0xffffffff


	//   ....[9]....
        /*0060*/ 	.word	0xffffffff


	//----- nvinfo : EIATTR_COOP_GROUP_INSTR_OFFSETS
	.align		4
.L_1569:
        /*0064*/ 	.byte	0x04, 0x28
        /*0066*/ 	.short	(.L_1571 - .L_1570)


	//   ....[0]....
.L_1570:
        /*0068*/ 	.word	0x00000d70


	//   ....[1]....
        /*006c*/ 	.word	0x00000d80


	//   ....[2]....
        /*0070*/ 	.word	0x00000db0


	//   ....[3]....
        /*0074*/ 	.word	0x00000dc0


	//   ....[4]....
        /*0078*/ 	.word	0x00000e00


	//   ....[5]....
        /*007c*/ 	.word	0x00000e10


	//   ....[6]....
        /*0080*/ 	.word	0x00000e50


	//   ....[7]....
        /*0084*/ 	.word	0x00000e60


	//   ....[8]....
        /*0088*/ 	.word	0x00000ea0


	//   ....[9]....
        /*008c*/ 	.word	0x00000eb0


	//----- nvinfo : EIATTR_EXIT_INSTR_OFFSETS
	.align		4
.L_1571:
        /*0090*/ 	.byte	0x04, 0x1c
        /*0092*/ 	.short	(.L_1573 - .L_1572)


	//   ....[0]....
.L_1572:
        /*0094*/ 	.word	0x00000070


	//   ....[1]....
        /*0098*/ 	.word	0x000032e0


	//----- nvinfo : EIATTR_MAX_THREADS
	.align		4
.L_1573:
        /*009c*/ 	.byte	0x04, 0x05
        /*009e*/ 	.short	(.L_1575 - .L_1574)
.L_1574:
        /*00a0*/ 	.word	0x00000080
        /*00a4*/ 	.word	0x00000001
        /*00a8*/ 	.word	0x00000001


	//----- nvinfo : EIATTR_CRS_STACK_SIZE
	.align		4
.L_1575:
        /*00ac*/ 	.byte	0x04, 0x1e
        /*00ae*/ 	.short	(.L_1577 - .L_1576)
.L_1576:
        /*00b0*/ 	.word	0x00000000
.L_1577:


//--------------------- .nv.info._Z35group_norm_nhwc_fwd_one_pass_kernelI11Fp32IOBf16WLi64ELi4ELi128EEv26Group_norm_nhwc_fwd_params --------------------------
	.section	.nv.info._Z35group_norm_nhwc_fwd_one_pass_kernelI11Fp32IOBf16WLi64ELi4ELi128EEv26Group_norm_nhwc_fwd_params,"",@"SHT_CUDA_INFO"
	.sectionflags	@""
	.align	4


	//----- nvinfo : EIATTR_CUDA_API_VERSION
	.align		4
        /*0000*/ 	.byte	0x04, 0x37
        /*0002*/ 	.short	(.L_1579 - .L_1578)
.L_1578:
        /*0004*/ 	.word	0x00000082


	//----- nvinfo : EIATTR_SW2861232_WAR
	.align		4
.L_1579:
        /*0008*/ 	.byte	0x01, 0x35
	.zero		2


	//----- nvinfo : EIATTR_PARAM_CBANK
	.align		4
        /*000c*/ 	.byte	0x04, 0x0a
        /*000e*/ 	.short	(.L_1581 - .L_1580)
	.align		4
.L_1580:
        /*0010*/ 	.word	index@(.nv.constant0._Z35group_norm_nhwc_fwd_one_pass_kernelI11Fp32IOBf16WLi64ELi4ELi128EEv26Group_norm_nhwc_fwd_params)
        /*0014*/ 	.short	0x0160
        /*0016*/ 	.short	0x00a0


	//----- nvinfo : EIATTR_CBANK_PARAM_SIZE
	.align		4
.L_1581:
        /*0018*/ 	.byte	0x03, 0x19
        /*001a*/ 	.short	0x00a0


	//----- nvinfo : EIATTR_KPARAM_INFO
	.align		4
        /*001c*/ 	.byte	0x04, 0x17
        /*001e*/ 	.short	(.L_1583 - .L_1582)
.L_1582:
        /*0020*/ 	.word	0x00000000
        /*0024*/ 	.short	0x0000
        /*0026*/ 	.short	0x0000
        /*0028*/ 	.byte	0x00, 0xf0, 0x81, 0x02


	//----- nvinfo : EIATTR_MAXREG_COUNT
	.align		4
.L_1583:
        /*002c*/ 	.byte	0x03, 0x1b
        /*002e*/ 	.short	0x00ff


	//----- nvinfo : EIATTR_NUM_BARRIERS
	.align		4
        /*0030*/ 	.byte	0x02, 0x4c
        /*0032*/ 	.byte	0x01
	.zero		1


	//----- nvinfo : EIATTR_MERCURY_ISA_VERSION
	.align		4
        /*0034*/ 	.byte	0x03, 0x5f
        /*0036*/ 	.short	0x0000


	//----- nvinfo : EIATTR_COOP_GROUP_MASK_REGIDS
	.align		4
        /*0038*/ 	.byte	0x04, 0x29
        /*003a*/ 	.short	(.L_1585 - .L_1584)


	//   ....[0]....
.L_1584:
        /*003c*/ 	.word	0xffffffff


	//   ....[1]....
        /*0040*/ 	.word	0xffffffff


	//   ....[2]....
        /*0044*/ 	.word	0xffffffff


	//   ....[3]....
        /*0048*/ 	.word	0xffffffff


	//   ....[4]....
        /*004c*/ 	.word	0xffffffff


	//   ....[5]....
        /*0050*/ 	.word	0xffffffff


	//   ....[6]....
        /*0054*/ 	.word	0xffffffff


	//   ....[7]....
        /*0058*/ 	.word	0xffffffff


	//   ....[8]....
        /*005c*/ 	.word	0xffffffff


	//   ....[9]....
        /*0060*/ 	.word	0xffffffff


	//----- nvinfo : EIATTR_COOP_GROUP_INSTR_OFFSETS
	.align		4
.L_1585:
        /*0064*/ 	.byte	0x04, 0x28
        /*0066*/ 	.short	(.L_1587 - .L_1586)


	//   ....[0]....
.L_1586:
        /*0068*/ 	.word	0x000004f0


	//   ....[1]....
        /*006c*/ 	.word	0x00000500


	//   ....[2]....
        /*0070*/ 	.word	0x00000530


	//   ....[3]....
        /*0074*/ 	.word	0x00000550


	//   ....[4]....
        /*0078*/ 	.word	0x00000590


	//   ....[5]....
        /*007c*/ 	.word	0x000005c0


	//   ....[6]....
        /*0080*/ 	.word	0x000005f0


	//   ....[7]....
        /*0084*/ 	.word	0x00000610


	//   ....[8]....
        /*0088*/ 	.word	0x00000640


	//   ....[9]....
        /*008c*/ 	.word	0x00000660


	//----- nvinfo : EIATTR_EXIT_INSTR_OFFSETS
	.align		4
.L_1587:
        /*0090*/ 	.byte	0x04, 0x1c
        /*0092*/ 	.short	(.L_1589 - .L_1588)


	//   ....[0]....
.L_1588:
        /*0094*/ 	.word	0x00000060


	//   ....[1]....
        /*0098*/ 	.word	0x00001cd0


	//----- nvinfo : EIATTR_MAX_THREADS
	.align		4
.L_1589:
        /*009c*/ 	.byte	0x04, 0x05
        /*009e*/ 	.short	(.L_1591 - .L_1590)
.L_1590:
        /*00a0*/ 	.word	0x00000080
        /*00a4*/ 	.word	0x00000001
        /*00a8*/ 	.word	0x00000001


	//----- nvinfo : EIATTR_CRS_STACK_SIZE
	.align		4
.L_1591:
        /*00ac*/ 	.byte	0x04, 0x1e
        /*00ae*/ 	.short	(.L_1593 - .L_1592)
.L_1592:
        /*00b0*/ 	.word	0x00000000
.L_1593:


//--------------------- .nv.info._Z35group_norm_nhwc_fwd_one_pass_kernelI11Fp32IOBf16WLi128ELi4ELi128EEv26Group_norm_nhwc_fwd_params --------------------------
	.section	.nv.info._Z35group_norm_nhwc_fwd_one_pass_kernelI11Fp32IOBf16WLi128ELi4ELi128EEv26Group_norm_nhwc_fwd_params,"",@"SHT_CUDA_INFO"
	.sectionflags	@""
	.align	4


	//----- nvinfo : EIATTR_CUDA_API_VERSION
	.align		4
        /*0000*/ 	.byte	0x04, 0x37
        /*0002*/ 	.short	(.L_1595 - .L_1594)
.L_1594:
        /*0004*/ 	.word	0x00000082


	//----- nvinfo : EIATTR_SW2861232_WAR
	.align		4
.L_1595:
        /*0008*/ 	.byte	0x01, 0x35
	.zero		2


	//----- nvinfo : EIATTR_PARAM_CBANK
	.align		4
        /*000c*/ 	.byte	0x04, 0x0a
        /*000e*/ 	.short	(.L_1597 - .L_1596)
	.align		4
.L_1596:
        /*0010*/ 	.word	index@(.nv.constant0._Z35group_norm_nhwc_fwd_one_pass_kernelI11Fp32IOBf16WLi128ELi4ELi128EEv26Group_norm_nhwc_fwd_params)
        /*0014*/ 	.short	0x0160
        /*0016*/ 	.short	0x00a0


	//----- nvinfo : EIATTR_CBANK_PARAM_SIZE
	.align		4
.L_1597:
        /*0018*/ 	.byte	0x03, 0x19
        /*001a*/ 	.short	0x00a0


	//----- nvinfo : EIATTR_KPARAM_INFO
	.align		4
        /*001c*/ 	.byte	0x04, 0x17
        /*001e*/ 	.short	(.L_1599 - .L_1598)
.L_1598:
        /*0020*/ 	.word	0x00000000
        /*0024*/ 	.short	0x0000
        /*0026*/ 	.short	0x0000
        /*0028*/ 	.byte	0x00, 0xf0, 0x81, 0x02


	//----- nvinfo : EIATTR_MAXREG_COUNT
	.align		4
.L_1599:
        /*002c*/ 	.byte	0x03, 0x1b
        /*002e*/ 	.short	0x00ff


	//----- nvinfo : EIATTR_NUM_BARRIERS
	.align		4
        /*0030*/ 	.byte	0x02, 0x4c
        /*0032*/ 	.byte	0x01
	.zero		1


	//----- nvinfo : EIATTR_MERCURY_ISA_VERSION
	.align		4
        /*0034*/ 	.byte	0x03, 0x5f
        /*0036*/ 	.short	0x0000


	//----- nvinfo : EIATTR_COOP_GROUP_MASK_REGIDS
	.align		4
        /*0038*/ 	.byte	0x04, 0x29
        /*003a*/ 	.short	(.L_1601 - .L_1600)


	//   ....[0]....
.L_1600:
        /*003c*/ 	.word	0xffffffff


	//   ....[1]....
        /*0040*/ 	.word	0xffffffff


	//   ....[2]....
        /*0044*/ 	.word	0xffffffff


	//   ....[3]....
        /*0048*/ 	.word	0xffffffff


	//   ....[4]....
        /*004c*/ 	.word	0xffffffff


	//   ....[5]....
        /*0050*/ 	.word	0xffffffff


	//   ....[6]....
        /*0054*/ 	.word	0xffffffff


	//   ....[7]....
        /*0058*/ 	.word	0xffffffff


	//   ....[8]....
        /*005c*/ 	.word	0xffffffff


	//   ....[9]....
        /*0060*/ 	.word	0xffffffff


	//----- nvinfo : EIATTR_COOP_GROUP_INSTR_OFFSETS
	.align		4
.L_1601:
        /*0064*/ 	.byte	0x04, 0x28
        /*0066*/ 	.short	(.L_1603 - .L_1602)


	//   ....[0]....
.L_1602:
        /*0068*/ 	.word	0x00000620


	//   ....[1]....
        /*006c*/ 	.word	0x00000630


	//   ....[2]....
        /*0070*/ 	.word	0x00000660


	//   ....[3]....
        /*0074*/ 	.word	0x00000680


	//   ....[4]....
        /*0078*/ 	.word	0x000006b0


	//   ....[5]....
        /*007c*/ 	.word	0x000006d0


	//   ....[6]....
        /*0080*/ 	.word	0x00000700


	//   ....[7]....
        /*0084*/ 	.word	0x00000720


	//   ....[8]....
        /*0088*/ 	.word	0x00000750


	//   ....[9]....
        /*008c*/ 	.word	0x00000770


	//----- nvinfo : EIATTR_EXIT_INSTR_OFFSETS
	.align		4
.L_1603:
        /*0090*/ 	.byte	0x04, 0x1c
        /*0092*/ 	.short	(.L_1605 - .L_1604)


	//   ....[0]....
.L_1604:
        /*0094*/ 	.word	0x00000070


	//   ....[1]....
        /*0098*/ 	.word	0x00002090


	//----- nvinfo : EIATTR_MAX_THREADS
	.align		4
.L_1605:
        /*009c*/ 	.byte	0x04, 0x05
        /*009e*/ 	.short	(.L_1607 - .L_1606)
.L_1606:
        /*00a0*/ 	.word	0x00000080
        /*00a4*/ 	.word	0x00000001
        /*00a8*/ 	.word	0x00000001


	//----- nvinfo : EIATTR_CRS_STACK_SIZE
	.align		4
.L_1607:
        /*00ac*/ 	.byte	0x04, 0x1e
        /*00ae*/ 	.short	(.L_1609 - .L_1608)
.L_1608:
        /*00b0*/ 	.word	0x00000000
.L_1609:


//--------------------- .nv.info._Z35group_norm_nhwc_fwd_one_pass_kernelI11Fp32IOBf16WLi256ELi4ELi128EEv26Group_norm_nhwc_fwd_params --------------------------
	.section	.nv.info._Z35group_norm_nhwc_fwd_one_pass_kernelI11Fp32IOBf16WLi256ELi4ELi128EEv26Group_norm_nhwc_fwd_params,"",@"SHT_CUDA_INFO"
	.sectionflags	@""
	.align	4


	//----- nvinfo : EIATTR_CUDA_API_VERSION
	.align		4
        /*0000*/ 	.byte	0x04, 0x37
        /*0002*/ 	.short	(.L_1611 - .L_1610)
.L_1610:
        /*0004*/ 	.word	0x00000082


	//----- nvinfo : EIATTR_SW2861232_WAR
	.align		4
.L_1611:
        /*0008*/ 	.byte	0x01, 0x35
	.zero		2


	//----- nvinfo : EIATTR_PARAM_CBANK
	.align		4
        /*000c*/ 	.byte	0x04, 0x0a
        /*000e*/ 	.short	(.L_1613 - .L_1612)
	.align		4
.L_1612:
        /*0010*/ 	.word	index@(.nv.constant0._Z35group_norm_nhwc_fwd_one_pass_kernelI11Fp32IOBf16WLi256ELi4ELi128EEv26Group_norm_nhwc_fwd_params)
        /*0014*/ 	.short	0x0160
        /*0016*/ 	.short	0x00a0


	//----- nvinfo : EIATTR_CBANK_PARAM_SIZE
	.align		4
.L_1613:
        /*0018*/ 	.byte	0x03, 0x19
        /*001a*/ 	.short	0x00a0


	//----- nvinfo : EIATTR_KPARAM_INFO
	.align		4
        /*001c*/ 	.byte	0x04, 0x17
        /*001e*/ 	.short	(.L_1615 - .L_1614)
.L_1614:
        /*0020*/ 	.word	0x00000000
        /*0024*/ 	.short	0x0000
        /*0026*/ 	.short	0x0000
        /*0028*/ 	.byte	0x00, 0xf0, 0x81, 0x02


	//----- nvinfo : EIATTR_MAXREG_COUNT
	.align		4
.L_1615:
        /*002c*/ 	.byte	0x03, 0x1b
        /*002e*/ 	.short	0x00ff


	//----- nvinfo : EIATTR_NUM_BARRIERS
	.align		4
        /*0030*/ 	.byte	0x02, 0x4c
        /*0032*/ 	.byte	0x01
	.zero		1


	//----- nvinfo : EIATTR_MERCURY_ISA_VERSION
	.align		4
        /*0034*/ 	.byte	0x03, 0x5f
        /*0036*/ 	.short	0x0000


	//----- nvinfo : EIATTR_COOP_GROUP_MASK_REGIDS
	.align		4
        /*0038*/ 	.byte	0x04, 0x29
        /*003a*/ 	.short	(.L_1617 - .L_1616)


	//   ....[0]....
.L_1616:
        /*003c*/ 	.word	0xffffffff


	//   ....[1]....
        /*0040*/ 	.word	0xffffffff


	//   ....[2]....
        /*0044*/ 	.word	0xffffffff


	//   ....[3]....
        /*0048*/ 	.word	0xffffffff


	//   ....[4]....
        /*004c*/ 	.word	0xffffffff


	//   ....[5]....
        /*0050*/ 	.word	0xffffffff


	//   ....[6]....
        /*0054*/ 	.word	0xffffffff


	//   ....[7]....
        /*0058*/ 	.word	0xffffffff


	//   ....[8]....
        /*005c*/ 	.word	0xffffffff


	//   ....[9]....
        /*0060*/ 	.word	0xffffffff


	//----- nvinfo : EIATTR_COOP_GROUP_INSTR_OFFSETS
	.align		4
.L_1617:
        /*0064*/ 	.byte	0x04, 0x28
        /*0066*/ 	.short	(.L_1619 - .L_1618)


	//   ....[0]....
.L_1618:
        /*0068*/ 	.word	0x00000880


	//   ....[1]....
        /*006c*/ 	.word	0x00000890


	//   ....[2]....
        /*0070*/ 	.word	0x000008c0


	//   ....[3]....
        /*0074*/ 	.word	0x000008d0


	//   ....[4]....
        /*0078*/ 	.word	0x00000910


	//   ....[5]....
        /*007c*/ 	.word	0x00000920


	//   ....[6]....
        /*0080*/ 	.word	0x00000960


	//   ....[7]....
        /*0084*/ 	.word	0x00000970


	//   ....[8]....
        /*0088*/ 	.word	0x000009b0


	//   ....[9]....
        /*008c*/ 	.word	0x000009c0


	//----- nvinfo : EIATTR_EXIT_INSTR_OFFSETS
	.align		4
.L_1619:
        /*0090*/ 	.byte	0x04, 0x1c
        /*0092*/ 	.short	(.L_1621 - .L_1620)


	//   ....[0]....
.L_1620:
        /*0094*/ 	.word	0x00000070


	//   ....[1]....
        /*0098*/ 	.word	0x00002760


	//----- nvinfo : EIATTR_MAX_THREADS
	.align		4
.L_1621:
        /*009c*/ 	.byte	0x04, 0x05
        /*009e*/ 	.short	(.L_1623 - .L_1622)
.L_1622:
        /*00a0*/ 	.word	0x00000080
        /*00a4*/ 	.word	0x00000001
        /*00a8*/ 	.word	0x00000001


	//----- nvinfo : EIATTR_CRS_STACK_SIZE
	.align		4
.L_1623:
        /*00ac*/ 	.byte	0x04, 0x1e
        /*00ae*/ 	.short	(.L_1625 - .L_1624)
.L_1624:
        /*00b0*/ 	.word	0x00000000
.L_1625:


//--------------------- .nv.info._Z35group_norm_nhwc_fwd_one_pass_kernelI11Fp32IOBf16WLi512ELi4ELi128EEv26Group_norm_nhwc_fwd_params --------------------------
	.section	.nv.info._Z35group_norm_nhwc_fwd_one_pass_kernelI11Fp32IOBf16WLi512ELi4ELi128EEv26Group_norm_nhwc_fwd_params,"",@"SHT_CUDA_INFO"
	.sectionflags	@""
	.align	4


	//----- nvinfo : EIATTR_CUDA_API_VERSION
	.align		4
        /*0000*/ 	.byte	0x04, 0x37
        /*0002*/ 	.short	(.L_1627 - .L_1626)
.L_1626:
        /*0004*/ 	.word	0x00000082


	//----- nvinfo : EIATTR_SW2861232_WAR
	.align		4
.L_1627:
        /*0008*/ 	.byte	0x01, 0x35
	.zero		2


	//----- nvinfo : EIATTR_PARAM_CBANK
	.align		4
        /*000c*/ 	.byte	0x04, 0x0a
        /*000e*/ 	.short	(.L_1629 - .L_1628)
	.align		4
.L_1628:
        /*0010*/ 	.word	index@(.nv.constant0._Z35group_norm_nhwc_fwd_one_pass_kernelI11Fp32IOBf16WLi512ELi4ELi128EEv26Group_norm_nhwc_fwd_params)
        /*0014*/ 	.short	0x0160
        /*0016*/ 	.short	0x00a0


	//----- nvinfo : EIATTR_CBANK_PARAM_SIZE
	.align		4
.L_1629:
        /*0018*/ 	.byte	0x03, 0x19
        /*001a*/ 	.short	0x00a0


	//----- nvinfo : EIATTR_KPARAM_INFO
	.align		4
        /*001c*/ 	.byte	0x04, 0x17
        /*001e*/ 	.short	(.L_1631 - .L_1630)
.L_1630:
        /*0020*/ 	.word	0x00000000
        /*0024*/ 	.short	0x0000
        /*0026*/ 	.short	0x0000
        /*0028*/ 	.byte	0x00, 0xf0, 0x81, 0x02


	//----- nvinfo : EIATTR_MAXREG_COUNT
	.align		4
.L_1631:
        /*002c*/ 	.byte	0x03, 0x1b
        /*002e*/ 	.short	0x00ff


	//----- nvinfo : EIATTR_NUM_BARRIERS
	.align		4
        /*0030*/ 	.byte	0x02, 0x4c
        /*0032*/ 	.byte	0x01
	.zero		1


	//----- nvinfo : EIATTR_MERCURY_ISA_VERSION
	.align		4
        /*0034*/ 	.byte	0x03, 0x5f
        /*0036*/ 	.short	0x0000


	//----- nvinfo : EIATTR_COOP_GROUP_MASK_REGIDS
	.align		4
        /*0038*/ 	.byte	0x04, 0x29
        /*003a*/ 	.short	(.L_1633 - .L_1632)


	//   ....[0]....
.L_1632:
        /*003c*/ 	.word	0xffffffff


	//   ....[1]....
        /*0040*/ 	.word	0xffffffff


	//   ....[2]....
        /*0044*/ 	.word	0xffffffff


	//   ....[3]....
        /*0048*/ 	.word	0xffffffff


	//   ....[4]....
        /*004c*/ 	.word	0xffffffff


	//   ....[5]....
        /*0050*/ 	.word	0xffffffff


	//   ....[6]....
        /*0054*/ 	.word	0xffffffff


	//   ....[7]....
        /*0058*/ 	.word	0xffffffff


	//   ....[8]....
        /*005c*/ 	.word	0xffffffff


	//   ....[9]....
        /*0060*/ 	.word	0xffffffff


	//----- nvinfo : EIATTR_COOP_GROUP_INSTR_OFFSETS
	.align		4
.L_1633:
        /*0064*/ 	.byte	0x04, 0x28
        /*0066*/ 	.short	(.L_1635 - .L_1634)


	//   ....[0]....
.L_1634:
        /*0068*/ 	.word	0x00000d70


	//   ....[1]....
        /*006c*/ 	.word	0x00000d80


	//   ....[2]....
        /*0070*/ 	.word	0x00000db0


	//   ....[3]....
        /*0074*/ 	.word	0x00000dc0


	//   ....[4]....
        /*0078*/ 	.word	0x00000e00


	//   ....[5]....
        /*007c*/ 	.word	0x00000e10


	//   ....[6]....
        /*0080*/ 	.word	0x00000e50


	//   ....[7]....
        /*0084*/ 	.word	0x00000e60


	//   ....[8]....
        /*0088*/ 	.word	0x00000ea0


	//   ....[9]....
        /*008c*/ 	.word	0x00000eb0


	//----- nvinfo : EIATTR_EXIT_INSTR_OFFSETS
	.align		4
.L_1635:
        /*0090*/ 	.byte	0x04, 0x1c
        /*0092*/ 	.short	(.L_1637 - .L_1636)


	//   ....[0]....
.L_1636:
        /*0094*/ 	.word	0x00000070


	//   ....[1]....
        /*0098*/ 	.word	0x00003340


	//----- nvinfo : EIATTR_MAX_THREADS
	.align		4
.L_1637:
        /*009c*/ 	.byte	0x04, 0x05
        /*009e*/ 	.short	(.L_1639 - .L_1638)
.L_1638:
        /*00a0*/ 	.word	0x00000080
        /*00a4*/ 	.word	0x00000001
        /*00a8*/ 	.word	0x00000001


	//----- nvinfo : EIATTR_CRS_STACK_SIZE
	.align		4
.L_1639:
        /*00ac*/ 	.byte	0x04, 0x1e
        /*00ae*/ 	.short	(.L_1641 - .L_1640)
.L_1640:
        /*00b0*/ 	.word	0x00000000
.L_1641:


//--------------------- .nv.info._Z35group_norm_nhwc_fwd_one_pass_kernelI11Fp32IOFp16WLi64ELi4ELi128EEv26Group_norm_nhwc_fwd_params --------------------------
	.section	.nv.info._Z35group_norm_nhwc_fwd_one_pass_kernelI11Fp32IOFp16WLi64ELi4ELi128EEv26Group_norm_nhwc_fwd_params,"",@"SHT_CUDA_INFO"
	.sectionflags	@""
	.align	4


	//----- nvinfo : EIATTR_CUDA_API_VERSION
	.align		4
        /*0000*/ 	.byte	0x04, 0x37
        /*0002*/ 	.short	(.L_1643 - .L_1642)
.L_1642:
        /*0004*/ 	.word	0x00000082


	//----- nvinfo : EIATTR_SW2861232_WAR
	.align		4
.L_1643:
        /*0008*/ 	.byte	0x01, 0x35
	.zero		2


	//----- nvinfo : EIATTR_PARAM_CBANK
	.align		4
        /*000c*/ 	.byte	0x04, 0x0a
        /*000e*/ 	.short	(.L_1645 - .L_1644)
	.align		4
.L_1644:
        /*0010*/ 	.word	index@(.nv.constant0._Z35group_norm_nhwc_fwd_one_pass_kernelI11Fp32IOFp16WLi64ELi4ELi128EEv26Group_norm_nhwc_fwd_params)
        /*0014*/ 	.short	0x0160
        /*0016*/ 	.short	0x00a0


	//----- nvinfo : EIATTR_CBANK_PARAM_SIZE
	.align		4
.L_1645:
        /*0018*/ 	.byte	0x03, 0x19
        /*001a*/ 	.short	0x00a0


	//----- nvinfo : EIATTR_KPARAM_INFO
	.align		4
        /*001c*/ 	.byte	0x04, 0x17
        /*001e*/ 	.short	(.L_1647 - .L_1646)
.L_1646:
        /*0020*/ 	.word	0x00000000
        /*0024*/ 	.short	0x0000
        /*0026*/ 	.short	0x0000
        /*0028*/ 	.byte	0x00, 0xf0, 0x81, 0x02


	//----- nvinfo : EIATTR_MAXREG_COUNT
	.align		4
.L_1647:
        /*002c*/ 	.byte	0x03, 0x1b
        /*002e*/ 	.short	0x00ff


	//----- nvinfo : EIATTR_NUM_BARRIERS
	.align		4
        /*0030*/ 	.byte	0x02, 0x4c
        /*0032*/ 	.byte	0x01
	.zero		1


	//----- nvinfo : EIATTR_MERCURY_ISA_VERSION
	.align		4
        /*0034*/ 	.byte	0x03, 0x5f
        /*0036*/ 	.short	0x0000


	//----- nvinfo : EIATTR_COOP_GROUP_MASK_REGIDS
	.align		4
        /*0038*/ 	.byte	0x04, 0x29
        /*003a*/ 	.short	(.L_1649 - .L_1648)


	//   ....[0]....
.L_1648:
        /*003c*/ 	.word	0xffffffff


	//   ....[1]....
        /*0040*/ 	.word	0xffffffff


	//   ....[2]....
        /*0044*/ 	.word	0xffffffff


	//   ....[3]....
        /*0048*/ 	.word	0xffffffff


	//   ....[4]....
        /*004c*/ 	.word	0xffffffff


	//   ....[5]....
        /*0050*/ 	.word	0xffffffff


	//   ....[6]....
        /*0054*/ 	.word	0xffffffff


	//   ....[7]....
        /*0058*/ 	.word	0xffffffff


	//   ....[8]....
        /*005c*/ 	.word	0xffffffff


	//   ....[9]....
        /*0060*/ 	.word	0xffffffff


	//----- nvinfo : EIATTR_COOP_GROUP_INSTR_OFFSETS
	.align		4
.L_1649:
        /*0064*/ 	.byte	0x04, 0x28
        /*0066*/ 	.short	(.L_1651 - .L_1650)


	//   ....[0]....
.L_1650:
        /*0068*/ 	.word	0x000004f0


	//   ....[1]....
        /*006c*/ 	.word	0x00000500


	//   ....[2]....
        /*0070*/ 	.word	0x00000530


	//   ....[3]....
        /*0074*/ 	.word	0x00000550


	//   ....[4]....
        /*0078*/ 	.word	0x00000590


	//   ....[5]....
        /*007c*/ 	.word	0x000005c0


	//   ....[6]....
        /*0080*/ 	.word	0x000005f0


	//   ....[7]....
        /*0084*/ 	.word	0x00000610


	//   ....[8]....
        /*0088*/ 	.word	0x00000640


	//   ....[9]....
        /*008c*/ 	.word	0x00000660


	//----- nvinfo : EIATTR_EXIT_INSTR_OFFSETS
	.align		4
.L_1651:
        /*0090*/ 	.byte	0x04, 0x1c
        /*0092*/ 	.short	(.L_1653 - .L_1652)


	//   ....[0]....
.L_1652:
        /*0094*/ 	.word	0x00000060


	//   ....[1]....
        /*0098*/ 	.word	0x00001cd0


	//----- nvinfo : EIATTR_MAX_THREADS
	.align		4
.L_1653:
        /*009c*/ 	.byte	0x04, 0x05
        /*009e*/ 	.short	(.L_1655 - .L_1654)
.L_1654:
        /*00a0*/ 	.word	0x00000080
        /*00a4*/ 	.word	0x00000001
        /*00a8*/ 	.word	0x00000001


	//----- nvinfo : EIATTR_CRS_STACK_SIZE
	.align		4
.L_1655:
        /*00ac*/ 	.byte	0x04, 0x1e
        /*00ae*/ 	.short	(.L_1657 - .L_1656)
.L_1656:
        /*00b0*/ 	.word	0x00000000
.L_1657:


//--------------------- .nv.info._Z35group_norm_nhwc_fwd_one_pass_kernelI11Fp32IOFp16WLi128ELi4ELi128EEv26Group_norm_nhwc_fwd_params --------------------------
	.section	.nv.info._Z35group_norm_nhwc_fwd_one_pass_kernelI11Fp32IOFp16WLi128ELi4ELi128EEv26Group_norm_nhwc_fwd_params,"",@"SHT_CUDA_INFO"
	.sectionflags	@""
	.align	4


	//----- nvinfo : EIATTR_CUDA_API_VERSION
	.align		4
        /*0000*/ 	.byte	0x04, 0x37
        /*0002*/ 	.short	(.L_1659 - .L_1658)
.L_1658:
        /*0004*/ 	.word	0x00000082


	//----- nvinfo : EIATTR_SW2861232_WAR
	.align		4
.L_1659:
        /*0008*/ 	.byte	0x01, 0x35
	.zero		2


	//----- nvinfo : EIATTR_PARAM_CBANK
	.align		4
        /*000c*/ 	.byte	0x04, 0x0a
        /*000e*/ 	.short	(.L_1661 - .L_1660)
	.align		4
.L_1660:
        /*0010*/ 	.word	index@(.nv.constant0._Z35group_norm_nhwc_fwd_one_pass_kernelI11Fp32IOFp16WLi128ELi4ELi128EEv26Group_norm_nhwc_fwd_params)
        /*0014*/ 	.short	0x0160
        /*0016*/ 	.short	0x00a0


	//----- nvinfo : EIATTR_CBANK_PARAM_SIZE
	.align		4
.L_1661:
        /*0018*/ 	.byte	0x03, 0x19
        /*001a*/ 	.short	0x00a0


	//----- nvinfo : EIATTR_KPARAM_INFO
	.align		4
        /*001c*/ 	.byte	0x04, 0x17
        /*001e*/ 	.short	(.L_1663 - .L_1662)
.L_1662:
        /*0020*/ 	.word	0x00000000
        /*0024*/ 	.short	0x0000
        /*0026*/ 	.short	0x0000
        /*0028*/ 	.byte	0x00, 0xf0, 0x81, 0x02


	//----- nvinfo : EIATTR_MAXREG_COUNT
	.align		4
.L_1663:
        /*002c*/ 	.byte	0x03, 0x1b
        /*002e*/ 	.short	0x00ff


	//----- nvinfo : EIATTR_NUM_BARRIERS
	.align		4
        /*0030*/ 	.byte	0x02, 0x4c
        /*0032*/ 	.byte	0x01
	.zero		1


	//----- nvinfo : EIATTR_MERCURY_ISA_VERSION
	.align		4
        /*0034*/ 	.byte	0x03, 0x5f
        /*0036*/ 	.short	0x0000


	//----- nvinfo : EIATTR_COOP_GROUP_MASK_REGIDS
	.align		4
        /*0038*/ 	.byte	0x04, 0x29
        /*003a*/ 	.short	(.L_1665 - .L_1664)


	//   ....[0]....
.L_1664:
        /*003c*/ 	.word	0xffffffff


	//   ....[1]....
        /*0040*/ 	.word	0xffffffff


	//   ....[2]....
        /*0044*/ 	.word	0xffffffff


	//   ....[3]....
        /*0048*/ 	.word	0xffffffff


	//   ....[4]....
        /*004c*/ 	.word	0xffffffff


	//   ....[5]....
        /*0050*/ 	.word	0xffffffff


	//   ....[6]....
        /*0054*/ 	.word	0xffffffff


	//   ....[7]....
        /*0058*/ 	.word	0xffffffff


	//   ....[8]....
        /*005c*/ 	.word	0xffffffff


	//   ....[9]....
        /*0060*/ 	.word	0xffffffff


	//----- nvinfo : EIATTR_COOP_GROUP_INSTR_OFFSETS
	.align		4
.L_1665:
        /*0064*/ 	.byte	0x04, 0x28
        /*0066*/ 	.short	(.L_1667 - .L_1666)


	//   ....[0]....
.L_1666:
        /*0068*/ 	.word	0x00000620


	//   ....[1]....
        /*006c*/ 	.word	0x00000630


	//   ....[2]....
        /*0070*/ 	.word	0x00000660


	//   ....[3]....
        /*0074*/ 	.word	0x00000680


	//   ....[4]....
        /*0078*/ 	.word	0x000006b0


	//   ....[5]....
        /*007c*/ 	.word	0x000006d0


	//   ....[6]....
        /*0080*/ 	.word	0x00000700


	//   ....[7]....
        /*0084*/ 	.word	0x00000720


	//   ....[8]....
        /*0088*/ 	.word	0x00000750


	//   ....[9]....
        /*008c*/ 	.word	0x00000770


	//----- nvinfo : EIATTR_EXIT_INSTR_OFFSETS
	.align		4
.L_1667:
        /*0090*/ 	.byte	0x04, 0x1c
        /*0092*/ 	.short	(.L_1669 - .L_1668)


	//   ....[0]....
.L_1668:
        /*0094*/ 	.word	0x00000070


	//   ....[1]....
        /*0098*/ 	.word	0x00002090


	//----- nvinfo : EIATTR_MAX_THREADS
	.align		4
.L_1669:
        /*009c*/ 	.byte	0x04, 0x05
        /*009e*/ 	.short	(.L_1671 - .L_1670)
.L_1670:
        /*00a0*/ 	.word	0x00000080
        /*00a4*/ 	.word	0x00000001
        /*00a8*/ 	.word	0x00000001


	//----- nvinfo : EIATTR_CRS_STACK_SIZE
	.align		4
.L_1671:
        /*00ac*/ 	.byte	0x04, 0x1e
        /*00ae*/ 	.short	(.L_1673 - .L_1672)
.L_1672:
        /*00b0*/ 	.word	0x00000000
.L_1673:


//--------------------- .nv.info._Z35group_norm_nhwc_fwd_one_pass_kernelI11Fp32IOFp16WLi256ELi4ELi128EEv26Group_norm_nhwc_fwd_params --------------------------
	.section	.nv.info._Z35group_norm_nhwc_fwd_one_pass_kernelI11Fp32IOFp16WLi256ELi4ELi128EEv26Group_norm_nhwc_fwd_params,"",@"SHT_CUDA_INFO"
	.sectionflags	@""
	.align	4


	//----- nvinfo : EIATTR_CUDA_API_VERSION
	.align		4
        /*0000*/ 	.byte	0x04, 0x37
        /*0002*/ 	.short	(.L_1675 - .L_1674)
.L_1674:
        /*0004*/ 	.word	0x00000082


	//----- nvinfo : EIATTR_SW2861232_WAR
	.align		4
.L_1675:
        /*0008*/ 	.byte	0x01, 0x35
	.zero		2


	//----- nvinfo : EIATTR_PARAM_CBANK
	.align		4
        /*000c*/ 	.byte	0x04, 0x0a
        /*000e*/ 	.short	(.L_1677 - .L_1676)
	.align		4
.L_1676:
        /*0010*/ 	.word	index@(.nv.constant0._Z35group_norm_nhwc_fwd_one_pass_kernelI11Fp32IOFp16WLi256ELi4ELi128EEv26Group_norm_nhwc_fwd_params)
        /*0014*/ 	.short	0x0160
        /*0016*/ 	.short	0x00a0


	//----- nvinfo : EIATTR_CBANK_PARAM_SIZE
	.align		4
.L_1677:
        /*0018*/ 	.byte	0x03, 0x19
        /*001a*/ 	.short	0x00a0


	//----- nvinfo : EIATTR_KPARAM_INFO
	.align		4
        /*001c*/ 	.byte	0x04, 0x17
        /*001e*/ 	.short	(.L_1679 - .L_1678)
.L_1678:
        /*0020*/ 	.word	0x00000000
        /*0024*/ 	.short	0x0000
        /*0026*/ 	.short	0x0000
        /*0028*/ 	.byte	0x00, 0xf0, 0x81, 0x02


	//----- nvinfo : EIATTR_MAXREG_COUNT
	.align		4
.L_1679:
        /*002c*/ 	.byte	0x03, 0x1b
        /*002e*/ 	.short	0x00ff


	//----- nvinfo : EIATTR_NUM_BARRIERS
	.align		4
        /*0030*/ 	.byte	0x02, 0x4c
        /*0032*/ 	.byte	0x01
	.zero		1


	//----- nvinfo : EIATTR_MERCURY_ISA_VERSION
	.align		4
        /*0034*/ 	.byte	0x03, 0x5f
        /*0036*/ 	.short	0x0000


	//----- nvinfo : EIATTR_COOP_GROUP_MASK_REGIDS
	.align		4
        /*0038*/ 	.byte	0x04, 0x29
        /*003a*/ 	.short	(.L_1681 - .L_1680)


	//   ....[0]....
.L_1680:
        /*003c*/ 	.word	0xffffffff


	//   ....[1]....
        /*0040*/ 	.word	0xffffffff


	//   ....[2]....
        /*0044*/ 	.word	0xffffffff


	//   ....[3]....
        /*0048*/ 	.word	0xffffffff


	//   ....[4]....
        /*004c*/ 	.word	0xffffffff


	//   ....[5]....
        /*0050*/ 	.word	0xffffffff


	//   ....[6]....
        /*0054*/ 	.word	0xffffffff


	//   ....[7]....
        /*0058*/ 	.word	0xffffffff


	//   ....[8]....
        /*005c*/ 	.word	0xffffffff


	//   ....[9]....
        /*0060*/ 	.word	0xffffffff


	//----- nvinfo : EIATTR_COOP_GROUP_INSTR_OFFSETS
	.align		4
.L_1681:
        /*0064*/ 	.byte	0x04, 0x28
        /*0066*/ 	.short	(.L_1683 - .L_1682)


	//   ....[0]....
.L_1682:
        /*0068*/ 	.word	0x00000880


	//   ....[1]....
        /*006c*/ 	.word	0x00000890


	//   ....[2]....
        /*0070*/ 	.word	0x000008c0


	//   ....[3]....
        /*0074*/ 	.word	0x000008d0


	//   ....[4]....
        /*0078*/ 	.word	0x00000910


	//   ....[5]....
        /*007c*/ 	.word	0x00000920


	//   ....[6]....
        /*0080*/ 	.word	0x00000960


	//   ....[7]....
        /*0084*/ 	.word	0x00000970


	//   ....[8]....
        /*0088*/ 	.word	0x000009b0


	//   ....[9]....
        /*008c*/ 	.word	0x000009c0


	//----- nvinfo : EIATTR_EXIT_INSTR_OFFSETS
	.align		4
.L_1683:
        /*0090*/ 	.byte	0x04, 0x1c
        /*0092*/ 	.short	(.L_1685 - .L_1684)


	//   ....[0]....
.L_1684:
        /*0094*/ 	.word	0x00000070


	//   ....[1]....
        /*0098*/ 	.word	0x00002760


	//----- nvinfo : EIATTR_MAX_THREADS
	.align		4
.L_1685:
        /*009c*/ 	.byte	0x04, 0x05
        /*009e*/ 	.short	(.L_1687 - .L_1686)
.L_1686:
        /*00a0*/ 	.word	0x00000080
        /*00a4*/ 	.word	0x00000001
        /*00a8*/ 	.word	0x00000001


	//----- nvinfo : EIATTR_CRS_STACK_SIZE
	.align		4
.L_1687:
        /*00ac*/ 	.byte	0x04, 0x1e
        /*00ae*/ 	.short	(.L_1689 - .L_1688)
.L_1688:
        /*00b0*/ 	.word	0x00000000
.L_1689:


//--------------------- .nv.info._Z35group_norm_nhwc_fwd_one_pass_kernelI11Fp32IOFp16WLi512ELi4ELi128EEv26Group_norm_nhwc_fwd_params --------------------------
	.section	.nv.info._Z35group_norm_nhwc_fwd_one_pass_kernelI11Fp32IOFp16WLi512ELi4ELi128EEv26Group_norm_nhwc_fwd_params,"",@"SHT_CUDA_INFO"
	.sectionflags	@""
	.align	4


	//----- nvinfo : EIATTR_CUDA_API_VERSION
	.align		4
        /*0000*/ 	.byte	0x04, 0x37
        /*0002*/ 	.short	(.L_1691 - .L_1690)
.L_1690:
        /*0004*/ 	.word	0x00000082


	//----- nvinfo : EIATTR_SW2861232_WAR
	.align		4
.L_1691:
        /*0008*/ 	.byte	0x01, 0x35
	.zero		2


	//----- nvinfo : EIATTR_PARAM_CBANK
	.align		4
        /*000c*/ 	.byte	0x04, 0x0a
        /*000e*/ 	.short	(.L_1693 - .L_1692)
	.align		4
.L_1692:
        /*0010*/ 	.word	index@(.nv.constant0._Z35group_norm_nhwc_fwd_one_pass_kernelI11Fp32IOFp16WLi512ELi4ELi128EEv26Group_norm_nhwc_fwd_params)
        /*0014*/ 	.short	0x0160
        /*0016*/ 	.short	0x00a0


	//----- nvinfo : EIATTR_CBANK_PARAM_SIZE
	.align		4
.L_1693:
        /*0018*/ 	.byte	0x03, 0x19
        /*001a*/ 	.short	0x00a0


	//----- nvinfo : EIATTR_KPARAM_INFO
	.align		4
        /*001c*/ 	.byte	0x04, 0x17
        /*001e*/ 	.short	(.L_1695 - .L_1694)
.L_1694:
        /*0020*/ 	.word	0x00000000
        /*0024*/ 	.short	0x0000
        /*0026*/ 	.short	0x0000
        /*0028*/ 	.byte	0x00, 0xf0, 0x81, 0x02


	//----- nvinfo : EIATTR_MAXREG_COUNT
	.align		4
.L_1695:
        /*002c*/ 	.byte	0x03, 0x1b
        /*002e*/ 	.short	0x00ff


	//----- nvinfo : EIATTR_NUM_BARRIERS
	.align		4
        /*0030*/ 	.byte	0x02, 0x4c
        /*0032*/ 	.byte	0x01
	.zero		1


	//----- nvinfo : EIATTR_MERCURY_ISA_VERSION
	.align		4
        /*0034*/ 	.byte	0x03, 0x5f
        /*0036*/ 	.short	0x0000


	//----- nvinfo : EIATTR_COOP_GROUP_MASK_REGIDS
	.align		4
        /*0038*/ 	.byte	0x04, 0x29
        /*003a*/ 	.short	(.L_1697 - .L_1696)


	//   ....[0]....
.L_1696:
        /*003c*/ 	.word	0xffffffff


	//   ....[1]....
        /*0040*/ 	.word	0xffffffff


	//   ....[2]....
        /*0044*/ 	.word	0xffffffff


	//   ....[3]....
        /*0048*/ 	.word	0xffffffff


	//   ....[4]....
        /*004c*/ 	.word	0xffffffff


	//   ....[5]....
        /*0050*/ 	.word	0xffffffff


	//   ....[6]....
        /*0054*/ 	.word	0xffffffff


	//   ....[7]....
        /*0058*/ 	.word	0xffffffff


	//   ....[8]....
        /*005c*/ 	.word	0xffffffff


	//   ....[9]....
        /*0060*/ 	.word	0xffffffff


	//----- nvinfo : EIATTR_COOP_GROUP_INSTR_OFFSETS
	.align		4
.L_1697:
        /*0064*/ 	.byte	0x04, 0x28
        /*0066*/ 	.short	(.L_1699 - .L_1698)


	//   ....[0]....
.L_1698:
        /*0068*/ 	.word	0x00000d70


	//   ....[1]....
        /*006c*/ 	.word	0x00000d80


	//   ....[2]....
        /*0070*/ 	.word	0x00000db0


	//   ....[3]....
        /*0074*/ 	.word	0x00000dc0


	//   ....[4]....
        /*0078*/ 	.word	0x00000e00


	//   ....[5]....
        /*007c*/ 	.word	0x00000e10


	//   ....[6]....
        /*0080*/ 	.word	0x00000e50


	//   ....[7]....
        /*0084*/ 	.word	0x00000e60


	//   ....[8]....
        /*0088*/ 	.word	0x00000ea0


	//   ....[9]....
        /*008c*/ 	.word	0x00000eb0


	//----- nvinfo : EIATTR_EXIT_INSTR_OFFSETS
	.align		4
.L_1699:
        /*0090*/ 	.byte	0x04, 0x1c
        /*0092*/ 	.short	(.L_1701 - .L_1700)


	//   ....[0]....
.L_1700:
        /*0094*/ 	.word	0x00000070


	//   ....[1]....
        /*0098*/ 	.word	0x00003340


	//----- nvinfo : EIATTR_MAX_THREADS
	.align		4
.L_1701:
        /*009c*/ 	.byte	0x04, 0x05
        /*009e*/ 	.short	(.L_1703 - .L_1702)
.L_1702:
        /*00a0*/ 	.word	0x00000080
        /*00a4*/ 	.word	0x00000001
        /*00a8*/ 	.word	0x00000001


	//----- nvinfo : EIATTR_CRS_STACK_SIZE
	.align		4
.L_1703:
        /*00ac*/ 	.byte	0x04, 0x1e
        /*00ae*/ 	.short	(.L_1705 - .L_1704)
.L_1704:
        /*00b0*/ 	.word	0x00000000
.L_1705:


//--------------------- .nv.callgraph             --------------------------
	.section	.nv.callgraph,"",@"SHT_CUDA_CALLGRAPH"
	.align	4
	.sectionentsize	8
	.align		4
        /*0000*/ 	.word	0x00000000
	.align		4
        /*0004*/ 	.word	0xffffffff
	.align		4
        /*0008*/ 	.word	0x00000000
	.align		4
        /*000c*/ 	.word	0xfffffffe
	.align		4
        /*0010*/ 	.word	0x00000000
	.align		4
        /*0014*/ 	.word	0xfffffffd
	.align		4
        /*0018*/ 	.word	0x00000000
	.align		4
        /*001c*/ 	.word	0xfffffffc


//--------------------- .nv.rel.action            --------------------------
	.section	.nv.rel.action,"",@"SHT_CUDA_RELOCINFO"
	.align	8
	.sectionentsize	8
        /*0000*/ 	.byte	0x73, 0x00, 0x00, 0x00, 0x00, 0x00, 0x00, 0x00, 0x00, 0x00, 0x00, 0x11, 0x25, 0x00, 0x05, 0x36


//--------------------- .nv.constant4             --------------------------
	.section	.nv.constant4,"a",@progbits
	.align	8
	.align		8
.nv.constant4:
        /*0000*/ 	.dword	_ZN60_INTERNAL_cc39553c_29_group_norm_nhwc_one_pass_4_cu_64e7e9f94cuda3std3__45__cpo5beginE
	.align		8
        /*0008*/ 	.dword	_ZN60_INTERNAL_cc39553c_29_group_norm_nhwc_one_pass_4_cu_64e7e9f94cuda3std3__45__cpo3endE
	.align		8
        /*0010*/ 	.dword	_ZN60_INTERNAL_cc39553c_29_group_norm_nhwc_one_pass_4_cu_64e7e9f94cuda3std3__45__cpo6cbeginE
	.align		8
        /*0018*/ 	.dword	_ZN60_INTERNAL_cc39553c_29_group_norm_nhwc_one_pass_4_cu_64e7e9f94cuda3std3__45__cpo4cendE
	.align		8
        /*0020*/ 	.dword	_ZN60_INTERNAL_cc39553c_29_group_norm_nhwc_one_pass_4_cu_64e7e9f94cuda3std3__45__cpo6rbeginE
	.align		8
        /*0028*/ 	.dword	_ZN60_INTERNAL_cc39553c_29_group_norm_nhwc_one_pass_4_cu_64e7e9f94cuda3std3__45__cpo4rendE
	.align		8
        /*0030*/ 	.dword	_ZN60_INTERNAL_cc39553c_29_group_norm_nhwc_one_pass_4_cu_64e7e9f94cuda3std3__45__cpo7crbeginE
	.align		8
        /*0038*/ 	.dword	_ZN60_INTERNAL_cc39553c_29_group_norm_nhwc_one_pass_4_cu_64e7e9f94cuda3std3__45__cpo5crendE
	.align		8
        /*0040*/ 	.dword	_ZN60_INTERNAL_cc39553c_29_group_norm_nhwc_one_pass_4_cu_64e7e9f94cuda3std3__462_GLOBAL__N__cc39553c_29_group_norm_nhwc_one_pass_4_cu_64e7e9f96ignoreE
	.align		8
        /*0048*/ 	.dword	_ZN60_INTERNAL_cc39553c_29_group_norm_nhwc_one_pass_4_cu_64e7e9f94cuda3std3__419piecewise_constructE
	.align		8
        /*0050*/ 	.dword	_ZN60_INTERNAL_cc39553c_29_group_norm_nhwc_one_pass_4_cu_64e7e9f94cuda3std3__48in_placeE
	.align		8
        /*0058*/ 	.dword	_ZN60_INTERNAL_cc39553c_29_group_norm_nhwc_one_pass_4_cu_64e7e9f94cuda3std3__420unreachable_sentinelE
	.align		8
        /*0060*/ 	.dword	_ZN60_INTERNAL_cc39553c_29_group_norm_nhwc_one_pass_4_cu_64e7e9f94cuda3std3__47nulloptE
	.align		8
        /*0068*/ 	.dword	_ZN60_INTERNAL_cc39553c_29_group_norm_nhwc_one_pass_4_cu_64e7e9f94cuda3std3__48unexpectE
	.align		8
        /*0070*/ 	.dword	_ZN60_INTERNAL_cc39553c_29_group_norm_nhwc_one_pass_4_cu_64e7e9f94cuda3std6ranges3__45__cpo4swapE
	.align		8
        /*0078*/ 	.dword	_ZN60_INTERNAL_cc39553c_29_group_norm_nhwc_one_pass_4_cu_64e7e9f94cuda3std6ranges3__45__cpo9iter_moveE
	.align		8
        /*0080*/ 	.dword	_ZN60_INTERNAL_cc39553c_29_group_norm_nhwc_one_pass_4_cu_64e7e9f94cuda3std6ranges3__45__cpo5beginE
	.align		8
        /*0088*/ 	.dword	_ZN60_INTERNAL_cc39553c_29_group_norm_nhwc_one_pass_4_cu_64e7e9f94cuda3std6ranges3__45__cpo3endE
	.align		8
        /*0090*/ 	.dword	_ZN60_INTERNAL_cc39553c_29_group_norm_nhwc_one_pass_4_cu_64e7e9f94cuda3std6ranges3__45__cpo6cbeginE
	.align		8
        /*0098*/ 	.dword	_ZN60_INTERNAL_cc39553c_29_group_norm_nhwc_one_pass_4_cu_64e7e9f94cuda3std6ranges3__45__cpo4cendE
	.align		8
        /*00a0*/ 	.dword	_ZN60_INTERNAL_cc39553c_29_group_norm_nhwc_one_pass_4_cu_64e7e9f94cuda3std6ranges3__45__cpo7advanceE
	.align		8
        /*00a8*/ 	.dword	_ZN60_INTERNAL_cc39553c_29_group_norm_nhwc_one_pass_4_cu_64e7e9f94cuda3std6ranges3__45__cpo9iter_swapE
	.align		8
        /*00b0*/ 	.dword	_ZN60_INTERNAL_cc39553c_29_group_norm_nhwc_one_pass_4_cu_64e7e9f94cuda3std6ranges3__45__cpo4nextE
	.align		8
        /*00b8*/ 	.dword	_ZN60_INTERNAL_cc39553c_29_group_norm_nhwc_one_pass_4_cu_64e7e9f94cuda3std6ranges3__45__cpo4prevE
	.align		8
        /*00c0*/ 	.dword	_ZN60_INTERNAL_cc39553c_29_group_norm_nhwc_one_pass_4_cu_64e7e9f94cuda3std6ranges3__45__cpo4dataE
	.align		8
        /*00c8*/ 	.dword	_ZN60_INTERNAL_cc39553c_29_group_norm_nhwc_one_pass_4_cu_64e7e9f94cuda3std6ranges3__45__cpo5cdataE
	.align		8
        /*00d0*/ 	.dword	_ZN60_INTERNAL_cc39553c_29_group_norm_nhwc_one_pass_4_cu_64e7e9f94cuda3std6ranges3__45__cpo4sizeE
	.align		8
        /*00d8*/ 	.dword	_ZN60_INTERNAL_cc39553c_29_group_norm_nhwc_one_pass_4_cu_64e7e9f94cuda3std6ranges3__45__cpo5ssizeE
	.align		8
        /*00e0*/ 	.dword	_ZN60_INTERNAL_cc39553c_29_group_norm_nhwc_one_pass_4_cu_64e7e9f94cuda3std6ranges3__45__cpo8distanceE
	.align		8
        /*00e8*/ 	.dword	_ZN60_INTERNAL_cc39553c_29_group_norm_nhwc_one_pass_4_cu_64e7e9f96thrust23THRUST_300001_SM_800_NS6system6detail10sequential3seqE
	.align		8
        /*00f0*/ 	.dword	_ZN60_INTERNAL_cc39553c_29_group_norm_nhwc_one_pass_4_cu_64e7e9f96thrust23THRUST_300001_SM_800_NS12placeholders2_1E
	.align		8
        /*00f8*/ 	.dword	_ZN60_INTERNAL_cc39553c_29_group_norm_nhwc_one_pass_4_cu_64e7e9f96thrust23THRUST_300001_SM_800_NS12placeholders2_2E
	.align		8
        /*0100*/ 	.dword	_ZN60_INTERNAL_cc39553c_29_group_norm_nhwc_one_pass_4_cu_64e7e9f96thrust23THRUST_300001_SM_800_NS12placeholders2_3E
	.align		8
        /*0108*/ 	.dword	_ZN60_INTERNAL_cc39553c_29_group_norm_nhwc_one_pass_4_cu_64e7e9f96thrust23THRUST_300001_SM_800_NS12placeholders2_4E
	.align		8
        /*0110*/ 	.dword	_ZN60_INTERNAL_cc39553c_29_group_norm_nhwc_one_pass_4_cu_64e7e9f96thrust23THRUST_300001_SM_800_NS12placeholders2_5E
	.align		8
        /*0118*/ 	.dword	_ZN60_INTERNAL_cc39553c_29_group_norm_nhwc_one_pass_4_cu_64e7e9f96thrust23THRUST_300001_SM_800_NS12placeholders2_6E
	.align		8
        /*0120*/ 	.dword	_ZN60_INTERNAL_cc39553c_29_group_norm_nhwc_one_pass_4_cu_64e7e9f96thrust23THRUST_300001_SM_800_NS12placeholders2_7E
	.align		8
        /*0128*/ 	.dword	_ZN60_INTERNAL_cc39553c_29_group_norm_nhwc_one_pass_4_cu_64e7e9f96thrust23THRUST_300001_SM_800_NS12placeholders2_8E
	.align		8
        /*0130*/ 	.dword	_ZN60_INTERNAL_cc39553c_29_group_norm_nhwc_one_pass_4_cu_64e7e9f96thrust23THRUST_300001_SM_800_NS12placeholders2_9E
	.align		8
        /*0138*/ 	.dword	_ZN60_INTERNAL_cc39553c_29_group_norm_nhwc_one_pass_4_cu_64e7e9f96thrust23THRUST_300001_SM_800_NS12placeholders3_10E


//--------------------- .nv.constant0._ZN3cub17CUB_300001_SM_8006detail11EmptyKernelIvEEvv --------------------------
	.section	.nv.constant0._ZN3cub17CUB_300001_SM_8006detail11EmptyKernelIvEEvv,"a",@progbits
	.sectionflags	@""
	.align	4
.nv.constant0._ZN3cub17CUB_300001_SM_8006detail11EmptyKernelIvEEvv:
	.zero		352


//--------------------- .nv.constant0._Z35group_norm_nhwc_bwd_one_pass_kernelI11Bf16IOFp32WLi64ELi4ELi128EEv26Group_norm_nhwc_bwd_params --------------------------
	.section	.nv.constant0._Z35group_norm_nhwc_bwd_one_pass_kernelI11Bf16IOFp32WLi64ELi4ELi128EEv26Group_norm_nhwc_bwd_params,"a",@progbits
	.sectionflags	@""
	.align	4
.nv.constant0._Z35group_norm_nhwc_bwd_one_pass_kernelI11Bf16IOFp32WLi64ELi4ELi128EEv26Group_norm_nhwc_bwd_params:
	.zero		536


//--------------------- .nv.constant0._Z35group_norm_nhwc_bwd_one_pass_kernelI11Bf16IOFp32WLi128ELi4ELi128EEv26Group_norm_nhwc_bwd_params --------------------------
	.section	.nv.constant0._Z35group_norm_nhwc_bwd_one_pass_kernelI11Bf16IOFp32WLi128ELi4ELi128EEv26Group_norm_nhwc_bwd_params,"a",@progbits
	.sectionflags	@""
	.align	4
.nv.constant0._Z35group_norm_nhwc_bwd_one_pass_kernelI11Bf16IOFp32WLi128ELi4ELi128EEv26Group_norm_nhwc_bwd_params:
	.zero		536


//--------------------- .nv.constant0._Z35group_norm_nhwc_bwd_one_pass_kernelI11Bf16IOFp32WLi256ELi4ELi128EEv26Group_norm_nhwc_bwd_params --------------------------
	.section	.nv.constant0._Z35group_norm_nhwc_bwd_one_pass_kernelI11Bf16IOFp32WLi256ELi4ELi128EEv26Group_norm_nhwc_bwd_params,"a",@progbits
	.sectionflags	@""
	.align	4
.nv.constant0._Z35group_norm_nhwc_bwd_one_pass_kernelI11Bf16IOFp32WLi256ELi4ELi128EEv26Group_norm_nhwc_bwd_params:
	.zero		536


//--------------------- .nv.constant0._Z35group_norm_nhwc_bwd_one_pass_kernelI11Bf16IOFp32WLi512ELi4ELi128EEv26Group_norm_nhwc_bwd_params --------------------------
	.section	.nv.constant0._Z35group_norm_nhwc_bwd_one_pass_kernelI11Bf16IOFp32WLi512ELi4ELi128EEv26Group_norm_nhwc_bwd_params,"a",@progbits
	.sectionflags	@""
	.align	4
.nv.constant0._Z35group_norm_nhwc_bwd_one_pass_kernelI11Bf16IOFp32WLi512ELi4ELi128EEv26Group_norm_nhwc_bwd_params:
	.zero		536


//--------------------- .nv.constant0._Z35group_norm_nhwc_bwd_one_pass_kernelI11Bf16IOBf16WLi64ELi4ELi128EEv26Group_norm_nhwc_bwd_params --------------------------
	.section	.nv.constant0._Z35group_norm_nhwc_bwd_one_pass_kernelI11Bf16IOBf16WLi64ELi4ELi128EEv26Group_norm_nhwc_bwd_params,"a",@progbits
	.sectionflags	@""
	.align	4
.nv.constant0._Z35group_norm_nhwc_bwd_one_pass_kernelI11Bf16IOBf16WLi64ELi4ELi128EEv26Group_norm_nhwc_bwd_params:
	.zero		536


//--------------------- .nv.constant0._Z35group_norm_nhwc_bwd_one_pass_kernelI11Bf16IOBf16WLi128ELi4ELi128EEv26Group_norm_nhwc_bwd_params --------------------------
	.section	.nv.constant0._Z35group_norm_nhwc_bwd_one_pass_kernelI11Bf16IOBf16WLi128ELi4ELi128EEv26Group_norm_nhwc_bwd_params,"a",@progbits
	.sectionflags	@""
	.align	4
.nv.constant0._Z35group_norm_nhwc_bwd_one_pass_kernelI11Bf16IOBf16WLi128ELi4ELi128EEv26Group_norm_nhwc_bwd_params:
	.zero		536


//--------------------- .nv.constant0._Z35group_norm_nhwc_bwd_one_pass_kernelI11Bf16IOBf16WLi256ELi4ELi128EEv26Group_norm_nhwc_bwd_params --------------------------
	.section	.nv.constant0._Z35group_norm_nhwc_bwd_one_pass_kernelI11Bf16IOBf16WLi256ELi4ELi128EEv26Group_norm_nhwc_bwd_params,"a",@progbits
	.sectionflags	@""
	.align	4
.nv.constant0._Z35group_norm_nhwc_bwd_one_pass_kernelI11Bf16IOBf16WLi256ELi4ELi128EEv26Group_norm_nhwc_bwd_params:
	.zero		536


//--------------------- .nv.constant0._Z35group_norm_nhwc_bwd_one_pass_kernelI11Bf16IOBf16WLi512ELi4ELi128EEv26Group_norm_nhwc_bwd_params --------------------------
	.section	.nv.constant0._Z35group_norm_nhwc_bwd_one_pass_kernelI11Bf16IOBf16WLi512ELi4ELi128EEv26Group_norm_nhwc_bwd_params,"a",@progbits
	.sectionflags	@""
	.align	4
.nv.constant0._Z35group_norm_nhwc_bwd_one_pass_kernelI11Bf16IOBf16WLi512ELi4ELi128EEv26Group_norm_nhwc_bwd_params:
	.zero		536


//--------------------- .nv.constant0._Z35group_norm_nhwc_bwd_one_pass_kernelI11Bf16IOFp16WLi64ELi4ELi128EEv26Group_norm_nhwc_bwd_params --------------------------
	.section	.nv.constant0._Z35group_norm_nhwc_bwd_one_pass_kernelI11Bf16IOFp16WLi64ELi4ELi128EEv26Group_norm_nhwc_bwd_params,"a",@progbits
	.sectionflags	@""
	.align	4
.nv.constant0._Z35group_norm_nhwc_bwd_one_pass_kernelI11Bf16IOFp16WLi64ELi4ELi128EEv26Group_norm_nhwc_bwd_params:
	.zero		536


//--------------------- .nv.constant0._Z35group_norm_nhwc_bwd_one_pass_kernelI11Bf16IOFp16WLi128ELi4ELi128EEv26Group_norm_nhwc_bwd_params --------------------------
	.section	.nv.constant0._Z35group_norm_nhwc_bwd_one_pass_kernelI11Bf16IOFp16WLi128ELi4ELi128EEv26Group_norm_nhwc_bwd_params,"a",@progbits
	.sectionflags	@""
	.align	4
.nv.constant0._Z35group_norm_nhwc_bwd_one_pass_kernelI11Bf16IOFp16WLi128ELi4ELi128EEv26Group_norm_nhwc_bwd_params:
	.zero		536


//--------------------- .nv.constant0._Z35group_norm_nhwc_bwd_one_pass_kernelI11Bf16IOFp16WLi256ELi4ELi128EEv26Group_norm_nhwc_bwd_params --------------------------
	.section	.nv.constant0._Z35group_norm_nhwc_bwd_one_pass_kernelI11Bf16IOFp16WLi256ELi4ELi128EEv26Group_norm_nhwc_bwd_params,"a",@progbits
	.sectionflags	@""
	.align	4
.nv.constant0._Z35group_norm_nhwc_bwd_one_pass_kernelI11Bf16IOFp16WLi256ELi4ELi128EEv26Group_norm_nhwc_bwd_params:
	.zero		536


//--------------------- .nv.constant0._Z35group_norm_nhwc_bwd_one_pass_kernelI11Bf16IOFp16WLi512ELi4ELi128EEv26Group_norm_nhwc_bwd_params --------------------------
	.section	.nv.constant0._Z35group_norm_nhwc_bwd_one_pass_kernelI11Bf16IOFp16WLi512ELi4ELi128EEv26Group_norm_nhwc_bwd_params,"a",@progbits
	.sectionflags	@""
	.align	4
.nv.constant0._Z35group_norm_nhwc_bwd_one_pass_kernelI11Bf16IOFp16WLi512ELi4ELi128EEv26Group_norm_nhwc_bwd_params:
	.zero		536


//--------------------- .nv.constant0._Z35group_norm_nhwc_bwd_one_pass_kernelI11Fp16IOFp32WLi64ELi4ELi128EEv26Group_norm_nhwc_bwd_params --------------------------
	.section	.nv.constant0._Z35group_norm_nhwc_bwd_one_pass_kernelI11Fp16IOFp32WLi64ELi4ELi128EEv26Group_norm_nhwc_bwd_params,"a",@progbits
	.sectionflags	@""
	.align	4
.nv.constant0._Z35group_norm_nhwc_bwd_one_pass_kernelI11Fp16IOFp32WLi64ELi4ELi128EEv26Group_norm_nhwc_bwd_params:
	.zero		536


//--------------------- .nv.constant0._Z35group_norm_nhwc_bwd_one_pass_kernelI11Fp16IOFp32WLi128ELi4ELi128EEv26Group_norm_nhwc_bwd_params --------------------------
	.section	.nv.constant0._Z35group_norm_nhwc_bwd_one_pass_kernelI11Fp16IOFp32WLi128ELi4ELi128EEv26Group_norm_nhwc_bwd_params,"a",@progbits
	.sectionflags	@""
	.align	4
.nv.constant0._Z35group_norm_nhwc_bwd_one_pass_kernelI11Fp16IOFp32WLi128ELi4ELi128EEv26Group_norm_nhwc_bwd_params:
	.zero		536


//--------------------- .nv.constant0._Z35group_norm_nhwc_bwd_one_pass_kernelI11Fp16IOFp32WLi256ELi4ELi128EEv26Group_norm_nhwc_bwd_params --------------------------
	.section	.nv.constant0._Z35group_norm_nhwc_bwd_one_pass_kernelI11Fp16IOFp32WLi256ELi4ELi128EEv26Group_norm_nhwc_bwd_params,"a",@progbits
	.sectionflags	@""
	.align	4
.nv.constant0._Z35group_norm_nhwc_bwd_one_pass_kernelI11Fp16IOFp32WLi256ELi4ELi128EEv26Group_norm_nhwc_bwd_params:
	.zero		536


//--------------------- .nv.constant0._Z35group_norm_nhwc_bwd_one_pass_kernelI11Fp16IOFp32WLi512ELi4ELi128EEv26Group_norm_nhwc_bwd_params --------------------------
	.section	.nv.constant0._Z35group_norm_nhwc_bwd_one_pass_kernelI11Fp16IOFp32WLi512ELi4ELi128EEv26Group_norm_nhwc_bwd_params,"a",@progbits
	.sectionflags	@""
	.align	4
.nv.constant0._Z35group_norm_nhwc_bwd_one_pass_kernelI11Fp16IOFp32WLi512ELi4ELi128EEv26Group_norm_nhwc_bwd_params:
	.zero		536


//--------------------- .nv.constant0._Z35group_norm_nhwc_bwd_one_pass_kernelI11Fp16IOBf16WLi64ELi4ELi128EEv26Group_norm_nhwc_bwd_params --------------------------
	.section	.nv.constant0._Z35group_norm_nhwc_bwd_one_pass_kernelI11Fp16IOBf16WLi64ELi4ELi128EEv26Group_norm_nhwc_bwd_params,"a",@progbits
	.sectionflags	@""
	.align	4
.nv.constant0._Z35group_norm_nhwc_bwd_one_pass_kernelI11Fp16IOBf16WLi64ELi4ELi128EEv26Group_norm_nhwc_bwd_params:
	.zero		536


//--------------------- .nv.constant0._Z35group_norm_nhwc_bwd_one_pass_kernelI11Fp16IOBf16WLi128ELi4ELi128EEv26Group_norm_nhwc_bwd_params --------------------------
	.section	.nv.constant0._Z35group_norm_nhwc_bwd_one_pass_kernelI11Fp16IOBf16WLi128ELi4ELi128EEv26Group_norm_nhwc_bwd_params,"a",@progbits
	.sectionflags	@""
	.align	4
.nv.constant0._Z35group_norm_nhwc_bwd_one_pass_kernelI11Fp16IOBf16WLi128ELi4ELi128EEv26Group_norm_nhwc_bwd_params:
	.zero		536


//--------------------- .nv.constant0._Z35group_norm_nhwc_bwd_one_pass_kernelI11Fp16IOBf16WLi256ELi4ELi128EEv26Group_norm_nhwc_bwd_params --------------------------
	.section	.nv.constant0._Z35group_norm_nhwc_bwd_one_pass_kernelI11Fp16IOBf16WLi256ELi4ELi128EEv26Group_norm_nhwc_bwd_params,"a",@progbits
	.sectionflags	@""
	.align	4
.nv.constant0._Z35group_norm_nhwc_bwd_one_pass_kernelI11Fp16IOBf16WLi256ELi4ELi128EEv26Group_norm_nhwc_bwd_params:
	.zero		536


//--------------------- .nv.constant0._Z35group_norm_nhwc_bwd_one_pass_kernelI11Fp16IOBf16WLi512ELi4ELi128EEv26Group_norm_nhwc_bwd_params --------------------------
	.section	.nv.constant0._Z35group_norm_nhwc_bwd_one_pass_kernelI11Fp16IOBf16WLi512ELi4ELi128EEv26Group_norm_nhwc_bwd_params,"a",@progbits
	.sectionflags	@""
	.align	4
.nv.constant0._Z35group_norm_nhwc_bwd_one_pass_kernelI11Fp16IOBf16WLi512ELi4ELi128EEv26Group_norm_nhwc_bwd_params:
	.zero		536


//--------------------- .nv.constant0._Z35group_norm_nhwc_bwd_one_pass_kernelI11Fp16IOFp16WLi64ELi4ELi128EEv26Group_norm_nhwc_bwd_params --------------------------
	.section	.nv.constant0._Z35group_norm_nhwc_bwd_one_pass_kernelI11Fp16IOFp16WLi64ELi4ELi128EEv26Group_norm_nhwc_bwd_params,"a",@progbits
	.sectionflags	@""
	.align	4
.nv.constant0._Z35group_norm_nhwc_bwd_one_pass_kernelI11Fp16IOFp16WLi64ELi4ELi128EEv26Group_norm_nhwc_bwd_params:
	.zero		536


//--------------------- .nv.constant0._Z35group_norm_nhwc_bwd_one_pass_kernelI11Fp16IOFp16WLi128ELi4ELi128EEv26Group_norm_nhwc_bwd_params --------------------------
	.section	.nv.constant0._Z35group_norm_nhwc_bwd_one_pass_kernelI11Fp16IOFp16WLi128ELi4ELi128EEv26Group_norm_nhwc_bwd_params,"a",@progbits
	.sectionflags	@""
	.align	4
.nv.constant0._Z35group_norm_nhwc_bwd_one_pass_kernelI11Fp16IOFp16WLi128ELi4ELi128EEv26Group_norm_nhwc_bwd_params:
	.zero		536


//--------------------- .nv.constant0._Z35group_norm_nhwc_bwd_one_pass_kernelI11Fp16IOFp16WLi256ELi4ELi128EEv26Group_norm_nhwc_bwd_params --------------------------
	.section	.nv.constant0._Z35group_norm_nhwc_bwd_one_pass_kernelI11Fp16IOFp16WLi256ELi4ELi128EEv26Group_norm_nhwc_bwd_params,"a",@progbits
	.sectionflags	@""
	.align	4
.nv.constant0._Z35group_norm_nhwc_bwd_one_pass_kernelI11Fp16IOFp16WLi256ELi4ELi128EEv26Group_norm_nhwc_bwd_params:
	.zero		536


//--------------------- .nv.constant0._Z35group_norm_nhwc_bwd_one_pass_kernelI11Fp16IOFp16WLi512ELi4ELi128EEv26Group_norm_nhwc_bwd_params --------------------------
	.section	.nv.constant0._Z35group_norm_nhwc_bwd_one_pass_kernelI11Fp16IOFp16WLi512ELi4ELi128EEv26Group_norm_nhwc_bwd_params,"a",@progbits
	.sectionflags	@""
	.align	4
.nv.constant0._Z35group_norm_nhwc_bwd_one_pass_kernelI11Fp16IOFp16WLi512ELi4ELi128EEv26Group_norm_nhwc_bwd_params:
	.zero		536


//--------------------- .nv.constant0._Z35group_norm_nhwc_bwd_one_pass_kernelI11Fp32IOFp32WLi64ELi4ELi128EEv26Group_norm_nhwc_bwd_params --------------------------
	.section	.nv.constant0._Z35group_norm_nhwc_bwd_one_pass_kernelI11Fp32IOFp32WLi64ELi4ELi128EEv26Group_norm_nhwc_bwd_params,"a",@progbits
	.sectionflags	@""
	.align	4
.nv.constant0._Z35group_norm_nhwc_bwd_one_pass_kernelI11Fp32IOFp32WLi64ELi4ELi128EEv26Group_norm_nhwc_bwd_params:
	.zero		536


//--------------------- .nv.constant0._Z35group_norm_nhwc_bwd_one_pass_kernelI11Fp32IOFp32WLi128ELi4ELi128EEv26Group_norm_nhwc_bwd_params --------------------------
	.section	.nv.constant0._Z35group_norm_nhwc_bwd_one_pass_kernelI11Fp32IOFp32WLi128ELi4ELi128EEv26Group_norm_nhwc_bwd_params,"a",@progbits
	.sectionflags	@""
	.align	4
.nv.constant0._Z35group_norm_nhwc_bwd_one_pass_kernelI11Fp32IOFp32WLi128ELi4ELi128EEv26Group_norm_nhwc_bwd_params:
	.zero		536


//--------------------- .nv.constant0._Z35group_norm_nhwc_bwd_one_pass_kernelI11Fp32IOFp32WLi256ELi4ELi128EEv26Group_norm_nhwc_bwd_params --------------------------
	.section	.nv.constant0._Z35group_norm_nhwc_bwd_one_pass_kernelI11Fp32IOFp32WLi256ELi4ELi128EEv26Group_norm_nhwc_bwd_params,"a",@progbits
	.sectionflags	@""
	.align	4
.nv.constant0._Z35group_norm_nhwc_bwd_one_pass_kernelI11Fp32IOFp32WLi256ELi4ELi128EEv26Group_norm_nhwc_bwd_params:
	.zero		536


//--------------------- .nv.constant0._Z35group_norm_nhwc_bwd_one_pass_kernelI11Fp32IOFp32WLi512ELi4ELi128EEv26Group_norm_nhwc_bwd_params --------------------------
	.section	.nv.constant0._Z35group_norm_nhwc_bwd_one_pass_kernelI11Fp32IOFp32WLi512ELi4ELi128EEv26Group_norm_nhwc_bwd_params,"a",@progbits
	.sectionflags	@""
	.align	4
.nv.constant0._Z35group_norm_nhwc_bwd_one_pass_kernelI11Fp32IOFp32WLi512ELi4ELi128EEv26Group_norm_nhwc_bwd_params:
	.zero		536


//--------------------- .nv.constant0._Z35group_norm_nhwc_bwd_one_pass_kernelI11Fp32IOBf16WLi64ELi4ELi128EEv26Group_norm_nhwc_bwd_params --------------------------
	.section	.nv.constant0._Z35group_norm_nhwc_bwd_one_pass_kernelI11Fp32IOBf16WLi64ELi4ELi128EEv26Group_norm_nhwc_bwd_params,"a",@progbits
	.sectionflags	@""
	.align	4
.nv.constant0._Z35group_norm_nhwc_bwd_one_pass_kernelI11Fp32IOBf16WLi64ELi4ELi128EEv26Group_norm_nhwc_bwd_params:
	.zero		536


//--------------------- .nv.constant0._Z35group_norm_nhwc_bwd_one_pass_kernelI11Fp32IOBf16WLi128ELi4ELi128EEv26Group_norm_nhwc_bwd_params --------------------------
	.section	.nv.constant0._Z35group_norm_nhwc_bwd_one_pass_kernelI11Fp32IOBf16WLi128ELi4ELi128EEv26Group_norm_nhwc_bwd_params,"a",@progbits
	.sectionflags	@""
	.align	4
.nv.constant0._Z35group_norm_nhwc_bwd_one_pass_kernelI11Fp32IOBf16WLi128ELi4ELi128EEv26Group_norm_nhwc_bwd_params:
	.zero		536


//--------------------- .nv.constant0._Z35group_norm_nhwc_bwd_one_pass_kernelI11Fp32IOBf16WLi256ELi4ELi128EEv26Group_norm_nhwc_bwd_params --------------------------
	.section	.nv.constant0._Z35group_norm_nhwc_bwd_one_pass_kernelI11Fp32IOBf16WLi256ELi4ELi128EEv26Group_norm_nhwc_bwd_params,"a",@progbits
	.sectionflags	@""
	.align	4
.nv.constant0._Z35group_norm_nhwc_bwd_one_pass_kernelI11Fp32IOBf16WLi256ELi4ELi128EEv26Group_norm_nhwc_bwd_params:
	.zero		536


//--------------------- .nv.constant0._Z35group_norm_nhwc_bwd_one_pass_kernelI11Fp32IOBf16WLi512ELi4ELi128EEv26Group_norm_nhwc_bwd_params --------------------------
	.section	.nv.constant0._Z35group_norm_nhwc_bwd_one_pass_kernelI11Fp32IOBf16WLi512ELi4ELi128EEv26Group_norm_nhwc_bwd_params,"a",@progbits
	.sectionflags	@""
	.align	4
.nv.constant0._Z35group_norm_nhwc_bwd_one_pass_kernelI11Fp32IOBf16WLi512ELi4ELi128EEv26Group_norm_nhwc_bwd_params:
	.zero		536


//--------------------- .nv.constant0._Z35group_norm_nhwc_bwd_one_pass_kernelI11Fp32IOFp16WLi64ELi4ELi128EEv26Group_norm_nhwc_bwd_params --------------------------
	.section	.nv.constant0._Z35group_norm_nhwc_bwd_one_pass_kernelI11Fp32IOFp16WLi64ELi4ELi128EEv26Group_norm_nhwc_bwd_params,"a",@progbits
	.sectionflags	@""
	.align	4
.nv.constant0._Z35group_norm_nhwc_bwd_one_pass_kernelI11Fp32IOFp16WLi64ELi4ELi128EEv26Group_norm_nhwc_bwd_params:
	.zero		536


//--------------------- .nv.constant0._Z35group_norm_nhwc_bwd_one_pass_kernelI11Fp32IOFp16WLi128ELi4ELi128EEv26Group_norm_nhwc_bwd_params --------------------------
	.section	.nv.constant0._Z35group_norm_nhwc_bwd_one_pass_kernelI11Fp32IOFp16WLi128ELi4ELi128EEv26Group_norm_nhwc_bwd_params,"a",@progbits
	.sectionflags	@""
	.align	4
.nv.constant0._Z35group_norm_nhwc_bwd_one_pass_kernelI11Fp32IOFp16WLi128ELi4ELi128EEv26Group_norm_nhwc_bwd_params:
	.zero		536


//--------------------- .nv.constant0._Z35group_norm_nhwc_bwd_one_pass_kernelI11Fp32IOFp16WLi256ELi4ELi128EEv26Group_norm_nhwc_bwd_params --------------------------
	.section	.nv.constant0._Z35group_norm_nhwc_bwd_one_pass_kernelI11Fp32IOFp16WLi256ELi4ELi128EEv26Group_norm_nhwc_bwd_params,"a",@progbits
	.sectionflags	@""
	.align	4
.nv.constant0._Z35group_norm_nhwc_bwd_one_pass_kernelI11Fp32IOFp16WLi256ELi4ELi128EEv26Group_norm_nhwc_bwd_params:
	.zero		536


//--------------------- .nv.constant0._Z35group_norm_nhwc_bwd_one_pass_kernelI11Fp32IOFp16WLi512ELi4ELi128EEv26Group_norm_nhwc_bwd_params --------------------------
	.section	.nv.constant0._Z35group_norm_nhwc_bwd_one_pass_kernelI11Fp32IOFp16WLi512ELi4ELi128EEv26Group_norm_nhwc_bwd_params,"a",@progbits
	.sectionflags	@""
	.align	4
.nv.constant0._Z35group_norm_nhwc_bwd_one_pass_kernelI11Fp32IOFp16WLi512ELi4ELi128EEv26Group_norm_nhwc_bwd_params:
	.zero		536


//--------------------- .nv.constant0._Z35group_norm_nhwc_fwd_one_pass_kernelI11Bf16IOFp32WLi64ELi4ELi128EEv26Group_norm_nhwc_fwd_params --------------------------
	.section	.nv.constant0._Z35group_norm_nhwc_fwd_one_pass_kernelI11Bf16IOFp32WLi64ELi4ELi128EEv26Group_norm_nhwc_fwd_params,"a",@progbits
	.sectionflags	@""
	.align	4
.nv.constant0._Z35group_norm_nhwc_fwd_one_pass_kernelI11Bf16IOFp32WLi64ELi4ELi128EEv26Group_norm_nhwc_fwd_params:
	.zero		512


//--------------------- .nv.constant0._Z35group_norm_nhwc_fwd_one_pass_kernelI11Bf16IOFp32WLi128ELi4ELi128EEv26Group_norm_nhwc_fwd_params --------------------------
	.section	.nv.constant0._Z35group_norm_nhwc_fwd_one_pass_kernelI11Bf16IOFp32WLi128ELi4ELi128EEv26Group_norm_nhwc_fwd_params,"a",@progbits
	.sectionflags	@""
	.align	4
.nv.constant0._Z35group_norm_nhwc_fwd_one_pass_kernelI11Bf16IOFp32WLi128ELi4ELi128EEv26Group_norm_nhwc_fwd_params:
	.zero		512


//--------------------- .nv.constant0._Z35group_norm_nhwc_fwd_one_pass_kernelI11Bf16IOFp32WLi256ELi4ELi128EEv26Group_norm_nhwc_fwd_params --------------------------
	.section	.nv.constant0._Z35group_norm_nhwc_fwd_one_pass_kernelI11Bf16IOFp32WLi256ELi4ELi128EEv26Group_norm_nhwc_fwd_params,"a",@progbits
	.sectionflags	@""
	.align	4
.nv.constant0._Z35group_norm_nhwc_fwd_one_pass_kernelI11Bf16IOFp32WLi256ELi4ELi128EEv26Group_norm_nhwc_fwd_params:
	.zero		512


//--------------------- .nv.constant0._Z35group_norm_nhwc_fwd_one_pass_kernelI11Bf16IOFp32WLi512ELi4ELi128EEv26Group_norm_nhwc_fwd_params --------------------------
	.section	.nv.constant0._Z35group_norm_nhwc_fwd_one_pass_kernelI11Bf16IOFp32WLi512ELi4ELi128EEv26Group_norm_nhwc_fwd_params,"a",@progbits
	.sectionflags	@""
	.align	4
.nv.constant0._Z35group_norm_nhwc_fwd_one_pass_kernelI11Bf16IOFp32WLi512ELi4ELi128EEv26Group_norm_nhwc_fwd_params:
	.zero		512


//--------------------- .nv.constant0._Z35group_norm_nhwc_fwd_one_pass_kernelI11Bf16IOBf16WLi64ELi4ELi128EEv26Group_norm_nhwc_fwd_params --------------------------
	.section	.nv.constant0._Z35group_norm_nhwc_fwd_one_pass_kernelI11Bf16IOBf16WLi64ELi4ELi128EEv26Group_norm_nhwc_fwd_params,"a",@progbits
	.sectionflags	@""
	.align	4
.nv.constant0._Z35group_norm_nhwc_fwd_one_pass_kernelI11Bf16IOBf16WLi64ELi4ELi128EEv26Group_norm_nhwc_fwd_params:
	.zero		512


//--------------------- .nv.constant0._Z35group_norm_nhwc_fwd_one_pass_kernelI11Bf16IOBf16WLi128ELi4ELi128EEv26Group_norm_nhwc_fwd_params --------------------------
	.section	.nv.constant0._Z35group_norm_nhwc_fwd_one_pass_kernelI11Bf16IOBf16WLi128ELi4ELi128EEv26Group_norm_nhwc_fwd_params,"a",@progbits
	.sectionflags	@""
	.align	4
.nv.constant0._Z35group_norm_nhwc_fwd_one_pass_kernelI11Bf16IOBf16WLi128ELi4ELi128EEv26Group_norm_nhwc_fwd_params:
	.zero		512


//--------------------- .nv.constant0._Z35group_norm_nhwc_fwd_one_pass_kernelI11Bf16IOBf16WLi256ELi4ELi128EEv26Group_norm_nhwc_fwd_params --------------------------
	.section	.nv.constant0._Z35group_norm_nhwc_fwd_one_pass_kernelI11Bf16IOBf16WLi256ELi4ELi128EEv26Group_norm_nhwc_fwd_params,"a",@progbits
	.sectionflags	@""
	.align	4
.nv.constant0._Z35group_norm_nhwc_fwd_one_pass_kernelI11Bf16IOBf16WLi256ELi4ELi128EEv26Group_norm_nhwc_fwd_params:
	.zero		512


//--------------------- .nv.constant0._Z35group_norm_nhwc_fwd_one_pass_kernelI11Bf16IOBf16WLi512ELi4ELi128EEv26Group_norm_nhwc_fwd_params --------------------------
	.section	.nv.constant0._Z35group_norm_nhwc_fwd_one_pass_kernelI11Bf16IOBf16WLi512ELi4ELi128EEv26Group_norm_nhwc_fwd_params,"a",@progbits
	.sectionflags	@""
	.align	4
.nv.constant0._Z35group_norm_nhwc_fwd_one_pass_kernelI11Bf16IOBf16WLi512ELi4ELi128EEv26Group_norm_nhwc_fwd_params:
	.zero		512


//--------------------- .nv.constant0._Z35group_norm_nhwc_fwd_one_pass_kernelI11Bf16IOFp16WLi64ELi4ELi128EEv26Group_norm_nhwc_fwd_params --------------------------
	.section	.nv.constant0._Z35group_norm_nhwc_fwd_one_pass_kernelI11Bf16IOFp16WLi64ELi4ELi128EEv26Group_norm_nhwc_fwd_params,"a",@progbits
	.sectionflags	@""
	.align	4
.nv.constant0._Z35group_norm_nhwc_fwd_one_pass_kernelI11Bf16IOFp16WLi64ELi4ELi128EEv26Group_norm_nhwc_fwd_params:
	.zero		512


//--------------------- .nv.constant0._Z35group_norm_nhwc_fwd_one_pass_kernelI11Bf16IOFp16WLi128ELi4ELi128EEv26Group_norm_nhwc_fwd_params --------------------------
	.section	.nv.constant0._Z35group_norm_nhwc_fwd_one_pass_kernelI11Bf16IOFp16WLi128ELi4ELi128EEv26Group_norm_nhwc_fwd_params,"a",@progbits
	.sectionflags	@""
	.align	4
.nv.constant0._Z35group_norm_nhwc_fwd_one_pass_kernelI11Bf16IOFp16WLi128ELi4ELi128EEv26Group_norm_nhwc_fwd_params:
	.zero		512


//--------------------- .nv.constant0._Z35group_norm_nhwc_fwd_one_pass_kernelI11Bf16IOFp16WLi256ELi4ELi128EEv26Group_norm_nhwc_fwd_params --------------------------
	.section	.nv.constant0._Z35group_norm_nhwc_fwd_one_pass_kernelI11Bf16IOFp16WLi256ELi4ELi128EEv26Group_norm_nhwc_fwd_params,"a",@progbits
	.sectionflags	@""
	.align	4
.nv.constant0._Z35group_norm_nhwc_fwd_one_pass_kernelI11Bf16IOFp16WLi256ELi4ELi128EEv26Group_norm_nhwc_fwd_params:
	.zero		512


//--------------------- .nv.constant0._Z35group_norm_nhwc_fwd_one_pass_kernelI11Bf16IOFp16WLi512ELi4ELi128EEv26Group_norm_nhwc_fwd_params --------------------------
	.section	.nv.constant0._Z35group_norm_nhwc_fwd_one_pass_kernelI11Bf16IOFp16WLi512ELi4ELi128EEv26Group_norm_nhwc_fwd_params,"a",@progbits
	.sectionflags	@""
	.align	4
.nv.constant0._Z35group_norm_nhwc_fwd_one_pass_kernelI11Bf16IOFp16WLi512ELi4ELi128EEv26Group_norm_nhwc_fwd_params:
	.zero		512


//--------------------- .nv.constant0._Z35group_norm_nhwc_fwd_one_pass_kernelI11Fp16IOFp32WLi64ELi4ELi128EEv26Group_norm_nhwc_fwd_params --------------------------
	.section	.nv.constant0._Z35group_norm_nhwc_fwd_one_pass_kernelI11Fp16IOFp32WLi64ELi4ELi128EEv26Group_norm_nhwc_fwd_params,"a",@progbits
	.sectionflags	@""
	.align	4
.nv.constant0._Z35group_norm_nhwc_fwd_one_pass_kernelI11Fp16IOFp32WLi64ELi4ELi128EEv26Group_norm_nhwc_fwd_params:
	.zero		512


//--------------------- .nv.constant0._Z35group_norm_nhwc_fwd_one_pass_kernelI11Fp16IOFp32WLi128ELi4ELi128EEv26Group_norm_nhwc_fwd_params --------------------------
	.section	.nv.constant0._Z35group_norm_nhwc_fwd_one_pass_kernelI11Fp16IOFp32WLi128ELi4ELi128EEv26Group_norm_nhwc_fwd_params,"a",@progbits
	.sectionflags	@""
	.align	4
.nv.constant0._Z35group_norm_nhwc_fwd_one_pass_kernelI11Fp16IOFp32WLi128ELi4ELi128EEv26Group_norm_nhwc_fwd_params:
	.zero		512


//--------------------- .nv.constant0._Z35group_norm_nhwc_fwd_one_pass_kernelI11Fp16IOFp32WLi256ELi4ELi128EEv26Group_norm_nhwc_fwd_params --------------------------
	.section	.nv.constant0._Z35group_norm_nhwc_fwd_one_pass_kernelI11Fp16IOFp32WLi256ELi4ELi128EEv26Group_norm_nhwc_fwd_params,"a",@progbits
	.sectionflags	@""
	.align	4
.nv.constant0._Z35group_norm_nhwc_fwd_one_pass_kernelI11Fp16IOFp32WLi256ELi4ELi128EEv26Group_norm_nhwc_fwd_params:
	.zero		512


//--------------------- .nv.constant0._Z35group_norm_nhwc_fwd_one_pass_kernelI11Fp16IOFp32WLi512ELi4ELi128EEv26Group_norm_nhwc_fwd_params --------------------------
	.section	.nv.constant0._Z35group_norm_nhwc_fwd_one_pass_kernelI11Fp16IOFp32WLi512ELi4ELi128EEv26Group_norm_nhwc_fwd_params,"a",@progbits
	.sectionflags	@""
	.align	4
.nv.constant0._Z35group_norm_nhwc_fwd_one_pass_kernelI11Fp16IOFp32WLi512ELi4ELi128EEv26Group_norm_nhwc_fwd_params:
	.zero		512


//--------------------- .nv.constant0._Z35group_norm_nhwc_fwd_one_pass_kernelI11Fp16IOBf16WLi64ELi4ELi128EEv26Group_norm_nhwc_fwd_params --------------------------
	.section	.nv.constant0._Z35group_norm_nhwc_fwd_one_pass_kernelI11Fp16IOBf16WLi64ELi4ELi128EEv26Group_norm_nhwc_fwd_params,"a",@progbits
	.sectionflags	@""
	.align	4
.nv.constant0._Z35group_norm_nhwc_fwd_one_pass_kernelI11Fp16IOBf16WLi64ELi4ELi128EEv26Group_norm_nhwc_fwd_params:
	.zero		512


//--------------------- .nv.constant0._Z35group_norm_nhwc_fwd_one_pass_kernelI11Fp16IOBf16WLi128ELi4ELi128EEv26Group_norm_nhwc_fwd_params --------------------------
	.section	.nv.constant0._Z35group_norm_nhwc_fwd_one_pass_kernelI11Fp16IOBf16WLi128ELi4ELi128EEv26Group_norm_nhwc_fwd_params,"a",@progbits
	.sectionflags	@""
	.align	4
.nv.constant0._Z35group_norm_nhwc_fwd_one_pass_kernelI11Fp16IOBf16WLi128ELi4ELi128EEv26Group_norm_nhwc_fwd_params:
	.zero		512


//--------------------- .nv.constant0._Z35group_norm_nhwc_fwd_one_pass_kernelI11Fp16IOBf16WLi256ELi4ELi128EEv26Group_norm_nhwc_fwd_params --------------------------
	.section	.nv.constant0._Z35group_norm_nhwc_fwd_one_pass_kernelI11Fp16IOBf16WLi256ELi4ELi128EEv26Group_norm_nhwc_fwd_params,"a",@progbits
	.sectionflags	@""
	.align	4
.nv.constant0._Z35group_norm_nhwc_fwd_one_pass_kernelI11Fp16IOBf16WLi256ELi4ELi128EEv26Group_norm_nhwc_fwd_params:
	.zero		512


//--------------------- .nv.constant0._Z35group_norm_nhwc_fwd_one_pass_kernelI11Fp16IOBf16WLi512ELi4ELi128EEv26Group_norm_nhwc_fwd_params --------------------------
	.section	.nv.constant0._Z35group_norm_nhwc_fwd_one_pass_kernelI11Fp16IOBf16WLi512ELi4ELi128EEv26Group_norm_nhwc_fwd_params,"a",@progbits
	.sectionflags	@""
	.align	4
.nv.constant0._Z35group_norm_nhwc_fwd_one_pass_kernelI11Fp16IOBf16WLi512ELi4ELi128EEv26Group_norm_nhwc_fwd_params:
	.zero		512


//--------------------- .nv.constant0._Z35group_norm_nhwc_fwd_one_pass_kernelI11Fp16IOFp16WLi64ELi4ELi128EEv26Group_norm_nhwc_fwd_params --------------------------
	.section	.nv.constant0._Z35group_norm_nhwc_fwd_one_pass_kernelI11Fp16IOFp16WLi64ELi4ELi128EEv26Group_norm_nhwc_fwd_params,"a",@progbits
	.sectionflags	@""
	.align	4
.nv.constant0._Z35group_norm_nhwc_fwd_one_pass_kernelI11Fp16IOFp16WLi64ELi4ELi128EEv26Group_norm_nhwc_fwd_params:
	.zero		512


//--------------------- .nv.constant0._Z35group_norm_nhwc_fwd_one_pass_kernelI11Fp16IOFp16WLi128ELi4ELi128EEv26Group_norm_nhwc_fwd_params --------------------------
	.section	.nv.constant0._Z35group_norm_nhwc_fwd_one_pass_kernelI11Fp16IOFp16WLi128ELi4ELi128EEv26Group_norm_nhwc_fwd_params,"a",@progbits
	.sectionflags	@""
	.align	4
.nv.constant0._Z35group_norm_nhwc_fwd_one_pass_kernelI11Fp16IOFp16WLi128ELi4ELi128EEv26Group_norm_nhwc_fwd_params:
	.zero		512


//--------------------- .nv.constant0._Z35group_norm_nhwc_fwd_one_pass_kernelI11Fp16IOFp16WLi256ELi4ELi128EEv26Group_norm_nhwc_fwd_params --------------------------
	.section	.nv.constant0._Z35group_norm_nhwc_fwd_one_pass_kernelI11Fp16IOFp16WLi256ELi4ELi128EEv26Group_norm_nhwc_fwd_params,"a",@progbits
	.sectionflags	@""
	.align	4
.nv.constant0._Z35group_norm_nhwc_fwd_one_pass_kernelI11Fp16IOFp16WLi256ELi4ELi128EEv26Group_norm_nhwc_fwd_params:
	.zero		512


//--------------------- .nv.constant0._Z35group_norm_nhwc_fwd_one_pass_kernelI11Fp16IOFp16WLi512ELi4ELi128EEv26Group_norm_nhwc_fwd_params --------------------------
	.section	.nv.constant0._Z35group_norm_nhwc_fwd_one_pass_kernelI11Fp16IOFp16WLi512ELi4ELi128EEv26Group_norm_nhwc_fwd_params,"a",@progbits
	.sectionflags	@""
	.align	4
.nv.constant0._Z35group_norm_nhwc_fwd_one_pass_kernelI11Fp16IOFp16WLi512ELi4ELi128EEv26Group_norm_nhwc_fwd_params:
	.zero		512


//--------------------- .nv.constant0._Z35group_norm_nhwc_fwd_one_pass_kernelI11Fp32IOFp32WLi64ELi4ELi128EEv26Group_norm_nhwc_fwd_params --------------------------
	.section	.nv.constant0._Z35group_norm_nhwc_fwd_one_pass_kernelI11Fp32IOFp32WLi64ELi4ELi128EEv26Group_norm_nhwc_fwd_params,"a",@progbits
	.sectionflags	@""
	.align	4
.nv.constant0._Z35group_norm_nhwc_fwd_one_pass_kernelI11Fp32IOFp32WLi64ELi4ELi128EEv26Group_norm_nhwc_fwd_params:
	.zero		512


//--------------------- .nv.constant0._Z35group_norm_nhwc_fwd_one_pass_kernelI11Fp32IOFp32WLi128ELi4ELi128EEv26Group_norm_nhwc_fwd_params --------------------------
	.section	.nv.constant0._Z35group_norm_nhwc_fwd_one_pass_kernelI11Fp32IOFp32WLi128ELi4ELi128EEv26Group_norm_nhwc_fwd_params,"a",@progbits
	.sectionflags	@""
	.align	4
.nv.constant0._Z35group_norm_nhwc_fwd_one_pass_kernelI11Fp32IOFp32WLi128ELi4ELi128EEv26Group_norm_nhwc_fwd_params:
	.zero		512


//--------------------- .nv.constant0._Z35group_norm_nhwc_fwd_one_pass_kernelI11Fp32IOFp32WLi256ELi4ELi128EEv26Group_norm_nhwc_fwd_params --------------------------
	.section	.nv.constant0._Z35group_norm_nhwc_fwd_one_pass_kernelI11Fp32IOFp32WLi256ELi4ELi128EEv26Group_norm_nhwc_fwd_params,"a",@progbits
	.sectionflags	@""
	.align	4
.nv.constant0._Z35group_norm_nhwc_fwd_one_pass_kernelI11Fp32IOFp32WLi256ELi4ELi128EEv26Group_norm_nhwc_fwd_params:
	.zero		512


//--------------------- .nv.constant0._Z35group_norm_nhwc_fwd_one_pass_kernelI11Fp32IOFp32WLi512ELi4ELi128EEv26Group_norm_nhwc_fwd_params --------------------------
	.section	.nv.constant0._Z35group_norm_nhwc_fwd_one_pass_kernelI11Fp32IOFp32WLi512ELi4ELi128EEv26Group_norm_nhwc_fwd_params,"a",@progbits
	.sectionflags	@""
	.align	4
.nv.constant0._Z35group_norm_nhwc_fwd_one_pass_kernelI11Fp32IOFp32WLi512ELi4ELi128EEv26Group_norm_nhwc_fwd_params:
	.zero		512


//--------------------- .nv.constant0._Z35group_norm_nhwc_fwd_one_pass_kernelI11Fp32IOBf16WLi64ELi4ELi128EEv26Group_norm_nhwc_fwd_params --------------------------
	.section	.nv.constant0._Z35group_norm_nhwc_fwd_one_pass_kernelI11Fp32IOBf16WLi64ELi4ELi128EEv26Group_norm_nhwc_fwd_params,"a",@progbits
	.sectionflags	@""
	.align	4
.nv.constant0._Z35group_norm_nhwc_fwd_one_pass_kernelI11Fp32IOBf16WLi64ELi4ELi128EEv26Group_norm_nhwc_fwd_params:
	.zero		512


//--------------------- .nv.constant0._Z35group_norm_nhwc_fwd_one_pass_kernelI11Fp32IOBf16WLi128ELi4ELi128EEv26Group_norm_nhwc_fwd_params --------------------------
	.section	.nv.constant0._Z35group_norm_nhwc_fwd_one_pass_kernelI11Fp32IOBf16WLi128ELi4ELi128EEv26Group_norm_nhwc_fwd_params,"a",@progbits
	.sectionflags	@""
	.align	4
.nv.constant0._Z35group_norm_nhwc_fwd_one_pass_kernelI11Fp32IOBf16WLi128ELi4ELi128EEv26Group_norm_nhwc_fwd_params:
	.zero		512


//--------------------- .nv.constant0._Z35group_norm_nhwc_fwd_one_pass_kernelI11Fp32IOBf16WLi256ELi4ELi128EEv26Group_norm_nhwc_fwd_params --------------------------
	.section	.nv.constant0._Z35group_norm_nhwc_fwd_one_pass_kernelI11Fp32IOBf16WLi256ELi4ELi128EEv26Group_norm_nhwc_fwd_params,"a",@progbits
	.sectionflags	@""
	.align	4
.nv.constant0._Z35group_norm_nhwc_fwd_one_pass_kernelI11Fp32IOBf16WLi256ELi4ELi128EEv26Group_norm_nhwc_fwd_params:
	.zero		512


//--------------------- .nv.constant0._Z35group_norm_nhwc_fwd_one_pass_kernelI11Fp32IOBf16WLi512ELi4ELi128EEv26Group_norm_nhwc_fwd_params --------------------------
	.section	.nv.constant0._Z35group_norm_nhwc_fwd_one_pass_kernelI11Fp32IOBf16WLi512ELi4ELi128EEv26Group_norm_nhwc_fwd_params,"a",@progbits
	.sectionflags	@""
	.align	4
.nv.constant0._Z35group_norm_nhwc_fwd_one_pass_kernelI11Fp32IOBf16WLi512ELi4ELi128EEv26Group_norm_nhwc_fwd_params:
	.zero		512


//--------------------- .nv.constant0._Z35group_norm_nhwc_fwd_one_pass_kernelI11Fp32IOFp16WLi64ELi4ELi128EEv26Group_norm_nhwc_fwd_params --------------------------
	.section	.nv.constant0._Z35group_norm_nhwc_fwd_one_pass_kernelI11Fp32IOFp16WLi64ELi4ELi128EEv26Group_norm_nhwc_fwd_params,"a",@progbits
	.sectionflags	@""
	.align	4
.nv.constant0._Z35group_norm_nhwc_fwd_one_pass_kernelI11Fp32IOFp16WLi64ELi4ELi128EEv26Group_norm_nhwc_fwd_params:
	.zero		512


//--------------------- .nv.constant0._Z35group_norm_nhwc_fwd_one_pass_kernelI11Fp32IOFp16WLi128ELi4ELi128EEv26Group_norm_nhwc_fwd_params --------------------------
	.section	.nv.constant0._Z35group_norm_nhwc_fwd_one_pass_kernelI11Fp32IOFp16WLi128ELi4ELi128EEv26Group_norm_nhwc_fwd_params,"a",@progbits
	.sectionflags	@""
	.align	4
.nv.constant0._Z35group_norm_nhwc_fwd_one_pass_kernelI11Fp32IOFp16WLi128ELi4ELi128EEv26Group_norm_nhwc_fwd_params:
	.zero		512


//--------------------- .nv.constant0._Z35group_norm_nhwc_fwd_one_pass_kernelI11Fp32IOFp16WLi256ELi4ELi128EEv26Group_norm_nhwc_fwd_params --------------------------
	.section	.nv.constant0._Z35group_norm_nhwc_fwd_one_pass_kernelI11Fp32IOFp16WLi256ELi4ELi128EEv26Group_norm_nhwc_fwd_params,"a",@progbits
	.sectionflags	@""
	.align	4
.nv.constant0._Z35group_norm_nhwc_fwd_one_pass_kernelI11Fp32IOFp16WLi256ELi4ELi128EEv26Group_norm_nhwc_fwd_params:
	.zero		512


//--------------------- .nv.constant0._Z35group_norm_nhwc_fwd_one_pass_kernelI11Fp32IOFp16WLi512ELi4ELi128EEv26Group_norm_nhwc_fwd_params --------------------------
	.section	.nv.constant0._Z35group_norm_nhwc_fwd_one_pass_kernelI11Fp32IOFp16WLi512ELi4ELi128EEv26Group_norm_nhwc_fwd_params,"a",@progbits
	.sectionflags	@""
	.align	4
.nv.constant0._Z35group_norm_nhwc_fwd_one_pass_kernelI11Fp32IOFp16WLi512ELi4ELi128EEv26Group_norm_nhwc_fwd_params:
	.zero		512


//--------------------- .text._ZN3cub17CUB_300001_SM_8006detail11EmptyKernelIvEEvv --------------------------
	.section	.text._ZN3cub17CUB_300001_SM_8006detail11EmptyKernelIvEEvv,"ax",@progbits
	.sectioninfo	@"SHI_REGISTERS=4"
	.align	128
        .global         _ZN3cub17CUB_300001_SM_8006detail11EmptyKernelIvEEvv
        .type           _ZN3cub17CUB_300001_SM_8006detail11EmptyKernelIvEEvv,@function
        .size           _ZN3cub17CUB_300001_SM_8006detail11EmptyKernelIvEEvv,(.L_x_2278 - _ZN3cub17CUB_300001_SM_8006detail11EmptyKernelIvEEvv)
        .other          _ZN3cub17CUB_300001_SM_8006detail11EmptyKernelIvEEvv,@"STO_CUDA_ENTRY STV_DEFAULT"
_ZN3cub17CUB_300001_SM_8006detail11EmptyKernelIvEEvv:
.text._ZN3cub17CUB_300001_SM_8006detail11EmptyKernelIvEEvv:
[----:B------:R-:W-:Y:S02]  /*0000*/  MOV R1, c[0x0][0x28] ;  /* 0x00000a0000017a02 */ /* 0x000fe40000000f00 */
[----:B------:R-:W-:Y:S05]  /*0010*/  EXIT ;  /* 0x000000000000794d */ /* 0x000fea0003800000 */
.L_x_0:
[----:B------:R-:W-:-:S00]  /*0020*/  BRA `(.L_x_0) ;  /* 0xfffffff000007947 */ /* 0x000fc0000383ffff */
[----:B------:R-:W-:-:S00]  /*0030*/  NOP ;  /* 0x0000000000007918 */ /* 0x000fc00000000000 */
        /* <DEDUP_REMOVED lines=12> */
.L_x_2278:


//--------------------- .text._Z35group_norm_nhwc_bwd_one_pass_kernelI11Bf16IOFp32WLi64ELi4ELi128EEv26Group_norm_nhwc_bwd_params --------------------------
	.section	.text._Z35group_norm_nhwc_bwd_one_pass_kernelI11Bf16IOFp32WLi64ELi4ELi128EEv26Group_norm_nhwc_bwd_params,"ax",@progbits
	.sectioninfo	@"SHI_REGISTERS=48"
	.align	128
        .global         _Z35group_norm_nhwc_bwd_one_pass_kernelI11Bf16IOFp32WLi64ELi4ELi128EEv26Group_norm_nhwc_bwd_params
        .type           _Z35group_norm_nhwc_bwd_one_pass_kernelI11Bf16IOFp32WLi64ELi4ELi128EEv26Group_norm_nhwc_bwd_params,@function
        .size           _Z35group_norm_nhwc_bwd_one_pass_kernelI11Bf16IOFp32WLi64ELi4ELi128EEv26Group_norm_nhwc_bwd_params,(.L_x_2279 - _Z35group_norm_nhwc_bwd_one_pass_kernelI11Bf16IOFp32WLi64ELi4ELi128EEv26Group_norm_nhwc_bwd_params)
        .other          _Z35group_norm_nhwc_bwd_one_pass_kernelI11Bf16IOFp32WLi64ELi4ELi128EEv26Group_norm_nhwc_bwd_params,@"STO_CUDA_ENTRY STV_DEFAULT"
_Z35group_norm_nhwc_bwd_one_pass_kernelI11Bf16IOFp32WLi64ELi4ELi128EEv26Group_norm_nhwc_bwd_params:
.text._Z35group_norm_nhwc_bwd_one_pass_kernelI11Bf16IOFp32WLi64ELi4ELi128EEv26Group_norm_nhwc_bwd_params:
[----:B------:R-:W-:Y:S02]  /*0000*/  MOV R1, c[0x0][0x28] ;  /* 0x00000a0000017a02 */ /* 0x000fe40000000f00 */
[----:B------:R-:W0:Y:S01]  /*0010*/  S2R R30, SR_CTAID.Y ;  /* 0x00000000001e7919 */ /* 0x000e220000002600 */
[----:B------:R-:W-:Y:S02]  /*0020*/  ULDC UR6, c[0x0][0x1f0] ;  /* 0x00007c0000067ab9 */ /* 0x000fe40000000800 */
[----:B------:R-:W-:Y:S01]  /*0030*/  ULDC UR4, c[0x0][0x1c0] ;  /* 0x0000700000047ab9 */ /* 0x000fe20000000800 */
[----:B------:R-:W1:Y:S01]  /*0040*/  S2R R31, SR_CTAID.X ;  /* 0x00000000001f7919 */ /* 0x000e620000002500 */
[----:B------:R-:W-:Y:S02]  /*0050*/  UIMAD UR6, UR6, UR4, URZ ;  /* 0x00000004060672a4 */ /* 0x000fe4000f8e023f */
[----:B------:R-:W-:Y:S01]  /*0060*/  ULDC.64 UR12, c[0x0][0x118] ;  /* 0x00004600000c7ab9 */ /* 0x000fe20000000a00 */
[----:B------:R-:W2:Y:S03]  /*0070*/  S2R R35, SR_TID.X ;  /* 0x0000000000237919 */ /* 0x000ea60000002100 */
[----:B0-----:R-:W-:-:S13]  /*0080*/  ISETP.GE.AND P0, PT, R30, UR6, PT ;  /* 0x000000061e007c0c */ /* 0x001fda000bf06270 */
[----:B------:R-:W-:Y:S05]  /*0090*/  @P0 BRA `(.L_x_1) ;  /* 0x0000378000000947 */ /* 0x000fea0003800000 */
[----:B-12---:R-:W-:Y:S01]  /*00a0*/  UMOV UR7, 0x3 ;  /* 0x0000000300077882 */ /* 0x006fe20000000000 */
[----:B------:R-:W0:Y:S01]  /*00b0*/  S2R R29, SR_LANEID ;  /* 0x00000000001d7919 */ /* 0x000e220000000000 */
[----:B------:R-:W-:Y:S01]  /*00c0*/  ULDC.64 UR8, c[0x0][0x1d8] ;  /* 0x0000760000087ab9 */ /* 0x000fe20000000a00 */
[--C-:B------:R-:W-:Y:S01]  /*00d0*/  SHF.R.U32.HI R28, RZ, 0x1, R35.reuse ;  /* 0x00000001ff1c7819 */ /* 0x100fe20000011623 */
[----:B------:R-:W-:Y:S01]  /*00e0*/  ULEA.HI UR11, UP0, UR9, UR8, URZ, 0x1 ;  /* 0x00000008090b7291 */ /* 0x000fe2000f81083f */
[----:B------:R-:W-:Y:S01]  /*00f0*/  SHF.R.S32.HI R2, RZ, 0x1f, R35 ;  /* 0x0000001fff027819 */ /* 0x000fe20000011423 */
[----:B------:R-:W-:Y:S01]  /*0100*/  UIMAD.WIDE.U32 UR4, UR7, UR8, URZ ;  /* 0x00000008070472a5 */ /* 0x000fe2000f8e003f */
[----:B------:R-:W-:Y:S01]  /*0110*/  SHF.L.U32 R3, R35, 0x1, RZ ;  /* 0x0000000123037819 */ /* 0x000fe200000006ff */
[----:B------:R-:W-:Y:S01]  /*0120*/  UIMAD UR8, UR7, UR9, URZ ;  /* 0x00000009070872a4 */ /* 0x000fe2000f8e023f */
[----:B------:R-:W-:Y:S01]  /*0130*/  IMAD R28, R31, c[0x0][0x1fc], R28 ;  /* 0x00007f001f1c7a24 */ /* 0x000fe200078e021c */
[----:B------:R-:W-:Y:S01]  /*0140*/  ULDC UR10, c[0x0][0xc] ;  /* 0x00000300000a7ab9 */ /* 0x000fe20000000800 */
[----:B------:R-:W-:Y:S01]  /*0150*/  LEA R0, R35, 0x40, 0x4 ;  /* 0x0000004023007811 */ /* 0x000fe200078e20ff */
[----:B------:R-:W-:Y:S01]  /*0160*/  ULOP3.LUT UR7, UR7, UR10, URZ, 0xc0, !UPT ;  /* 0x0000000a07077292 */ /* 0x000fe2000f8ec03f */
[----:B------:R-:W-:Y:S01]  /*0170*/  LEA.HI R26, R2, R35, RZ, 0x5 ;  /* 0x00000023021a7211 */ /* 0x000fe200078f28ff */
[----:B------:R-:W-:Y:S01]  /*0180*/  UIADD3 UR8, UR5, UR8, URZ ;  /* 0x0000000805087290 */ /* 0x000fe2000fffe03f */
[----:B------:R-:W-:Y:S01]  /*0190*/  ISETP.GE.U32.AND P1, PT, R28, c[0x0][0x1e0], PT ;  /* 0x000078001c007a0c */ /* 0x000fe20003f26070 */
[----:B------:R-:W-:Y:S01]  /*01a0*/  UIADD3.X UR9, URZ, UR9, URZ, UP0, !UPT ;  /* 0x000000093f097290 */ /* 0x000fe200087fe43f */
[----:B------:R-:W-:Y:S01]  /*01b0*/  SHF.R.S32.HI R27, RZ, 0x1f, R28 ;  /* 0x0000001fff1b7819 */ /* 0x000fe2000001141c */
[----:B------:R-:W-:Y:S01]  /*01c0*/  UIADD3 UR5, -UR7, UR10, URZ ;  /* 0x0000000a07057290 */ /* 0x000fe2000fffe13f */
[----:B------:R-:W-:Y:S01]  /*01d0*/  HFMA2.MMA R33, -RZ, RZ, 0, 0 ;  /* 0x00000000ff217435 */ /* 0x000fe200000001ff */
[----:B------:R-:W-:Y:S01]  /*01e0*/  ULEA.HI UR10, UP0, UR8, UR4, URZ, 0x1 ;  /* 0x00000004080a7291 */ /* 0x000fe2000f81083f */
[----:B------:R-:W-:Y:S01]  /*01f0*/  ISETP.GE.AND.EX P1, PT, R27, c[0x0][0x1e4], PT, P1 ;  /* 0x000079001b007a0c */ /* 0x000fe20003f26310 */
[----:B------:R-:W-:Y:S01]  /*0200*/  USHF.R.S64 UR11, UR11, 0x1, UR9 ;  /* 0x000000010b0b7899 */ /* 0x000fe20008001009 */
[----:B------:R-:W-:Y:S01]  /*0210*/  LOP3.LUT R2, R3, 0x2, RZ, 0xc0, !PT ;  /* 0x0000000203027812 */ /* 0x000fe200078ec0ff */
[----:B------:R-:W-:Y:S01]  /*0220*/  UIADD3.X UR8, URZ, UR8, URZ, UP0, !UPT ;  /* 0x000000083f087290 */ /* 0x000fe200087fe43f */
[----:B------:R-:W-:Y:S01]  /*0230*/  IMAD R34, R31, c[0x0][0x10], R30 ;  /* 0x000004001f227a24 */ /* 0x000fe200078e021e */
[----:B------:R-:W-:Y:S01]  /*0240*/  USHF.R.S32.HI UR9, URZ, 0x1, UR9 ;  /* 0x000000013f097899 */ /* 0x000fe20008011409 */
[----:B------:R-:W-:Y:S01]  /*0250*/  ISETP.LT.U32.AND P1, PT, R35, 0x80, !P1 ;  /* 0x000000802300780c */ /* 0x000fe20004f21070 */
[----:B------:R-:W-:Y:S01]  /*0260*/  USHF.R.S64 UR10, UR10, 0x1, UR8 ;  /* 0x000000010a0a7899 */ /* 0x000fe20008001008 */
[----:B------:R-:W-:Y:S01]  /*0270*/  MOV R32, R30 ;  /* 0x0000001e00207202 */ /* 0x000fe20000000f00 */
[----:B------:R-:W-:Y:S01]  /*0280*/  USHF.R.S32.HI UR8, URZ, 0x1, UR8 ;  /* 0x000000013f087899 */ /* 0x000fe20008011408 */
[----:B------:R-:W-:Y:S01]  /*0290*/  IADD3 R3, R0, 0x80, RZ ;  /* 0x0000008000037810 */ /* 0x000fe20007ffe0ff */
[----:B------:R-:W-:Y:S01]  /*02a0*/  USHF.L.U64.HI UR9, UR11, 0x2, UR9 ;  /* 0x000000020b097899 */ /* 0x000fe20008010209 */
[----:B------:R-:W-:Y:S01]  /*02b0*/  SHF.R.S32.HI R26, RZ, 0x5, R26 ;  /* 0x00000005ff1a7819 */ /* 0x000fe2000001141a */
[----:B------:R-:W-:-:S02]  /*02c0*/  USHF.L.U64.HI UR8, UR10, 0x2, UR8 ;  /* 0x000000020a087899 */ /* 0x000fc40008010208 */
[----:B0-----:R-:W-:Y:S02]  /*02d0*/  ULDC.U8 UR16, c[0x0][0x1f4] ;  /* 0x00007d0000107ab9 */ /* 0x001fe40000000000 */
.L_x_22:
[----:B------:R-:W-:-:S04]  /*02e0*/  IABS R9, c[0x0][0x1f0] ;  /* 0x00007c0000097a13 */ /* 0x000fc80000000000 */
[----:B0-----:R-:W0:Y:S08]  /*02f0*/  I2F.RP R6, R9 ;  /* 0x0000000900067306 */ /* 0x001e300000209400 */
[----:B0-----:R-:W0:Y:S02]  /*0300*/  MUFU.RCP R6, R6 ;  /* 0x0000000600067308 */ /* 0x001e240000001000 */
[----:B0-----:R-:W-:-:S06]  /*0310*/  IADD3 R4, R6, 0xffffffe, RZ ;  /* 0x0ffffffe06047810 */ /* 0x001fcc0007ffe0ff */
[----:B------:R0:W1:Y:S02]  /*0320*/  F2I.FTZ.U32.TRUNC.NTZ R5, R4 ;  /* 0x0000000400057305 */ /* 0x000064000021f000 */
[----:B0-----:R-:W-:Y:S02]  /*0330*/  MOV R4, RZ ;  /* 0x000000ff00047202 */ /* 0x001fe40000000f00 */
[----:B-1----:R-:W-:-:S05]  /*0340*/  IADD3 R8, RZ, -R5, RZ ;  /* 0x80000005ff087210 */ /* 0x002fca0007ffe0ff */
[----:B------:R-:W-:Y:S01]  /*0350*/  IMAD R7, R8, R9, RZ ;  /* 0x0000000908077224 */ /* 0x000fe200078e02ff */
[----:B------:R-:W-:-:S03]  /*0360*/  IABS R8, R32 ;  /* 0x0000002000087213 */ /* 0x000fc60000000000 */
[----:B------:R-:W-:-:S06]  /*0370*/  IMAD.HI.U32 R5, R5, R7, R4 ;  /* 0x0000000705057227 */ /* 0x000fcc00078e0004 */
[----:B------:R-:W-:Y:S01]  /*0380*/  IMAD.HI.U32 R7, R5, R8, RZ ;  /* 0x0000000805077227 */ /* 0x000fe200078e00ff */
[----:B------:R-:W-:-:S04]  /*0390*/  MOV R5, 0x8 ;  /* 0x0000000800057802 */ /* 0x000fc80000000f00 */
[----:B------:R-:W-:Y:S01]  /*03a0*/  IADD3 R6, -R7, RZ, RZ ;  /* 0x000000ff07067210 */ /* 0x000fe20007ffe1ff */
[----:B------:R-:W-:-:S04]  /*03b0*/  IMAD.WIDE R4, R32, R5, c[0x0][0x198] ;  /* 0x0000660020047625 */ /* 0x000fc800078e0205 */
[C---:B------:R-:W-:Y:S01]  /*03c0*/  IMAD R6, R9.reuse, R6, R8 ;  /* 0x0000000609067224 */ /* 0x040fe200078e0208 */
[C---:B------:R-:W-:Y:S01]  /*03d0*/  LOP3.LUT R8, R32.reuse, c[0x0][0x1f0], RZ, 0x3c, !PT ;  /* 0x00007c0020087a12 */ /* 0x040fe200078e3cff */
[----:B------:R-:W2:Y:S03]  /*03e0*/  LDG.E.64 R4, [R4.64] ;  /* 0x0000000c04047981 */ /* 0x000ea6000c1e1b00 */
[----:B------:R-:W-:Y:S02]  /*03f0*/  ISETP.GT.U32.AND P2, PT, R9, R6, PT ;  /* 0x000000060900720c */ /* 0x000fe40003f44070 */
[----:B------:R-:W-:-:S11]  /*0400*/  ISETP.GE.AND P3, PT, R32, RZ, PT ;  /* 0x000000ff2000720c */ /* 0x000fd60003f66270 */
[----:B------:R-:W-:-:S04]  /*0410*/  @!P2 IADD3 R6, R6, -R9, RZ ;  /* 0x800000090606a210 */ /* 0x000fc80007ffe0ff */
[-C--:B------:R-:W-:Y:S02]  /*0420*/  ISETP.GE.U32.AND P0, PT, R6, R9.reuse, PT ;  /* 0x000000090600720c */ /* 0x080fe40003f06070 */
[----:B------:R-:W-:Y:S02]  /*0430*/  ISETP.GE.AND P4, PT, R8, RZ, PT ;  /* 0x000000ff0800720c */ /* 0x000fe40003f86270 */
[----:B------:R-:W-:Y:S02]  /*0440*/  @!P2 IADD3 R7, R7, 0x1, RZ ;  /* 0x000000010707a810 */ /* 0x000fe40007ffe0ff */
[----:B------:R-:W-:Y:S02]  /*0450*/  ISETP.GT.U32.AND P2, PT, R9, R6, PT ;  /* 0x000000060900720c */ /* 0x000fe40003f44070 */
[----:B------:R-:W-:-:S05]  /*0460*/  IADD3 R9, R6, -R9, RZ ;  /* 0x8000000906097210 */ /* 0x000fca0007ffe0ff */
[----:B------:R-:W-:Y:S02]  /*0470*/  @P0 IADD3 R7, R7, 0x1, RZ ;  /* 0x0000000107070810 */ /* 0x000fe40007ffe0ff */
[----:B------:R-:W-:Y:S02]  /*0480*/  SEL R6, R9, R6, !P2 ;  /* 0x0000000609067207 */ /* 0x000fe40005000000 */
[----:B------:R-:W-:Y:S02]  /*0490*/  MOV R8, R7 ;  /* 0x0000000700087202 */ /* 0x000fe40000000f00 */
[----:B------:R-:W-:Y:S02]  /*04a0*/  ISETP.NE.AND P0, PT, RZ, c[0x0][0x1f0], PT ;  /* 0x00007c00ff007a0c */ /* 0x000fe40003f05270 */
[----:B------:R-:W-:Y:S02]  /*04b0*/  LOP3.LUT R7, RZ, c[0x0][0x1f0], RZ, 0x33, !PT ;  /* 0x00007c00ff077a12 */ /* 0x000fe400078e33ff */
[----:B------:R-:W-:-:S02]  /*04c0*/  @!P3 IADD3 R6, -R6, RZ, RZ ;  /* 0x000000ff0606b210 */ /* 0x000fc40007ffe1ff */
[----:B------:R-:W-:Y:S02]  /*04d0*/  @!P4 IADD3 R8, -R8, RZ, RZ ;  /* 0x000000ff0808c210 */ /* 0x000fe40007ffe1ff */
[C---:B------:R-:W-:Y:S02]  /*04e0*/  SEL R37, R7.reuse, R6, !P0 ;  /* 0x0000000607257207 */ /* 0x040fe40004000000 */
[----:B------:R-:W-:Y:S02]  /*04f0*/  SEL R7, R7, R8, !P0 ;  /* 0x0000000807077207 */ /* 0x000fe40004000000 */
[----:B------:R-:W-:Y:S02]  /*0500*/  LEA R10, R37, R2, 0x2 ;  /* 0x00000002250a7211 */ /* 0x000fe400078e10ff */
[----:B------:R-:W-:Y:S02]  /*0510*/  SHF.R.S32.HI R6, RZ, 0x1f, R7 ;  /* 0x0000001fff067819 */ /* 0x000fe40000011407 */
[----:B------:R-:W-:-:S03]  /*0520*/  SHF.R.S32.HI R11, RZ, 0x1f, R10 ;  /* 0x0000001fff0b7819 */ /* 0x000fc6000001140a */
[----:B------:R-:W-:Y:S02]  /*0530*/  IMAD R6, R6, c[0x0][0x1e8], RZ ;  /* 0x00007a0006067a24 */ /* 0x000fe400078e02ff */
[----:B------:R-:W-:-:S04]  /*0540*/  IMAD.WIDE.U32 R40, R7, c[0x0][0x1e8], R10 ;  /* 0x00007a0007287a25 */ /* 0x000fc800078e000a */
[----:B------:R-:W-:Y:S01]  /*0550*/  IMAD R43, R7, c[0x0][0x1ec], R6 ;  /* 0x00007b00072b7a24 */ /* 0x000fe200078e0206 */
[----:B------:R-:W-:Y:S01]  /*0560*/  @P1 MOV R42, R40 ;  /* 0x00000028002a1202 */ /* 0x000fe20000000f00 */
[----:B------:R-:W-:-:S03]  /*0570*/  @P1 IMAD R7, R27, c[0x0][0x1d8], RZ ;  /* 0x000076001b071a24 */ /* 0x000fc600078e02ff */
[----:B------:R-:W-:Y:S01]  /*0580*/  IADD3 R43, R41, R43, RZ ;  /* 0x0000002b292b7210 */ /* 0x000fe20007ffe0ff */
[----:B------:R-:W-:-:S04]  /*0590*/  @P1 IMAD R9, R28, c[0x0][0x1dc], R7 ;  /* 0x000077001c091a24 */ /* 0x000fc800078e0207 */
[----:B------:R-:W-:-:S05]  /*05a0*/  @P1 IMAD.WIDE.U32 R6, R28, c[0x0][0x1d8], R42 ;  /* 0x000076001c061a25 */ /* 0x000fca00078e002a */
[----:B------:R-:W-:Y:S02]  /*05b0*/  @P1 IADD3 R9, R7, R9, RZ ;  /* 0x0000000907091210 */ /* 0x000fe40007ffe0ff */
[C---:B------:R-:W-:Y:S02]  /*05c0*/  @P1 SHF.L.U32 R8, R6.reuse, 0x1, RZ ;  /* 0x0000000106081819 */ /* 0x040fe400000006ff */
[----:B------:R-:W-:Y:S02]  /*05d0*/  @P1 SHF.L.U64.HI R9, R6, 0x1, R9 ;  /* 0x0000000106091819 */ /* 0x000fe40000010209 */
[C---:B------:R-:W-:Y:S02]  /*05e0*/  @P1 IADD3 R6, P0, R8.reuse, c[0x0][0x180], RZ ;  /* 0x0000600008061a10 */ /* 0x040fe40007f1e0ff */
[----:B------:R-:W-:Y:S02]  /*05f0*/  @P1 IADD3 R8, P2, R8, c[0x0][0x178], RZ ;  /* 0x00005e0008081a10 */ /* 0x000fe40007f5e0ff */
[----:B------:R-:W-:-:S02]  /*0600*/  @P1 IADD3.X R7, R9, c[0x0][0x184], RZ, P0, !PT ;  /* 0x0000610009071a10 */ /* 0x000fc400007fe4ff */
[----:B------:R-:W-:-:S03]  /*0610*/  @P1 IADD3.X R9, R9, c[0x0][0x17c], RZ, P2, !PT ;  /* 0x00005f0009091a10 */ /* 0x000fc600017fe4ff */
[----:B------:R-:W3:Y:S04]  /*0620*/  @P1 LDG.E R6, [R6.64] ;  /* 0x0000000c06061981 */ /* 0x000ee8000c1e1900 */
[----:B------:R-:W4:Y:S01]  /*0630*/  @P1 LDG.E R8, [R8.64] ;  /* 0x0000000c08081981 */ /* 0x000f22000c1e1900 */
[----:B------:R-:W-:Y:S01]  /*0640*/  PRMT R36, RZ, 0x5410, RZ ;  /* 0x00005410ff247816 */ /* 0x000fe200000000ff */
[----:B------:R-:W-:Y:S01]  /*0650*/  UMOV UR14, 0x3f800000 ;  /* 0x3f800000000e7882 */ /* 0x000fe20000000000 */
[----:B------:R-:W-:Y:S01]  /*0660*/  BSSY B0, `(.L_x_2) ;  /* 0x000001b000007945 */ /* 0x000fe20003800000 */
[----:B--2---:R-:W-:-:S05]  /*0670*/  FFMA.FTZ R5, -R4, R4, R5 ;  /* 0x0000000404057223 */ /* 0x004fca0000010105 */
[----:B------:R-:W-:-:S13]  /*0680*/  FSETP.GTU.FTZ.AND P0, PT, R5, RZ, PT ;  /* 0x000000ff0500720b */ /* 0x000fda0003f1c000 */
[----:B------:R-:W-:Y:S01]  /*0690*/  VOTEU.ANY UP0, P0 ;  /* 0x00000000003f7886 */ /* 0x000fe20000000100 */
[----:B------:R-:W-:-:S13]  /*06a0*/  PLOP3.LUT P0, PT, PT, PT, UP0, 0x80, 0x0 ;  /* 0x000000000000781c */ /* 0x000fda0003f0f008 */
[----:B------:R-:W-:-:S06]  /*06b0*/  @P0 FADD.FTZ R12, R5, c[0x0][0x1a0] ;  /* 0x00006800050c0621 */ /* 0x000fcc0000010000 */
[----:B------:R-:W0:Y:S02]  /*06c0*/  @P0 MUFU.RSQ R12, R12 ;  /* 0x0000000c000c0308 */ /* 0x000e240000001400 */
[----:B0-----:R-:W0:Y:S01]  /*06d0*/  @P0 R2UR UR4, R12 ;  /* 0x000000000c0403c2 */ /* 0x001e2200000e0000 */
[----:B------:R-:W-:Y:S02]  /*06e0*/  ISETP.GT.U32.AND P0, PT, R35, 0x7f, PT ;  /* 0x0000007f2300780c */ /* 0x000fe40003f04070 */
[----:B------:R-:W-:Y:S01]  /*06f0*/  PRMT R5, RZ, 0x5410, RZ ;  /* 0x00005410ff057816 */ /* 0x000fe200000000ff */
[----:B0-----:R-:W-:Y:S01]  /*0700*/  @UP0 UMOV UR14, UR4 ;  /* 0x00000004000e0c82 */ /* 0x001fe20008000000 */
[----:B---3--:R-:W-:Y:S02]  /*0710*/  @P1 PRMT R36, R6, 0x7610, R36 ;  /* 0x0000761006241816 */ /* 0x008fe40000000024 */
[----:B----4-:R-:W-:Y:S02]  /*0720*/  @P1 PRMT R5, R8, 0x7610, R5 ;  /* 0x0000761008051816 */ /* 0x010fe40000000005 */
[----:B------:R-:W-:-:S02]  /*0730*/  @P1 PRMT R36, R36, 0x7610, R6 ;  /* 0x0000761024241816 */ /* 0x000fc40000000006 */
[----:B------:R-:W-:Y:S01]  /*0740*/  @P1 PRMT R5, R5, 0x7610, R8 ;  /* 0x0000761005051816 */ /* 0x000fe20000000008 */
[----:B------:R-:W-:Y:S01]  /*0750*/  CS2R R6, SRZ ;  /* 0x0000000000067805 */ /* 0x000fe2000001ff00 */
[----:B------:R-:W-:Y:S01]  /*0760*/  CS2R R8, SRZ ;  /* 0x0000000000087805 */ /* 0x000fe2000001ff00 */
[----:B------:R-:W-:Y:S05]  /*0770*/  @P0 BRA `(.L_x_3) ;  /* 0x0000009000000947 */ /* 0x000fea0003800000 */
[----:B------:R-:W-:Y:S02]  /*0780*/  ISETP.NE.AND P0, PT, RZ, UR16, PT ;  /* 0x00000010ff007c0c */ /* 0x000fe4000bf05270 */
[C---:B------:R-:W-:Y:S02]  /*0790*/  SHF.L.U32 R6, R10.reuse, 0x2, RZ ;  /* 0x000000020a067819 */ /* 0x040fe400000006ff */
[----:B------:R-:W-:Y:S02]  /*07a0*/  SHF.L.U64.HI R7, R10, 0x2, R11 ;  /* 0x000000020a077819 */ /* 0x000fe4000001020b */
[----:B------:R-:W-:-:S04]  /*07b0*/  IADD3 R10, P2, R6, c[0x0][0x188], RZ ;  /* 0x00006200060a7a10 */ /* 0x000fc80007f5e0ff */
[----:B------:R-:W-:-:S03]  /*07c0*/  IADD3.X R11, R7, c[0x0][0x18c], RZ, P2, !PT ;  /* 0x00006300070b7a10 */ /* 0x000fc600017fe4ff */
[----:B------:R-:W-:-:S04]  /*07d0*/  @P0 IADD3 R6, P3, R6, c[0x0][0x190], RZ ;  /* 0x0000640006060a10 */ /* 0x000fc80007f7e0ff */
[----:B------:R-:W-:-:S05]  /*07e0*/  @P0 IADD3.X R7, R7, c[0x0][0x194], RZ, P3, !PT ;  /* 0x0000650007070a10 */ /* 0x000fca0001ffe4ff */
[----:B------:R0:W5:Y:S04]  /*07f0*/  @P0 LDG.E.64 R8, [R6.64] ;  /* 0x0000000c06080981 */ /* 0x000168000c1e1b00 */
[----:B0-----:R0:W5:Y:S02]  /*0800*/  LDG.E.64 R6, [R10.64] ;  /* 0x0000000c0a067981 */ /* 0x001164000c1e1b00 */
.L_x_3:
[----:B------:R-:W-:Y:S05]  /*0810*/  BSYNC B0 ;  /* 0x0000000000007941 */ /* 0x000fea0003800000 */
.L_x_2:
[----:B------:R-:W-:Y:S02]  /*0820*/  ISETP.NE.AND P0, PT, RZ, UR16, PT ;  /* 0x00000010ff007c0c */ /* 0x000fe4000bf05270 */
[--C-:B0-----:R-:W-:Y:S02]  /*0830*/  PRMT R11, RZ, 0x5410, R36.reuse ;  /* 0x00005410ff0b7816 */ /* 0x101fe40000000024 */
[----:B------:R-:W-:Y:S02]  /*0840*/  PRMT R13, RZ, 0x7610, R36 ;  /* 0x00007610ff0d7816 */ /* 0x000fe40000000024 */
[----:B------:R-:W-:Y:S01]  /*0850*/  PRMT R10, RZ, 0x7610, R5 ;  /* 0x00007610ff0a7816 */ /* 0x000fe20000000005 */
[C---:B------:R-:W-:Y:S01]  /*0860*/  FADD.FTZ R17, -R4.reuse, R11 ;  /* 0x0000000b04117221 */ /* 0x040fe20000010100 */
[----:B------:R-:W-:Y:S01]  /*0870*/  PRMT R11, RZ, 0x5410, R5 ;  /* 0x00005410ff0b7816 */ /* 0x000fe20000000005 */
[----:B------:R-:W-:-:S02]  /*0880*/  FADD.FTZ R12, -R4, R13 ;  /* 0x0000000d040c7221 */ /* 0x000fc40000010100 */
[----:B------:R-:W-:Y:S02]  /*0890*/  FMUL.FTZ R17, R17, UR14 ;  /* 0x0000000e11117c20 */ /* 0x000fe40008410000 */
[----:B------:R-:W-:Y:S01]  /*08a0*/  FMUL.FTZ R12, R12, UR14 ;  /* 0x0000000e0c0c7c20 */ /* 0x000fe20008410000 */
[----:B------:R-:W-:Y:S05]  /*08b0*/  @!P0 BRA `(.L_x_4) ;  /* 0x0000012000008947 */ /* 0x000fea0003800000 */
[----:B-----5:R-:W-:Y:S02]  /*08c0*/  FFMA.FTZ R14, R17, R6, R8 ;  /* 0x00000006110e7223 */ /* 0x020fe40000010008 */
[----:B------:R-:W-:Y:S02]  /*08d0*/  FFMA.FTZ R13, R12, R7, R9 ;  /* 0x000000070c0d7223 */ /* 0x000fe40000010009 */
[----:B------:R-:W-:Y:S02]  /*08e0*/  FMUL.FTZ R15, R14, -1.4426950216293334961 ;  /* 0xbfb8aa3b0e0f7820 */ /* 0x000fe40000410000 */
[----:B------:R-:W-:-:S04]  /*08f0*/  FMUL.FTZ R18, R13, -1.4426950216293334961 ;  /* 0xbfb8aa3b0d127820 */ /* 0x000fc80000410000 */
[----:B------:R-:W0:Y:S08]  /*0900*/  MUFU.EX2 R15, R15 ;  /* 0x0000000f000f7308 */ /* 0x000e300000000800 */
[----:B------:R-:W1:Y:S01]  /*0910*/  MUFU.EX2 R18, R18 ;  /* 0x0000001200127308 */ /* 0x000e620000000800 */
[----:B0-----:R-:W-:-:S07]  /*0920*/  FADD.FTZ R16, R15, 1 ;  /* 0x3f8000000f107421 */ /* 0x001fce0000010000 */
[----:B------:R-:W0:Y:S01]  /*0930*/  MUFU.RCP R16, R16 ;  /* 0x0000001000107308 */ /* 0x000e220000001000 */
[----:B-1----:R-:W-:-:S07]  /*0940*/  FADD.FTZ R19, R18, 1 ;  /* 0x3f80000012137421 */ /* 0x002fce0000010000 */
[----:B------:R-:W1:Y:S01]  /*0950*/  MUFU.RCP R19, R19 ;  /* 0x0000001300137308 */ /* 0x000e620000001000 */
[----:B0-----:R-:W-:Y:S02]  /*0960*/  FADD.FTZ R21, -R16, 1 ;  /* 0x3f80000010157421 */ /* 0x001fe40000010100 */
[----:B------:R-:W-:Y:S02]  /*0970*/  FMUL.FTZ R11, R11, R16 ;  /* 0x000000100b0b7220 */ /* 0x000fe40000410000 */
[----:B------:R-:W-:Y:S02]  /*0980*/  FFMA.FTZ R14, R14, R21, 1 ;  /* 0x3f8000000e0e7423 */ /* 0x000fe40000010015 */
[----:B-1----:R-:W-:Y:S02]  /*0990*/  FADD.FTZ R20, -R19, 1 ;  /* 0x3f80000013147421 */ /* 0x002fe40000010100 */
[----:B------:R-:W-:Y:S02]  /*09a0*/  FMUL.FTZ R10, R10, R19 ;  /* 0x000000130a0a7220 */ /* 0x000fe40000410000 */
[----:B------:R-:W-:-:S02]  /*09b0*/  FFMA.FTZ R13, R13, R20, 1 ;  /* 0x3f8000000d0d7423 */ /* 0x000fc40000010014 */
[----:B------:R-:W-:Y:S02]  /*09c0*/  FMUL.FTZ R11, R11, R14 ;  /* 0x0000000e0b0b7220 */ /* 0x000fe40000410000 */
[----:B------:R-:W-:Y:S02]  /*09d0*/  FMUL.FTZ R10, R10, R13 ;  /* 0x0000000d0a0a7220 */ /* 0x000fe40000410000 */
.L_x_4:
[----:B-----5:R-:W-:Y:S01]  /*09e0*/  FMUL.FTZ R14, R11, R6 ;  /* 0x000000060b0e7220 */ /* 0x020fe20000410000 */
[C---:B------:R-:W-:Y:S01]  /*09f0*/  ISETP.GT.AND P0, PT, R29.reuse, 0x1e, PT ;  /* 0x0000001e1d00780c */ /* 0x040fe20003f04270 */
[----:B------:R-:W-:Y:S01]  /*0a00*/  FMUL.FTZ R18, R10, R7 ;  /* 0x000000070a127220 */ /* 0x000fe20000410000 */
[----:B------:R-:W-:Y:S01]  /*0a10*/  ISETP.NE.AND P3, PT, R29, RZ, PT ;  /* 0x000000ff1d00720c */ /* 0x000fe20003f65270 */
[----:B------:R-:W-:Y:S01]  /*0a20*/  FFMA.FTZ R13, R17, R14, RZ ;  /* 0x0000000e110d7223 */ /* 0x000fe200000100ff */
[----:B------:R-:W-:Y:S01]  /*0a30*/  ISETP.NE.AND P2, PT, R35, RZ, PT ;  /* 0x000000ff2300720c */ /* 0x000fe20003f45270 */
[----:B------:R-:W-:Y:S01]  /*0a40*/  FADD.FTZ R15, RZ, R14 ;  /* 0x0000000eff0f7221 */ /* 0x000fe20000010000 */
[----:B------:R-:W-:Y:S01]  /*0a50*/  BSSY B0, `(.L_x_5) ;  /* 0x0000168000007945 */ /* 0x000fe20003800000 */
[----:B------:R-:W-:-:S02]  /*0a60*/  FFMA.FTZ R16, R12, R18, R13 ;  /* 0x000000120c107223 */ /* 0x000fc4000001000d */
[----:B------:R-:W-:Y:S02]  /*0a70*/  FADD.FTZ R18, R18, R15 ;  /* 0x0000000f12127221 */ /* 0x000fe40000010000 */
[----:B------:R-:W-:Y:S01]  /*0a80*/  FADD.FTZ R14, RZ, R11 ;  /* 0x0000000bff0e7221 */ /* 0x000fe20000010000 */
[----:B------:R-:W0:Y:S04]  /*0a90*/  SHFL.DOWN PT, R13, R16, 0x1, 0x1f ;  /* 0x08201f00100d7f89 */ /* 0x000e2800000e0000 */
[----:B------:R-:W1:Y:S01]  /*0aa0*/  SHFL.DOWN PT, R15, R18, 0x1, 0x1f ;  /* 0x08201f00120f7f89 */ /* 0x000e6200000e0000 */
[----:B0-----:R-:W-:Y:S02]  /*0ab0*/  @!P0 FADD.FTZ R16, R16, R13 ;  /* 0x0000000d10108221 */ /* 0x001fe40000010000 */
[----:B-1----:R-:W-:-:S03]  /*0ac0*/  @!P0 FADD.FTZ R18, R18, R15 ;  /* 0x0000000f12128221 */ /* 0x002fc60000010000 */
[----:B------:R-:W0:Y:S01]  /*0ad0*/  SHFL.DOWN PT, R13, R16, 0x2, 0x1f ;  /* 0x08401f00100d7f89 */ /* 0x000e2200000e0000 */
[----:B------:R-:W-:-:S03]  /*0ae0*/  ISETP.GT.AND P0, PT, R29, 0x1d, PT ;  /* 0x0000001d1d00780c */ /* 0x000fc60003f04270 */
[----:B------:R-:W1:Y:S10]  /*0af0*/  SHFL.DOWN PT, R15, R18, 0x2, 0x1f ;  /* 0x08401f00120f7f89 */ /* 0x000e7400000e0000 */
[----:B0-----:R-:W-:-:S02]  /*0b00*/  @!P0 FADD.FTZ R16, R16, R13 ;  /* 0x0000000d10108221 */ /* 0x001fc40000010000 */
        /* <DEDUP_REMOVED lines=15> */
[----:B------:R-:W-:Y:S02]  /*0c00*/  FFMA.FTZ R13, R12, R10, RZ ;  /* 0x0000000a0c0d7223 */ /* 0x000fe400000100ff */
[----:B-1----:R-:W-:Y:S02]  /*0c10*/  @!P0 FADD.FTZ R18, R18, R15 ;  /* 0x0000000f12128221 */ /* 0x002fe40000010000 */
[----:B------:R-:W-:Y:S01]  /*0c20*/  FADD.FTZ R15, RZ, R10 ;  /* 0x0000000aff0f7221 */ /* 0x000fe20000010000 */
[----:B------:R-:W-:Y:S01]  /*0c30*/  MOV R10, R16 ;  /* 0x00000010000a7202 */ /* 0x000fe20000000f00 */
[----:B------:R-:W-:Y:S01]  /*0c40*/  FFMA.FTZ R12, R17, R11, RZ ;  /* 0x0000000b110c7223 */ /* 0x000fe200000100ff */
[----:B------:R-:W-:-:S04]  /*0c50*/  MOV R11, R18 ;  /* 0x00000012000b7202 */ /* 0x000fc80000000f00 */
[----:B------:R-:W-:Y:S04]  /*0c60*/  STS.128 [R0], R12 ;  /* 0x0000000c00007388 */ /* 0x000fe80000000c00 */
[----:B------:R-:W-:Y:S04]  /*0c70*/  @!P3 STS.64 [R26.X8+0x8], R10 ;  /* 0x0000080a1a00b388 */ /* 0x000fe80000008a00 */
[----:B------:R-:W-:Y:S01]  /*0c80*/  BAR.SYNC.DEFER_BLOCKING 0x0 ;  /* 0x0000000000007b1d */ /* 0x000fe20000010000 */
[----:B------:R-:W-:-:S05]  /*0c90*/  ISETP.GT.U32.AND P3, PT, R35, 0x1, PT ;  /* 0x000000012300780c */ /* 0x000fca0003f64070 */
[----:B------:R-:W0:Y:S04]  /*0ca0*/  @!P2 LDS.128 R16, [0x10] ;  /* 0x00001000ff10a984 */ /* 0x000e280000000c00 */
[----:B------:R-:W1:Y:S01]  /*0cb0*/  @!P2 LDS.64 R24, [0x20] ;  /* 0x00002000ff18a984 */ /* 0x000e620000000a00 */
[----:B0-----:R-:W-:Y:S02]  /*0cc0*/  @!P2 FADD.FTZ R21, R10, R16 ;  /* 0x000000100a15a221 */ /* 0x001fe40000010000 */
[----:B------:R-:W-:Y:S02]  /*0cd0*/  @!P2 FADD.FTZ R16, R11, R17 ;  /* 0x000000110b10a221 */ /* 0x000fe40000010000 */
[----:B------:R-:W-:Y:S02]  /*0ce0*/  @!P2 FADD.FTZ R38, R21, R18 ;  /* 0x000000121526a221 */ /* 0x000fe40000010000 */
[----:B------:R-:W-:Y:S01]  /*0cf0*/  @!P2 FADD.FTZ R39, R16, R19 ;  /* 0x000000131027a221 */ /* 0x000fe20000010000 */
[----:B------:R-:W-:Y:S06]  /*0d00*/  BAR.SYNC.DEFER_BLOCKING 0x0 ;  /* 0x0000000000007b1d */ /* 0x000fec0000010000 */
[----:B------:R-:W-:Y:S05]  /*0d10*/  @P3 BRA `(.L_x_6) ;  /* 0x000013b000003947 */ /* 0x000fea0003800000 */
[----:B-1----:R-:W0:Y:S04]  /*0d20*/  LDS.128 R16, [R3+-0x60] ;  /* 0xffffa00003107984 */ /* 0x002e280000000c00 */
[----:B------:R-:W1:Y:S01]  /*0d30*/  LDS.128 R20, [R3+-0x40] ;  /* 0xffffc00003147984 */ /* 0x000e620000000c00 */
[----:B0-----:R-:W-:-:S02]  /*0d40*/  FADD.FTZ R16, R12, R16 ;  /* 0x000000100c107221 */ /* 0x001fc40000010000 */
[----:B------:R-:W-:Y:S02]  /*0d50*/  FADD.FTZ R17, R13, R17 ;  /* 0x000000110d117221 */ /* 0x000fe40000010000 */
[----:B------:R-:W-:Y:S02]  /*0d60*/  FADD.FTZ R18, R14, R18 ;  /* 0x000000120e127221 */ /* 0x000fe40000010000 */
[----:B------:R-:W-:Y:S02]  /*0d70*/  FADD.FTZ R19, R15, R19 ;  /* 0x000000130f137221 */ /* 0x000fe40000010000 */
[----:B------:R-:W0:Y:S01]  /*0d80*/  LDS.128 R12, [R3+-0x20] ;  /* 0xffffe000030c7984 */ /* 0x000e220000000c00 */
[----:B-1----:R-:W-:Y:S02]  /*0d90*/  FADD.FTZ R20, R16, R20 ;  /* 0x0000001410147221 */ /* 0x002fe40000010000 */
[----:B------:R-:W-:Y:S02]  /*0da0*/  FADD.FTZ R21, R17, R21 ;  /* 0x0000001511157221 */ /* 0x000fe40000010000 */
[----:B------:R-:W-:-:S02]  /*0db0*/  FADD.FTZ R22, R18, R22 ;  /* 0x0000001612167221 */ /* 0x000fc40000010000 */
[----:B------:R-:W-:Y:S02]  /*0dc0*/  FADD.FTZ R23, R19, R23 ;  /* 0x0000001713177221 */ /* 0x000fe40000010000 */
[----:B------:R-:W1:Y:S01]  /*0dd0*/  LDS.128 R16, [R3] ;  /* 0x0000000003107984 */ /* 0x000e620000000c00 */
[----:B0-----:R-:W-:Y:S02]  /*0de0*/  FADD.FTZ R20, R20, R12 ;  /* 0x0000000c14147221 */ /* 0x001fe40000010000 */
[----:B------:R-:W-:Y:S02]  /*0df0*/  FADD.FTZ R21, R21, R13 ;  /* 0x0000000d15157221 */ /* 0x000fe40000010000 */
[----:B------:R-:W-:Y:S02]  /*0e00*/  FADD.FTZ R22, R22, R14 ;  /* 0x0000000e16167221 */ /* 0x000fe40000010000 */
[----:B------:R-:W-:Y:S02]  /*0e10*/  FADD.FTZ R23, R23, R15 ;  /* 0x0000000f17177221 */ /* 0x000fe40000010000 */
[----:B------:R-:W0:Y:S01]  /*0e20*/  LDS.128 R12, [R3+0x20] ;  /* 0x00002000030c7984 */ /* 0x000e220000000c00 */
[----:B-1----:R-:W-:-:S02]  /*0e30*/  FADD.FTZ R20, R20, R16 ;  /* 0x0000001014147221 */ /* 0x002fc40000010000 */
[----:B------:R-:W-:Y:S02]  /*0e40*/  FADD.FTZ R21, R21, R17 ;  /* 0x0000001115157221 */ /* 0x000fe40000010000 */
[----:B------:R-:W-:Y:S02]  /*0e50*/  FADD.FTZ R22, R22, R18 ;  /* 0x0000001216167221 */ /* 0x000fe40000010000 */
[----:B------:R-:W-:Y:S02]  /*0e60*/  FADD.FTZ R23, R23, R19 ;  /* 0x0000001317177221 */ /* 0x000fe40000010000 */
[----:B------:R-:W1:Y:S01]  /*0e70*/  LDS.128 R16, [R3+0x40] ;  /* 0x0000400003107984 */ /* 0x000e620000000c00 */
[----:B0-----:R-:W-:Y:S02]  /*0e80*/  FADD.FTZ R20, R20, R12 ;  /* 0x0000000c14147221 */ /* 0x001fe40000010000 */
[----:B------:R-:W-:Y:S02]  /*0e90*/  FADD.FTZ R21, R21, R13 ;  /* 0x0000000d15157221 */ /* 0x000fe40000010000 */
[----:B------:R-:W-:-:S02]  /*0ea0*/  FADD.FTZ R22, R22, R14 ;  /* 0x0000000e16167221 */ /* 0x000fc40000010000 */
[----:B------:R-:W-:Y:S02]  /*0eb0*/  FADD.FTZ R23, R23, R15 ;  /* 0x0000000f17177221 */ /* 0x000fe40000010000 */
[----:B------:R-:W0:Y:S01]  /*0ec0*/  LDS.128 R12, [R3+0x60] ;  /* 0x00006000030c7984 */ /* 0x000e220000000c00 */
[----:B-1----:R-:W-:Y:S02]  /*0ed0*/  FADD.FTZ R20, R20, R16 ;  /* 0x0000001014147221 */ /* 0x002fe40000010000 */
[----:B------:R-:W-:Y:S02]  /*0ee0*/  FADD.FTZ R21, R21, R17 ;  /* 0x0000001115157221 */ /* 0x000fe40000010000 */
[----:B------:R-:W-:Y:S02]  /*0ef0*/  FADD.FTZ R22, R22, R18 ;  /* 0x0000001216167221 */ /* 0x000fe40000010000 */
[----:B------:R-:W-:Y:S02]  /*0f00*/  FADD.FTZ R23, R23, R19 ;  /* 0x0000001317177221 */ /* 0x000fe40000010000 */
[----:B------:R-:W1:Y:S01]  /*0f10*/  LDS.128 R16, [R3+0x80] ;  /* 0x0000800003107984 */ /* 0x000e620000000c00 */
[----:B0-----:R-:W-:-:S02]  /*0f20*/  FADD.FTZ R20, R20, R12 ;  /* 0x0000000c14147221 */ /* 0x001fc40000010000 */
[----:B------:R-:W-:Y:S02]  /*0f30*/  FADD.FTZ R21, R21, R13 ;  /* 0x0000000d15157221 */ /* 0x000fe40000010000 */
[----:B------:R-:W-:Y:S02]  /*0f40*/  FADD.FTZ R22, R22, R14 ;  /* 0x0000000e16167221 */ /* 0x000fe40000010000 */
[----:B------:R-:W-:Y:S02]  /*0f50*/  FADD.FTZ R23, R23, R15 ;  /* 0x0000000f17177221 */ /* 0x000fe40000010000 */
[----:B------:R-:W0:Y:S01]  /*0f60*/  LDS.128 R12, [R3+0xa0] ;  /* 0x0000a000030c7984 */ /* 0x000e220000000c00 */
[----:B-1----:R-:W-:Y:S02]  /*0f70*/  FADD.FTZ R20, R20, R16 ;  /* 0x0000001014147221 */ /* 0x002fe40000010000 */
[----:B------:R-:W-:Y:S02]  /*0f80*/  FADD.FTZ R21, R21, R17 ;  /* 0x0000001115157221 */ /* 0x000fe40000010000 */
[----:B------:R-:W-:-:S02]  /*0f90*/  FADD.FTZ R22, R22, R18 ;  /* 0x0000001216167221 */ /* 0x000fc40000010000 */
[----:B------:R-:W-:Y:S02]  /*0fa0*/  FADD.FTZ R23, R23, R19 ;  /* 0x0000001317177221 */ /* 0x000fe40000010000 */
[----:B------:R-:W1:Y:S01]  /*0fb0*/  LDS.128 R16, [R3+0xc0] ;  /* 0x0000c00003107984 */ /* 0x000e620000000c00 */
        /* <DEDUP_REMOVED lines=269> */
[----:B0-----:R-:W-:Y:S02]  /*2090*/  FADD.FTZ R12, R23, R12 ;  /* 0x0000000c170c7221 */ /* 0x001fe40000010000 */
[----:B------:R-:W-:Y:S02]  /*20a0*/  FADD.FTZ R13, R16, R13 ;  /* 0x0000000d100d7221 */ /* 0x000fe40000010000 */
[----:B------:R-:W-:Y:S02]  /*20b0*/  FADD.FTZ R14, R17, R14 ;  /* 0x0000000e110e7221 */ /* 0x000fe40000010000 */
[----:B------:R-:W-:Y:S02]  /*20c0*/  FADD.FTZ R15, R44, R15 ;  /* 0x0000000f2c0f7221 */ /* 0x000fe40000010000 */
.L_x_6:
[----:B-1----:R-:W-:Y:S05]  /*20d0*/  BSYNC B0 ;  /* 0x0000000000007941 */ /* 0x002fea0003800000 */
.L_x_5:
[----:B------:R-:W-:Y:S01]  /*20e0*/  MOV R20, c[0x0][0xc] ;  /* 0x0000030000147a02 */ /* 0x000fe20000000f00 */
[----:B------:R-:W-:Y:S01]  /*20f0*/  BSSY B0, `(.L_x_7) ;  /* 0x0000014000007945 */ /* 0x000fe20003800000 */
[----:B------:R-:W-:Y:S01]  /*2100*/  HFMA2.MMA R22, -RZ, RZ, 0, 2.384185791015625e-07 ;  /* 0x00000004ff167435 */ /* 0x000fe200000001ff */
[----:B------:R-:W-:-:S02]  /*2110*/  LEA R17, R37, R35, 0x1 ;  /* 0x0000002325117211 */ /* 0x000fc400078e08ff */
[----:B------:R-:W-:Y:S01]  /*2120*/  ISETP.GE.U32.AND P0, PT, R20, 0x2, PT ;  /* 0x000000021400780c */ /* 0x000fe20003f06070 */
[----:B------:R-:W-:Y:S07]  /*2130*/  @P3 BRA `(.L_x_8) ;  /* 0x000000f000003947 */ /* 0x000fee0003800000 */
[----:B------:R-:W-:Y:S01]  /*2140*/  IMAD.WIDE R16, R17, R22, c[0x0][0x1b8] ;  /* 0x00006e0011107625 */ /* 0x000fe200078e0216 */
[----:B------:R-:W-:Y:S02]  /*2150*/  MOV R19, c[0x0][0x1d8] ;  /* 0x0000760000137a02 */ /* 0x000fe40000000f00 */
[----:B------:R-:W-:Y:S02]  /*2160*/  MOV R45, UR11 ;  /* 0x0000000b002d7c02 */ /* 0x000fe40008000f00 */
[----:B------:R0:W-:Y:S01]  /*2170*/  RED.E.ADD.F32.FTZ.RN.STRONG.GPU [R16.64], R12 ;  /* 0x0000000c1000798e */ /* 0x0001e2000c10e78c */
[-C--:B------:R-:W-:Y:S02]  /*2180*/  LEA R18, P4, R19, R16.reuse, 0x2 ;  /* 0x0000001013127211 */ /* 0x080fe400078810ff */
[----:B------:R-:W-:Y:S02]  /*2190*/  MOV R21, UR10 ;  /* 0x0000000a00157c02 */ /* 0x000fe40008000f00 */
[----:B------:R-:W-:-:S04]  /*21a0*/  LEA R44, P3, R45, R16, 0x2 ;  /* 0x000000102d2c7211 */ /* 0x000fc800078610ff */
[----:B------:R-:W-:Y:S02]  /*21b0*/  IADD3.X R45, R17, UR9, RZ, P3, !PT ;  /* 0x00000009112d7c10 */ /* 0x000fe40009ffe4ff */
[----:B0-----:R-:W-:-:S03]  /*21c0*/  MOV R12, c[0x0][0x1dc] ;  /* 0x00007700000c7a02 */ /* 0x001fc60000000f00 */
[----:B------:R0:W-:Y:S01]  /*21d0*/  RED.E.ADD.F32.FTZ.RN.STRONG.GPU [R44.64], R13 ;  /* 0x0000000d2c00798e */ /* 0x0001e2000c10e78c */
[----:B------:R-:W-:Y:S02]  /*21e0*/  LEA.HI.X R19, R19, R17, R12, 0x2, P4 ;  /* 0x0000001113137211 */ /* 0x000fe400020f140c */
[----:B------:R-:W-:-:S03]  /*21f0*/  LEA R16, P4, R21, R16, 0x2 ;  /* 0x0000001015107211 */ /* 0x000fc600078810ff */
[----:B------:R0:W-:Y:S01]  /*2200*/  RED.E.ADD.F32.FTZ.RN.STRONG.GPU [R18.64], R14 ;  /* 0x0000000e1200798e */ /* 0x0001e2000c10e78c */
[----:B------:R-:W-:-:S05]  /*2210*/  IADD3.X R17, R17, UR8, RZ, P4, !PT ;  /* 0x0000000811117c10 */ /* 0x000fca000a7fe4ff */
[----:B------:R0:W-:Y:S04]  /*2220*/  RED.E.ADD.F32.FTZ.RN.STRONG.GPU [R16.64], R15 ;  /* 0x0000000f1000798e */ /* 0x0001e8000c10e78c */
.L_x_8:
[----:B------:R-:W-:Y:S05]  /*2230*/  BSYNC B0 ;  /* 0x0000000000007941 */ /* 0x000fea0003800000 */
.L_x_7:
[----:B------:R-:W-:Y:S02]  /*2240*/  @!P2 FADD.FTZ R10, R38, R24 ;  /* 0x00000018260aa221 */ /* 0x000fe40000010000 */
[----:B------:R-:W-:Y:S01]  /*2250*/  @!P2 FADD.FTZ R11, R39, R25 ;  /* 0x00000019270ba221 */ /* 0x000fe20000010000 */
[----:B------:R-:W-:Y:S05]  /*2260*/  @!P0 BRA `(.L_x_9) ;  /* 0x0000121000008947 */ /* 0x000fea0003800000 */
[----:B------:R-:W-:-:S05]  /*2270*/  LOP3.LUT R12, R33, 0x1, RZ, 0xc0, !PT ;  /* 0x00000001210c7812 */ /* 0x000fca00078ec0ff */
[----:B0-----:R-:W-:-:S04]  /*2280*/  IMAD R13, R12, c[0x0][0x10], RZ ;  /* 0x000004000c0d7a24 */ /* 0x001fc800078e02ff */
[C---:B------:R-:W-:Y:S01]  /*2290*/  IMAD R12, R13.reuse, c[0x0][0xc], RZ ;  /* 0x000003000d0c7a24 */ /* 0x040fe200078e02ff */
[----:B------:R-:W-:-:S04]  /*22a0*/  IADD3 R13, R13, R30, RZ ;  /* 0x0000001e0d0d7210 */ /* 0x000fc80007ffe0ff */
[----:B------:R-:W-:Y:S01]  /*22b0*/  SHF.L.U32 R23, R12, 0x1, RZ ;  /* 0x000000010c177819 */ /* 0x000fe200000006ff */
[----:B------:R-:W-:-:S04]  /*22c0*/  IMAD.WIDE.U32 R12, R13, R22, c[0x0][0x1a8] ;  /* 0x00006a000d0c7625 */ /* 0x000fc800078e0016 */
[----:B------:R-:W-:Y:S01]  /*22d0*/  IMAD.WIDE R22, R23, R22, c[0x0][0x1b0] ;  /* 0x00006c0017167625 */ /* 0x000fe200078e0216 */
[----:B------:R-:W-:Y:S05]  /*22e0*/  @P2 BRA `(.L_x_10) ;  /* 0x0000017000002947 */ /* 0x000fea0003800000 */
[C---:B------:R-:W-:Y:S01]  /*22f0*/  LEA R14, P0, R34.reuse, R22, 0x3 ;  /* 0x00000016220e7211 */ /* 0x040fe200078018ff */
[----:B------:R-:W0:Y:S03]  /*2300*/  S2R R29, SR_LANEID ;  /* 0x00000000001d7919 */ /* 0x000e260000000000 */
[----:B------:R-:W-:-:S05]  /*2310*/  LEA.HI.X R15, R34, R23, RZ, 0x3, P0 ;  /* 0x00000017220f7211 */ /* 0x000fca00000f1cff */
[----:B------:R1:W-:Y:S01]  /*2320*/  STG.E.64 [R14.64], R10 ;  /* 0x0000000a0e007986 */ /* 0x0003e2000c101b0c */
[----:B------:R-:W-:Y:S06]  /*2330*/  MEMBAR.ALL.GPU ;  /* 0x0000000000007992 */ /* 0x000fec000000a000 */
[----:B------:R-:W-:Y:S01]  /*2340*/  VOTEU.ANY UR4, UPT, PT ;  /* 0x0000000000047886 */ /* 0x000fe200038e0100 */
[----:B------:R-:W-:Y:S01]  /*2350*/  LOP3.LUT P0, RZ, R33, 0x2, RZ, 0xc0, !PT ;  /* 0x0000000221ff7812 */ /* 0x000fe2000780c0ff */
[----:B------:R-:W-:Y:S01]  /*2360*/  UFLO.U32 UR15, UR4 ;  /* 0x00000004000f72bd */ /* 0x000fe200080e0000 */
[----:B-1----:R-:W-:Y:S01]  /*2370*/  MOV R14, 0x1 ;  /* 0x00000001000e7802 */ /* 0x002fe20000000f00 */
[----:B------:R-:W-:Y:S01]  /*2380*/  UPOPC UR4, UR4 ;  /* 0x00000004000472bf */ /* 0x000fe20008000000 */
[----:B------:R-:W-:Y:S01]  /*2390*/  SEL R17, RZ, c[0x0][0xc], P0 ;  /* 0x00000300ff117a07 */ /* 0x000fe20000000000 */
[----:B------:R-:W-:-:S00]  /*23a0*/  ERRBAR ;  /* 0x00000000000079ab */ /* 0x000fc00000000000 */
[----:B------:R-:W-:Y:S02]  /*23b0*/  SEL R14, R14, 0xffffffff, !P0 ;  /* 0xffffffff0e0e7807 */ /* 0x000fe40004000000 */
[----:B0-----:R-:W-:-:S02]  /*23c0*/  ISETP.EQ.U32.AND P3, PT, R29, UR15, PT ;  /* 0x0000000f1d007c0c */ /* 0x001fc4000bf62070 */
[----:B------:R-:W-:Y:S01]  /*23d0*/  ISETP.NE.AND P0, PT, R17, -0x1, PT ;  /* 0xffffffff1100780c */ /* 0x000fe20003f05270 */
[----:B------:R-:W-:-:S10]  /*23e0*/  IMAD R15, R14, UR4, RZ ;  /* 0x000000040e0f7c24 */ /* 0x000fd4000f8e02ff */
[----:B------:R0:W-:Y:S02]  /*23f0*/  @P3 RED.E.ADD.S32.STRONG.GPU [R12.64], R15 ;  /* 0x0000000f0c00398e */ /* 0x0001e4000c10e38c */
[----:B------:R-:W-:Y:S05]  /*2400*/  @!P0 BRA `(.L_x_10) ;  /* 0x0000005000008947 */ /* 0x000fea0003800000 */
.L_x_11:
[----:B------:R-:W2:Y:S01]  /*2410*/  LDG.E.STRONG.GPU R14, [R12.64] ;  /* 0x0000000c0c0e7981 */ /* 0x000ea2000c1ef900 */
[----:B------:R-:W-:Y:S01]  /*2420*/  YIELD ;  /* 0x0000000000007946 */ /* 0x000fe20003800000 */
[----:B--2---:R-:W-:Y:S01]  /*2430*/  ISETP.NE.AND P0, PT, R14, R17, PT ;  /* 0x000000110e00720c */ /* 0x004fe20003f05270 */
[----:B------:R-:W-:-:S12]  /*2440*/  CCTL.IVALL ;  /* 0x00000000ff00798f */ /* 0x000fd80002000000 */
[----:B------:R-:W-:Y:S05]  /*2450*/  @P0 BRA `(.L_x_11) ;  /* 0xffffffb000000947 */ /* 0x000fea000383ffff */
.L_x_10:
[----:B------:R-:W-:Y:S01]  /*2460*/  ISETP.NE.AND P0, PT, RZ, c[0x0][0xc], PT ;  /* 0x00000300ff007a0c */ /* 0x000fe20003f05270 */
[----:B------:R-:W-:Y:S01]  /*2470*/  WARPSYNC 0xffffffff ;  /* 0xffffffff00007948 */ /* 0x000fe20003800000 */
[----:B------:R-:W-:Y:S11]  /*2480*/  BAR.SYNC.DEFER_BLOCKING 0x0 ;  /* 0x0000000000007b1d */ /* 0x000ff60000010000 */
[----:B------:R-:W-:Y:S05]  /*2490*/  @!P0 BRA `(.L_x_9) ;  /* 0x00000fe000008947 */ /* 0x000fea0003800000 */
[----:B------:R-:W-:-:S04]  /*24a0*/  IADD3 R20, R20, -0x1, RZ ;  /* 0xffffffff14147810 */ /* 0x000fc80007ffe0ff */
[----:B------:R-:W-:Y:S01]  /*24b0*/  ISETP.GE.U32.AND P0, PT, R20, 0x3, PT ;  /* 0x000000031400780c */ /* 0x000fe20003f06070 */
[----:B------:R-:W-:-:S12]  /*24c0*/  HFMA2.MMA R20, -RZ, RZ, 0, 0 ;  /* 0x00000000ff147435 */ /* 0x000fd800000001ff */
[----:B------:R-:W-:Y:S05]  /*24d0*/  @!P0 BRA `(.L_x_12) ;  /* 0x00000dc000008947 */ /* 0x000fea0003800000 */
[----:B------:R-:W-:Y:S01]  /*24e0*/  ISETP.LT.AND P0, PT, RZ, UR5, PT ;  /* 0x00000005ff007c0c */ /* 0x000fe2000bf01270 */
[----:B------:R-:W-:Y:S01]  /*24f0*/  UMOV UR4, UR5 ;  /* 0x0000000500047c82 */ /* 0x000fe20008000000 */
[----:B------:R-:W-:-:S11]  /*2500*/  MOV R20, RZ ;  /* 0x000000ff00147202 */ /* 0x000fd60000000f00 */
[----:B------:R-:W-:Y:S05]  /*2510*/  @!P0 BRA `(.L_x_13) ;  /* 0x00000b9000008947 */ /* 0x000fea0003800000 */
[----:B------:R-:W-:Y:S01]  /*2520*/  UISETP.GT.AND UP0, UPT, UR4, 0xc, UPT ;  /* 0x0000000c0400788c */ /* 0x000fe2000bf04270 */
[----:B------:R-:W-:-:S05]  /*2530*/  PLOP3.LUT P0, PT, PT, PT, PT, 0x80, 0x0 ;  /* 0x000000000000781c */ /* 0x000fca0003f0f070 */
[----:B------:R-:W-:-:S13]  /*2540*/  PLOP3.LUT P3, PT, PT, PT, UP0, 0x80, 0x0 ;  /* 0x000000000000781c */ /* 0x000fda0003f6f008 */
[----:B------:R-:W-:Y:S05]  /*2550*/  @!P3 BRA `(.L_x_14) ;  /* 0x000007500000b947 */ /* 0x000fea0003800000 */
[----:B------:R-:W-:Y:S02]  /*2560*/  PLOP3.LUT P0, PT, PT, PT, PT, 0x8, 0x0 ;  /* 0x000000000000781c */ /* 0x000fe40003f0e170 */
.L_x_15:
[C---:B0-----:R-:W-:Y:S02]  /*2570*/  IADD3 R15, R20.reuse, 0x1, RZ ;  /* 0x00000001140f7810 */ /* 0x041fe40007ffe0ff */
[CC--:B------:R-:W-:Y:S02]  /*2580*/  ISETP.EQ.OR P3, PT, R20.reuse, R31.reuse, P2 ;  /* 0x0000001f1400720c */ /* 0x0c0fe40001762670 */
[-C--:B------:R-:W-:Y:S02]  /*2590*/  ISETP.EQ.OR P4, PT, R15, R31.reuse, P2 ;  /* 0x0000001f0f00720c */ /* 0x080fe40001782670 */
[C---:B------:R-:W-:Y:S02]  /*25a0*/  IADD3 R17, R20.reuse, 0x2, RZ ;  /* 0x0000000214117810 */ /* 0x040fe40007ffe0ff */
[----:B------:R-:W-:Y:S02]  /*25b0*/  IADD3 R19, R20, 0x3, RZ ;  /* 0x0000000314137810 */ /* 0x000fe40007ffe0ff */
[----:B------:R-:W-:-:S02]  /*25c0*/  ISETP.EQ.OR P6, PT, R17, R31, P2 ;  /* 0x0000001f1100720c */ /* 0x000fc400017c2670 */
[----:B------:R-:W-:-:S03]  /*25d0*/  ISETP.EQ.OR P5, PT, R19, R31, P2 ;  /* 0x0000001f1300720c */ /* 0x000fc600017a2670 */
[--C-:B------:R-:W-:Y:S02]  /*25e0*/  @!P3 IMAD R13, R20, c[0x0][0x10], R30.reuse ;  /* 0x00000400140dba24 */ /* 0x100fe400078e021e */
[----:B------:R-:W-:Y:S02]  /*25f0*/  @!P4 IMAD R15, R15, c[0x0][0x10], R30 ;  /* 0x000004000f0fca24 */ /* 0x000fe400078e021e */
[----:B------:R-:W-:-:S04]  /*2600*/  @!P3 IMAD.WIDE.U32 R12, R13, 0x8, R22 ;  /* 0x000000080d0cb825 */ /* 0x000fc800078e0016 */
[----:B------:R-:W-:Y:S02]  /*2610*/  @!P4 IMAD.WIDE.U32 R14, R15, 0x8, R22 ;  /* 0x000000080f0ec825 */ /* 0x000fe400078e0016 */
[----:B------:R-:W2:Y:S02]  /*2620*/  @!P3 LDG.E.64 R12, [R12.64] ;  /* 0x0000000c0c0cb981 */ /* 0x000ea4000c1e1b00 */
[--C-:B------:R-:W-:Y:S02]  /*2630*/  @!P6 IMAD R17, R17, c[0x0][0x10], R30.reuse ;  /* 0x000004001111ea24 */ /* 0x100fe400078e021e */
[----:B------:R-:W-:Y:S01]  /*2640*/  @!P5 IMAD R19, R19, c[0x0][0x10], R30 ;  /* 0x000004001313da24 */ /* 0x000fe200078e021e */
[----:B------:R-:W3:Y:S01]  /*2650*/  @!P4 LDG.E.64 R14, [R14.64] ;  /* 0x0000000c0e0ec981 */ /* 0x000ee2000c1e1b00 */
[----:B------:R-:W-:-:S04]  /*2660*/  @!P6 IMAD.WIDE.U32 R16, R17, 0x8, R22 ;  /* 0x000000081110e825 */ /* 0x000fc800078e0016 */
[----:B------:R-:W-:Y:S02]  /*2670*/  @!P5 IMAD.WIDE.U32 R18, R19, 0x8, R22 ;  /* 0x000000081312d825 */ /* 0x000fe400078e0016 */
[----:B------:R-:W4:Y:S04]  /*2680*/  @!P6 LDG.E.64 R16, [R16.64] ;  /* 0x0000000c1010e981 */ /* 0x000f28000c1e1b00 */
[----:B------:R-:W5:Y:S01]  /*2690*/  @!P5 LDG.E.64 R18, [R18.64] ;  /* 0x0000000c1212d981 */ /* 0x000f62000c1e1b00 */
[----:B------:R-:W-:Y:S01]  /*26a0*/  IADD3 R21, R20, 0x4, RZ ;  /* 0x0000000414157810 */ /* 0x000fe20007ffe0ff */
[----:B--2---:R-:W-:Y:S01]  /*26b0*/  @!P3 FADD.FTZ R10, R10, R12 ;  /* 0x0000000c0a0ab221 */ /* 0x004fe20000010000 */
[----:B------:R-:W-:Y:S01]  /*26c0*/  IADD3 R12, R20, 0x5, RZ ;  /* 0x00000005140c7810 */ /* 0x000fe20007ffe0ff */
[----:B------:R-:W-:Y:S01]  /*26d0*/  @!P3 FADD.FTZ R11, R11, R13 ;  /* 0x0000000d0b0bb221 */ /* 0x000fe20000010000 */
[-C--:B------:R-:W-:Y:S01]  /*26e0*/  ISETP.EQ.OR P3, PT, R21, R31.reuse, P2 ;  /* 0x0000001f1500720c */ /* 0x080fe20001762670 */
[----:B---3--:R-:W-:Y:S01]  /*26f0*/  @!P4 FADD.FTZ R10, R10, R14 ;  /* 0x0000000e0a0ac221 */ /* 0x008fe20000010000 */
[----:B------:R-:W-:Y:S01]  /*2700*/  IADD3 R14, R20, 0x6, RZ ;  /* 0x00000006140e7810 */ /* 0x000fe20007ffe0ff */
[----:B------:R-:W-:Y:S01]  /*2710*/  @!P4 FADD.FTZ R11, R11, R15 ;  /* 0x0000000f0b0bc221 */ /* 0x000fe20000010000 */
[-C--:B------:R-:W-:Y:S01]  /*2720*/  ISETP.EQ.OR P4, PT, R12, R31.reuse, P2 ;  /* 0x0000001f0c00720c */ /* 0x080fe20001782670 */
[----:B----4-:R-:W-:Y:S01]  /*2730*/  @!P6 FADD.FTZ R10, R10, R16 ;  /* 0x000000100a0ae221 */ /* 0x010fe20000010000 */
[----:B------:R-:W-:Y:S01]  /*2740*/  IADD3 R16, R20, 0x7, RZ ;  /* 0x0000000714107810 */ /* 0x000fe20007ffe0ff */
[----:B------:R-:W-:Y:S01]  /*2750*/  @!P6 FADD.FTZ R11, R11, R17 ;  /* 0x000000110b0be221 */ /* 0x000fe20000010000 */
[----:B------:R-:W-:Y:S01]  /*2760*/  ISETP.EQ.OR P6, PT, R14, R31, P2 ;  /* 0x0000001f0e00720c */ /* 0x000fe200017c2670 */
[----:B-----5:R-:W-:-:S02]  /*2770*/  @!P5 FADD.FTZ R10, R10, R18 ;  /* 0x000000120a0ad221 */ /* 0x020fc40000010000 */
[----:B------:R-:W-:Y:S01]  /*2780*/  @!P5 FADD.FTZ R11, R11, R19 ;  /* 0x000000130b0bd221 */ /* 0x000fe20000010000 */
[----:B------:R-:W-:Y:S01]  /*2790*/  ISETP.EQ.OR P5, PT, R16, R31, P2 ;  /* 0x0000001f1000720c */ /* 0x000fe200017a2670 */
[----:B------:R-:W-:-:S04]  /*27a0*/  @!P3 IMAD R13, R21, c[0x0][0x10], R30 ;  /* 0x00000400150dba24 */ /* 0x000fc800078e021e */
[----:B------:R-:W-:Y:S02]  /*27b0*/  @!P4 IMAD R15, R12, c[0x0][0x10], R30 ;  /* 0x000004000c0fca24 */ /* 0x000fe400078e021e */
[----:B------:R-:W-:-:S04]  /*27c0*/  @!P3 IMAD.WIDE.U32 R12, R13, 0x8, R22 ;  /* 0x000000080d0cb825 */ /* 0x000fc800078e0016 */
[----:B------:R-:W-:Y:S02]  /*27d0*/  @!P6 IMAD R17, R14, c[0x0][0x10], R30 ;  /* 0x000004000e11ea24 */ /* 0x000fe400078e021e */
[----:B------:R-:W-:Y:S01]  /*27e0*/  @!P4 IMAD.WIDE.U32 R14, R15, 0x8, R22 ;  /* 0x000000080f0ec825 */ /* 0x000fe200078e0016 */
[----:B------:R-:W2:Y:S03]  /*27f0*/  @!P3 LDG.E.64 R12, [R12.64] ;  /* 0x0000000c0c0cb981 */ /* 0x000ea6000c1e1b00 */
[----:B------:R-:W-:Y:S02]  /*2800*/  @!P5 IMAD R19, R16, c[0x0][0x10], R30 ;  /* 0x000004001013da24 */ /* 0x000fe400078e021e */
[--C-:B------:R-:W-:Y:S01]  /*2810*/  @!P6 IMAD.WIDE.U32 R16, R17, 0x8, R22.reuse ;  /* 0x000000081110e825 */ /* 0x100fe200078e0016 */
[----:B------:R-:W3:Y:S03]  /*2820*/  @!P4 LDG.E.64 R14, [R14.64] ;  /* 0x0000000c0e0ec981 */ /* 0x000ee6000c1e1b00 */
[----:B------:R-:W-:-:S02]  /*2830*/  @!P5 IMAD.WIDE.U32 R18, R19, 0x8, R22 ;  /* 0x000000081312d825 */ /* 0x000fc400078e0016 */
[----:B------:R-:W4:Y:S04]  /*2840*/  @!P6 LDG.E.64 R16, [R16.64] ;  /* 0x0000000c1010e981 */ /* 0x000f28000c1e1b00 */
[----:B------:R-:W5:Y:S01]  /*2850*/  @!P5 LDG.E.64 R18, [R18.64] ;  /* 0x0000000c1212d981 */ /* 0x000f62000c1e1b00 */
[C---:B------:R-:W-:Y:S02]  /*2860*/  IADD3 R21, R20.reuse, 0x8, RZ ;  /* 0x0000000814157810 */ /* 0x040fe40007ffe0ff */
[----:B------:R-:W-:Y:S01]  /*2870*/  IADD3 R24, R20, 0x9, RZ ;  /* 0x0000000914187810 */ /* 0x000fe20007ffe0ff */
[----:B--2---:R-:W-:Y:S02]  /*2880*/  @!P3 FADD.FTZ R10, R10, R12 ;  /* 0x0000000c0a0ab221 */ /* 0x004fe40000010000 */
[----:B------:R-:W-:Y:S01]  /*2890*/  @!P3 FADD.FTZ R11, R11, R13 ;  /* 0x0000000d0b0bb221 */ /* 0x000fe20000010000 */
[----:B------:R-:W-:Y:S01]  /*28a0*/  ISETP.EQ.OR P3, PT, R21, R31, P2 ;  /* 0x0000001f1500720c */ /* 0x000fe20001762670 */
[----:B---3--:R-:W-:-:S02]  /*28b0*/  @!P4 FADD.FTZ R10, R10, R14 ;  /* 0x0000000e0a0ac221 */ /* 0x008fc40000010000 */
[----:B------:R-:W-:Y:S01]  /*28c0*/  @!P4 FADD.FTZ R11, R11, R15 ;  /* 0x0000000f0b0bc221 */ /* 0x000fe20000010000 */
[-C--:B------:R-:W-:Y:S01]  /*28d0*/  ISETP.EQ.OR P4, PT, R24, R31.reuse, P2 ;  /* 0x0000001f1800720c */ /* 0x080fe20001782670 */
[----:B----4-:R-:W-:Y:S01]  /*28e0*/  @!P6 FADD.FTZ R10, R10, R16 ;  /* 0x000000100a0ae221 */ /* 0x010fe20000010000 */
[C---:B------:R-:W-:Y:S01]  /*28f0*/  IADD3 R16, R20.reuse, 0xa, RZ ;  /* 0x0000000a14107810 */ /* 0x040fe20007ffe0ff */
[----:B------:R-:W-:Y:S01]  /*2900*/  @!P6 FADD.FTZ R11, R11, R17 ;  /* 0x000000110b0be221 */ /* 0x000fe20000010000 */
[----:B------:R-:W-:Y:S01]  /*2910*/  IADD3 R17, R20, 0xb, RZ ;  /* 0x0000000b14117810 */ /* 0x000fe20007ffe0ff */
[----:B-----5:R-:W-:Y:S01]  /*2920*/  @!P5 FADD.FTZ R10, R10, R18 ;  /* 0x000000120a0ad221 */ /* 0x020fe20000010000 */
[----:B------:R-:W-:-:S03]  /*2930*/  ISETP.EQ.OR P6, PT, R16, R31, P2 ;  /* 0x0000001f1000720c */ /* 0x000fc600017c2670 */
[----:B------:R-:W-:Y:S02]  /*2940*/  @!P3 IMAD R13, R21, c[0x0][0x10], R30 ;  /* 0x00000400150dba24 */ /* 0x000fe400078e021e */
[----:B------:R-:W-:Y:S01]  /*2950*/  @!P5 FADD.FTZ R11, R11, R19 ;  /* 0x000000130b0bd221 */ /* 0x000fe20000010000 */
[----:B------:R-:W-:Y:S01]  /*2960*/  ISETP.EQ.OR P5, PT, R17, R31, P2 ;  /* 0x0000001f1100720c */ /* 0x000fe200017a2670 */
[----:B------:R-:W-:-:S04]  /*2970*/  @!P3 IMAD.WIDE.U32 R12, R13, 0x8, R22 ;  /* 0x000000080d0cb825 */ /* 0x000fc800078e0016 */
[----:B------:R-:W-:Y:S02]  /*2980*/  @!P4 IMAD R15, R24, c[0x0][0x10], R30 ;  /* 0x00000400180fca24 */ /* 0x000fe400078e021e */
[----:B------:R-:W2:Y:S02]  /*2990*/  @!P3 LDG.E.64 R12, [R12.64] ;  /* 0x0000000c0c0cb981 */ /* 0x000ea4000c1e1b00 */
[----:B------:R-:W-:-:S04]  /*29a0*/  @!P4 IMAD.WIDE.U32 R14, R15, 0x8, R22 ;  /* 0x000000080f0ec825 */ /* 0x000fc800078e0016 */
[--C-:B------:R-:W-:Y:S02]  /*29b0*/  @!P6 IMAD R19, R16, c[0x0][0x10], R30.reuse ;  /* 0x000004001013ea24 */ /* 0x100fe400078e021e */
[----:B------:R-:W3:Y:S01]  /*29c0*/  @!P4 LDG.E.64 R14, [R14.64] ;  /* 0x0000000c0e0ec981 */ /* 0x000ee2000c1e1b00 */
[----:B------:R-:W-:Y:S02]  /*29d0*/  @!P5 IMAD R21, R17, c[0x0][0x10], R30 ;  /* 0x000004001115da24 */ /* 0x000fe400078e021e */
        /* <DEDUP_REMOVED lines=8> */
[----:B------:R-:W-:Y:S01]  /*2a60*/  ISETP.EQ.OR P3, PT, R21, R31, P2 ;  /* 0x0000001f1500720c */ /* 0x000fe20001762670 */
[----:B---3--:R-:W-:-:S02]  /*2a70*/  @!P4 FADD.FTZ R10, R10, R14 ;  /* 0x0000000e0a0ac221 */ /* 0x008fc40000010000 */
[----:B------:R-:W-:Y:S01]  /*2a80*/  @!P4 FADD.FTZ R11, R11, R15 ;  /* 0x0000000f0b0bc221 */ /* 0x000fe20000010000 */
[-C--:B------:R-:W-:Y:S02]  /*2a90*/  ISETP.EQ.OR P4, PT, R12, R31.reuse, P2 ;  /* 0x0000001f0c00720c */ /* 0x080fe40001782670 */
[----:B------:R-:W-:Y:S01]  /*2aa0*/  IADD3 R14, R20, 0xe, RZ ;  /* 0x0000000e140e7810 */ /* 0x000fe20007ffe0ff */
[----:B----4-:R-:W-:Y:S01]  /*2ab0*/  @!P6 FADD.FTZ R10, R10, R16 ;  /* 0x000000100a0ae221 */ /* 0x010fe20000010000 */
[----:B------:R-:W-:Y:S01]  /*2ac0*/  IADD3 R16, R20, 0xf, RZ ;  /* 0x0000000f14107810 */ /* 0x000fe20007ffe0ff */
[----:B------:R-:W-:Y:S01]  /*2ad0*/  @!P6 FADD.FTZ R11, R11, R17 ;  /* 0x000000110b0be221 */ /* 0x000fe20000010000 */
[----:B------:R-:W-:-:S03]  /*2ae0*/  ISETP.EQ.OR P6, PT, R14, R31, P2 ;  /* 0x0000001f0e00720c */ /* 0x000fc600017c2670 */
[----:B------:R-:W-:Y:S02]  /*2af0*/  @!P3 IMAD R13, R21, c[0x0][0x10], R30 ;  /* 0x00000400150dba24 */ /* 0x000fe400078e021e */
[----:B-----5:R-:W-:Y:S02]  /*2b00*/  @!P5 FADD.FTZ R10, R10, R18 ;  /* 0x000000120a0ad221 */ /* 0x020fe40000010000 */
[----:B------:R-:W-:Y:S01]  /*2b10*/  @!P5 FADD.FTZ R11, R11, R19 ;  /* 0x000000130b0bd221 */ /* 0x000fe20000010000 */
[----:B------:R-:W-:Y:S01]  /*2b20*/  ISETP.EQ.OR P5, PT, R16, R31, P2 ;  /* 0x0000001f1000720c */ /* 0x000fe200017a2670 */
[----:B------:R-:W-:Y:S02]  /*2b30*/  @!P4 IMAD R15, R12, c[0x0][0x10], R30 ;  /* 0x000004000c0fca24 */ /* 0x000fe400078e021e */
[----:B------:R-:W-:-:S04]  /*2b40*/  @!P3 IMAD.WIDE.U32 R12, R13, 0x8, R22 ;  /* 0x000000080d0cb825 */ /* 0x000fc800078e0016 */
[----:B------:R-:W-:Y:S02]  /*2b50*/  @!P6 IMAD R17, R14, c[0x0][0x10], R30 ;  /* 0x000004000e11ea24 */ /* 0x000fe400078e021e */
[----:B------:R-:W2:Y:S01]  /*2b60*/  @!P3 LDG.E.64 R12, [R12.64] ;  /* 0x0000000c0c0cb981 */ /* 0x000ea2000c1e1b00 */
[----:B------:R-:W-:-:S04]  /*2b70*/  @!P4 IMAD.WIDE.U32 R14, R15, 0x8, R22 ;  /* 0x000000080f0ec825 */ /* 0x000fc800078e0016 */
[----:B------:R-:W-:Y:S02]  /*2b80*/  @!P5 IMAD R19, R16, c[0x0][0x10], R30 ;  /* 0x000004001013da24 */ /* 0x000fe400078e021e */
[--C-:B------:R-:W-:Y:S01]  /*2b90*/  @!P6 IMAD.WIDE.U32 R16, R17, 0x8, R22.reuse ;  /* 0x000000081110e825 */ /* 0x100fe200078e0016 */
[----:B------:R-:W3:Y:S03]  /*2ba0*/  @!P4 LDG.E.64 R14, [R14.64] ;  /* 0x0000000c0e0ec981 */ /* 0x000ee6000c1e1b00 */
[----:B------:R-:W-:Y:S02]  /*2bb0*/  @!P5 IMAD.WIDE.U32 R18, R19, 0x8, R22 ;  /* 0x000000081312d825 */ /* 0x000fe400078e0016 */
[----:B------:R-:W4:Y:S04]  /*2bc0*/  @!P6 LDG.E.64 R16, [R16.64] ;  /* 0x0000000c1010e981 */ /* 0x000f28000c1e1b00 */
[----:B------:R-:W5:Y:S01]  /*2bd0*/  @!P5 LDG.E.64 R18, [R18.64] ;  /* 0x0000000c1212d981 */ /* 0x000f62000c1e1b00 */
[----:B------:R-:W-:-:S04]  /*2be0*/  UIADD3 UR4, UR4, -0x10, URZ ;  /* 0xfffffff004047890 */ /* 0x000fc8000fffe03f */
[----:B------:R-:W-:Y:S01]  /*2bf0*/  UISETP.GT.AND UP0, UPT, UR4, 0xc, UPT ;  /* 0x0000000c0400788c */ /* 0x000fe2000bf04270 */
[----:B------:R-:W-:Y:S01]  /*2c00*/  IADD3 R20, R20, 0x10, RZ ;  /* 0x0000001014147810 */ /* 0x000fe20007ffe0ff */
[----:B--2---:R-:W-:Y:S02]  /*2c10*/  @!P3 FADD.FTZ R10, R10, R12 ;  /* 0x0000000c0a0ab221 */ /* 0x004fe40000010000 */
[----:B------:R-:W-:Y:S02]  /*2c20*/  @!P3 FADD.FTZ R11, R11, R13 ;  /* 0x0000000d0b0bb221 */ /* 0x000fe40000010000 */
[----:B------:R-:W-:Y:S01]  /*2c30*/  PLOP3.LUT P3, PT, PT, PT, UP0, 0x80, 0x0 ;  /* 0x000000000000781c */ /* 0x000fe20003f6f008 */
[----:B---3--:R-:W-:Y:S02]  /*2c40*/  @!P4 FADD.FTZ R10, R10, R14 ;  /* 0x0000000e0a0ac221 */ /* 0x008fe40000010000 */
[----:B------:R-:W-:Y:S02]  /*2c50*/  @!P4 FADD.FTZ R11, R11, R15 ;  /* 0x0000000f0b0bc221 */ /* 0x000fe40000010000 */
[----:B----4-:R-:W-:-:S02]  /*2c60*/  @!P6 FADD.FTZ R10, R10, R16 ;  /* 0x000000100a0ae221 */ /* 0x010fc40000010000 */
[----:B------:R-:W-:Y:S02]  /*2c70*/  @!P6 FADD.FTZ R11, R11, R17 ;  /* 0x000000110b0be221 */ /* 0x000fe40000010000 */
[----:B-----5:R-:W-:Y:S02]  /*2c80*/  @!P5 FADD.FTZ R10, R10, R18 ;  /* 0x000000120a0ad221 */ /* 0x020fe40000010000 */
[----:B------:R-:W-:Y:S02]  /*2c90*/  @!P5 FADD.FTZ R11, R11, R19 ;  /* 0x000000130b0bd221 */ /* 0x000fe40000010000 */
[----:B------:R-:W-:Y:S05]  /*2ca0*/  @P3 BRA `(.L_x_15) ;  /* 0xfffff8c000003947 */ /* 0x000fea000383ffff */
.L_x_14:
[----:B------:R-:W-:-:S06]  /*2cb0*/  UISETP.GT.AND UP0, UPT, UR4, 0x4, UPT ;  /* 0x000000040400788c */ /* 0x000fcc000bf04270 */
[----:B------:R-:W-:-:S13]  /*2cc0*/  PLOP3.LUT P3, PT, PT, PT, UP0, 0x80, 0x0 ;  /* 0x000000000000781c */ /* 0x000fda0003f6f008 */
[----:B------:R-:W-:Y:S05]  /*2cd0*/  @!P3 BRA `(.L_x_16) ;  /* 0x000003b00000b947 */ /* 0x000fea0003800000 */
[C---:B0-----:R-:W-:Y:S02]  /*2ce0*/  IADD3 R15, R20.reuse, 0x1, RZ ;  /* 0x00000001140f7810 */ /* 0x041fe40007ffe0ff */
[CC--:B------:R-:W-:Y:S02]  /*2cf0*/  ISETP.EQ.OR P5, PT, R20.reuse, R31.reuse, P2 ;  /* 0x0000001f1400720c */ /* 0x0c0fe400017a2670 */
[----:B------:R-:W-:Y:S02]  /*2d00*/  IADD3 R17, R20, 0x2, RZ ;  /* 0x0000000214117810 */ /* 0x000fe40007ffe0ff */
[-C--:B------:R-:W-:Y:S02]  /*2d10*/  ISETP.EQ.OR P6, PT, R15, R31.reuse, P2 ;  /* 0x0000001f0f00720c */ /* 0x080fe400017c2670 */
[----:B------:R-:W-:-:S07]  /*2d20*/  ISETP.EQ.OR P3, PT, R17, R31, P2 ;  /* 0x0000001f1100720c */ /* 0x000fce0001762670 */
[----:B------:R-:W-:-:S04]  /*2d30*/  @!P5 IMAD R13, R20, c[0x0][0x10], R30 ;  /* 0x00000400140dda24 */ /* 0x000fc800078e021e */
[----:B------:R-:W-:Y:S02]  /*2d40*/  @!P6 IMAD R15, R15, c[0x0][0x10], R30 ;  /* 0x000004000f0fea24 */ /* 0x000fe400078e021e */
[----:B------:R-:W-:-:S04]  /*2d50*/  @!P5 IMAD.WIDE.U32 R12, R13, 0x8, R22 ;  /* 0x000000080d0cd825 */ /* 0x000fc800078e0016 */
[----:B------:R-:W-:Y:S02]  /*2d60*/  @!P3 IMAD R17, R17, c[0x0][0x10], R30 ;  /* 0x000004001111ba24 */ /* 0x000fe400078e021e */
[--C-:B------:R-:W-:Y:S01]  /*2d70*/  @!P6 IMAD.WIDE.U32 R14, R15, 0x8, R22.reuse ;  /* 0x000000080f0ee825 */ /* 0x100fe200078e0016 */
[----:B------:R-:W2:Y:S03]  /*2d80*/  @!P5 LDG.E.64 R12, [R12.64] ;  /* 0x0000000c0c0cd981 */ /* 0x000ea6000c1e1b00 */
[----:B------:R-:W-:Y:S02]  /*2d90*/  @!P3 IMAD.WIDE.U32 R16, R17, 0x8, R22 ;  /* 0x000000081110b825 */ /* 0x000fe400078e0016 */
[----:B------:R-:W3:Y:S04]  /*2da0*/  @!P6 LDG.E.64 R14, [R14.64] ;  /* 0x0000000c0e0ee981 */ /* 0x000ee8000c1e1b00 */
[----:B------:R-:W4:Y:S01]  /*2db0*/  @!P3 LDG.E.64 R16, [R16.64] ;  /* 0x0000000c1010b981 */ /* 0x000f22000c1e1b00 */
[----:B------:R-:W-:-:S02]  /*2dc0*/  IADD3 R19, R20, 0x3, RZ ;  /* 0x0000000314137810 */ /* 0x000fc40007ffe0ff */
[----:B------:R-:W-:Y:S02]  /*2dd0*/  IADD3 R24, R20, 0x4, RZ ;  /* 0x0000000414187810 */ /* 0x000fe40007ffe0ff */
[-C--:B------:R-:W-:Y:S02]  /*2de0*/  ISETP.EQ.OR P0, PT, R19, R31.reuse, P2 ;  /* 0x0000001f1300720c */ /* 0x080fe40001702670 */
[C---:B------:R-:W-:Y:S02]  /*2df0*/  ISETP.EQ.OR P4, PT, R24.reuse, R31, P2 ;  /* 0x0000001f1800720c */ /* 0x040fe40001782670 */
[C---:B------:R-:W-:Y:S02]  /*2e00*/  IADD3 R21, R24.reuse, 0x1, RZ ;  /* 0x0000000118157810 */ /* 0x040fe40007ffe0ff */
[C---:B------:R-:W-:Y:S02]  /*2e10*/  IADD3 R18, R24.reuse, 0x2, RZ ;  /* 0x0000000218127810 */ /* 0x040fe40007ffe0ff */
[----:B------:R-:W-:Y:S01]  /*2e20*/  IADD3 R20, R24, 0x3, RZ ;  /* 0x0000000318147810 */ /* 0x000fe20007ffe0ff */
[----:B--2---:R-:W-:-:S02]  /*2e30*/  @!P5 FADD.FTZ R10, R10, R12 ;  /* 0x0000000c0a0ad221 */ /* 0x004fc40000010000 */
[----:B------:R-:W-:Y:S01]  /*2e40*/  @!P5 FADD.FTZ R11, R11, R13 ;  /* 0x0000000d0b0bd221 */ /* 0x000fe20000010000 */
[-C--:B------:R-:W-:Y:S01]  /*2e50*/  ISETP.EQ.OR P5, PT, R21, R31.reuse, P2 ;  /* 0x0000001f1500720c */ /* 0x080fe200017a2670 */
[----:B------:R-:W-:Y:S02]  /*2e60*/  @!P0 IMAD R13, R19, c[0x0][0x10], R30 ;  /* 0x00000400130d8a24 */ /* 0x000fe400078e021e */
[----:B---3--:R-:W-:Y:S02]  /*2e70*/  @!P6 FADD.FTZ R10, R10, R14 ;  /* 0x0000000e0a0ae221 */ /* 0x008fe40000010000 */
[----:B------:R-:W-:Y:S01]  /*2e80*/  @!P6 FADD.FTZ R11, R11, R15 ;  /* 0x0000000f0b0be221 */ /* 0x000fe20000010000 */
[-C--:B------:R-:W-:Y:S01]  /*2e90*/  ISETP.EQ.OR P6, PT, R18, R31.reuse, P2 ;  /* 0x0000001f1200720c */ /* 0x080fe200017c2670 */
[----:B----4-:R-:W-:Y:S02]  /*2ea0*/  @!P3 FADD.FTZ R10, R10, R16 ;  /* 0x000000100a0ab221 */ /* 0x010fe40000010000 */
[----:B------:R-:W-:Y:S01]  /*2eb0*/  @!P3 FADD.FTZ R11, R11, R17 ;  /* 0x000000110b0bb221 */ /* 0x000fe20000010000 */
[----:B------:R-:W-:Y:S01]  /*2ec0*/  ISETP.EQ.OR P3, PT, R20, R31, P2 ;  /* 0x0000001f1400720c */ /* 0x000fe20001762670 */
[----:B------:R-:W-:-:S02]  /*2ed0*/  @!P4 IMAD R15, R24, c[0x0][0x10], R30 ;  /* 0x00000400180fca24 */ /* 0x000fc400078e021e */
        /* <DEDUP_REMOVED lines=8> */
[----:B------:R-:W4:Y:S02]  /*2f60*/  @!P5 LDG.E.64 R16, [R16.64] ;  /* 0x0000000c1010d981 */ /* 0x000f24000c1e1b00 */
[----:B------:R-:W-:Y:S02]  /*2f70*/  @!P3 IMAD R21, R20, c[0x0][0x10], R30 ;  /* 0x000004001415ba24 */ /* 0x000fe400078e021e */
[----:B------:R-:W5:Y:S02]  /*2f80*/  @!P6 LDG.E.64 R18, [R18.64] ;  /* 0x0000000c1212e981 */ /* 0x000f64000c1e1b00 */
[----:B------:R-:W-:-:S06]  /*2f90*/  @!P3 IMAD.WIDE.U32 R20, R21, 0x8, R22 ;  /* 0x000000081514b825 */ /* 0x000fcc00078e0016 */
[----:B------:R-:W5:Y:S01]  /*2fa0*/  @!P3 LDG.E.64 R20, [R20.64] ;  /* 0x0000000c1414b981 */ /* 0x000f62000c1e1b00 */
[----:B------:R-:W-:-:S04]  /*2fb0*/  UIADD3 UR4, UR4, -0x4, URZ ;  /* 0xfffffffc04047890 */ /* 0x000fc8000fffe03f */
[----:B------:R-:W-:Y:S01]  /*2fc0*/  UIADD3 UR4, UR4, -0x4, URZ ;  /* 0xfffffffc04047890 */ /* 0x000fe2000fffe03f */
[----:B--2---:R-:W-:Y:S02]  /*2fd0*/  @!P0 FADD.FTZ R10, R10, R12 ;  /* 0x0000000c0a0a8221 */ /* 0x004fe40000010000 */
[----:B------:R-:W-:Y:S01]  /*2fe0*/  @!P0 FADD.FTZ R11, R11, R13 ;  /* 0x0000000d0b0b8221 */ /* 0x000fe20000010000 */
[----:B------:R-:W-:Y:S01]  /*2ff0*/  PLOP3.LUT P0, PT, PT, PT, PT, 0x8, 0x0 ;  /* 0x000000000000781c */ /* 0x000fe20003f0e170 */
[----:B---3--:R-:W-:Y:S02]  /*3000*/  @!P4 FADD.FTZ R10, R10, R14 ;  /* 0x0000000e0a0ac221 */ /* 0x008fe40000010000 */
[----:B------:R-:W-:Y:S02]  /*3010*/  @!P4 FADD.FTZ R11, R11, R15 ;  /* 0x0000000f0b0bc221 */ /* 0x000fe40000010000 */
[----:B----4-:R-:W-:Y:S02]  /*3020*/  @!P5 FADD.FTZ R10, R10, R16 ;  /* 0x000000100a0ad221 */ /* 0x010fe40000010000 */
[----:B------:R-:W-:-:S02]  /*3030*/  @!P5 FADD.FTZ R11, R11, R17 ;  /* 0x000000110b0bd221 */ /* 0x000fc40000010000 */
[----:B-----5:R-:W-:Y:S02]  /*3040*/  @!P6 FADD.FTZ R10, R10, R18 ;  /* 0x000000120a0ae221 */ /* 0x020fe40000010000 */
[----:B------:R-:W-:Y:S02]  /*3050*/  @!P6 FADD.FTZ R11, R11, R19 ;  /* 0x000000130b0be221 */ /* 0x000fe40000010000 */
[----:B------:R-:W-:Y:S01]  /*3060*/  @!P3 FADD.FTZ R10, R10, R20 ;  /* 0x000000140a0ab221 */ /* 0x000fe20000010000 */
[----:B------:R-:W-:Y:S01]  /*3070*/  IADD3 R20, R24, 0x4, RZ ;  /* 0x0000000418147810 */ /* 0x000fe20007ffe0ff */
[----:B------:R-:W-:Y:S02]  /*3080*/  @!P3 FADD.FTZ R11, R11, R21 ;  /* 0x000000150b0bb221 */ /* 0x000fe40000010000 */
.L_x_16:
[----:B------:R-:W-:-:S13]  /*3090*/  ISETP.NE.OR P0, PT, RZ, UR4, P0 ;  /* 0x00000004ff007c0c */ /* 0x000fda0008705670 */
[----:B------:R-:W-:Y:S05]  /*30a0*/  @!P0 BRA `(.L_x_12) ;  /* 0x000001f000008947 */ /* 0x000fea0003800000 */
.L_x_13:
[CC--:B------:R-:W-:Y:S02]  /*30b0*/  ISETP.EQ.OR P0, PT, R20.reuse, R31.reuse, P2 ;  /* 0x0000001f1400720c */ /* 0x0c0fe40001702670 */
[C---:B0-----:R-:W-:Y:S02]  /*30c0*/  IADD3 R15, R20.reuse, 0x1, RZ ;  /* 0x00000001140f7810 */ /* 0x041fe40007ffe0ff */
[C---:B------:R-:W-:Y:S02]  /*30d0*/  IADD3 R17, R20.reuse, 0x2, RZ ;  /* 0x0000000214117810 */ /* 0x040fe40007ffe0ff */
[-C--:B------:R-:W-:Y:S02]  /*30e0*/  ISETP.EQ.OR P3, PT, R15, R31.reuse, P2 ;  /* 0x0000001f0f00720c */ /* 0x080fe40001762670 */
[----:B------:R-:W-:Y:S02]  /*30f0*/  IADD3 R19, R20, 0x3, RZ ;  /* 0x0000000314137810 */ /* 0x000fe40007ffe0ff */
[----:B------:R-:W-:-:S02]  /*3100*/  ISETP.EQ.OR P4, PT, R17, R31, P2 ;  /* 0x0000001f1100720c */ /* 0x000fc40001782670 */
[----:B------:R-:W-:Y:S01]  /*3110*/  ISETP.EQ.OR P5, PT, R19, R31, P2 ;  /* 0x0000001f1300720c */ /* 0x000fe200017a2670 */
[----:B------:R-:W-:-:S04]  /*3120*/  @!P0 IMAD R13, R20, c[0x0][0x10], R30 ;  /* 0x00000400140d8a24 */ /* 0x000fc800078e021e */
[----:B------:R-:W-:-:S04]  /*3130*/  @!P0 IMAD.WIDE.U32 R12, R13, 0x8, R22 ;  /* 0x000000080d0c8825 */ /* 0x000fc800078e0016 */
[--C-:B------:R-:W-:Y:S02]  /*3140*/  @!P3 IMAD R15, R15, c[0x0][0x10], R30.reuse ;  /* 0x000004000f0fba24 */ /* 0x100fe400078e021e */
[----:B------:R-:W2:Y:S01]  /*3150*/  @!P0 LDG.E.64 R12, [R12.64] ;  /* 0x0000000c0c0c8981 */ /* 0x000ea2000c1e1b00 */
[----:B------:R-:W-:Y:S02]  /*3160*/  @!P4 IMAD R17, R17, c[0x0][0x10], R30 ;  /* 0x000004001111ca24 */ /* 0x000fe400078e021e */
[----:B------:R-:W-:-:S04]  /*3170*/  @!P3 IMAD.WIDE.U32 R14, R15, 0x8, R22 ;  /* 0x000000080f0eb825 */ /* 0x000fc800078e0016 */
[----:B------:R-:W-:Y:S02]  /*3180*/  @!P5 IMAD R19, R19, c[0x0][0x10], R30 ;  /* 0x000004001313da24 */ /* 0x000fe400078e021e */
[--C-:B------:R-:W-:Y:S01]  /*3190*/  @!P4 IMAD.WIDE.U32 R16, R17, 0x8, R22.reuse ;  /* 0x000000081110c825 */ /* 0x100fe200078e0016 */
[----:B------:R-:W3:Y:S03]  /*31a0*/  @!P3 LDG.E.64 R14, [R14.64] ;  /* 0x0000000c0e0eb981 */ /* 0x000ee6000c1e1b00 */
[----:B------:R-:W-:Y:S02]  /*31b0*/  @!P5 IMAD.WIDE.U32 R18, R19, 0x8, R22 ;  /* 0x000000081312d825 */ /* 0x000fe400078e0016 */
[----:B------:R-:W4:Y:S04]  /*31c0*/  @!P4 LDG.E.64 R16, [R16.64] ;  /* 0x0000000c1010c981 */ /* 0x000f28000c1e1b00 */
[----:B------:R-:W5:Y:S01]  /*31d0*/  @!P5 LDG.E.64 R18, [R18.64] ;  /* 0x0000000c1212d981 */ /* 0x000f62000c1e1b00 */
[----:B------:R-:W-:Y:S01]  /*31e0*/  UIADD3 UR4, UR4, -0x4, URZ ;  /* 0xfffffffc04047890 */ /* 0x000fe2000fffe03f */
[----:B------:R-:W-:Y:S01]  /*31f0*/  IADD3 R20, R20, 0x4, RZ ;  /* 0x0000000414147810 */ /* 0x000fe20007ffe0ff */
[----:B--2---:R-:W-:-:S02]  /*3200*/  @!P0 FADD.FTZ R10, R10, R12 ;  /* 0x0000000c0a0a8221 */ /* 0x004fc40000010000 */
[----:B------:R-:W-:Y:S02]  /*3210*/  @!P0 FADD.FTZ R11, R11, R13 ;  /* 0x0000000d0b0b8221 */ /* 0x000fe40000010000 */
[----:B------:R-:W-:Y:S01]  /*3220*/  ISETP.NE.AND P0, PT, RZ, UR4, PT ;  /* 0x00000004ff007c0c */ /* 0x000fe2000bf05270 */
[----:B---3--:R-:W-:Y:S02]  /*3230*/  @!P3 FADD.FTZ R10, R10, R14 ;  /* 0x0000000e0a0ab221 */ /* 0x008fe40000010000 */
[----:B------:R-:W-:Y:S02]  /*3240*/  @!P3 FADD.FTZ R11, R11, R15 ;  /* 0x0000000f0b0bb221 */ /* 0x000fe40000010000 */
[----:B----4-:R-:W-:Y:S02]  /*3250*/  @!P4 FADD.FTZ R10, R10, R16 ;  /* 0x000000100a0ac221 */ /* 0x010fe40000010000 */
[----:B------:R-:W-:Y:S02]  /*3260*/  @!P4 FADD.FTZ R11, R11, R17 ;  /* 0x000000110b0bc221 */ /* 0x000fe40000010000 */
[----:B-----5:R-:W-:-:S02]  /*3270*/  @!P5 FADD.FTZ R10, R10, R18 ;  /* 0x000000120a0ad221 */ /* 0x020fc40000010000 */
[----:B------:R-:W-:Y:S02]  /*3280*/  @!P5 FADD.FTZ R11, R11, R19 ;  /* 0x000000130b0bd221 */ /* 0x000fe40000010000 */
[----:B------:R-:W-:Y:S05]  /*3290*/  @P0 BRA `(.L_x_13) ;  /* 0xfffffe1000000947 */ /* 0x000fea000383ffff */
.L_x_12:
[----:B------:R-:W-:-:S13]  /*32a0*/  ISETP.NE.AND P0, PT, RZ, UR7, PT ;  /* 0x00000007ff007c0c */ /* 0x000fda000bf05270 */
[----:B------:R-:W-:Y:S05]  /*32b0*/  @!P0 BRA `(.L_x_9) ;  /* 0x000001c000008947 */ /* 0x000fea0003800000 */
[----:B------:R-:W-:Y:S01]  /*32c0*/  ISETP.EQ.OR P0, PT, R20, R31, P2 ;  /* 0x0000001f1400720c */ /* 0x000fe20001702670 */
[----:B------:R-:W-:-:S12]  /*32d0*/  BSSY B0, `(.L_x_17) ;  /* 0x0000007000007945 */ /* 0x000fd80003800000 */
[----:B------:R-:W-:Y:S05]  /*32e0*/  @P0 BRA `(.L_x_18) ;  /* 0x0000005000000947 */ /* 0x000fea0003800000 */
[----:B0-----:R-:W-:-:S04]  /*32f0*/  IMAD R13, R20, c[0x0][0x10], R30 ;  /* 0x00000400140d7a24 */ /* 0x001fc800078e021e */
[----:B------:R-:W-:-:S06]  /*3300*/  IMAD.WIDE.U32 R12, R13, 0x8, R22 ;  /* 0x000000080d0c7825 */ /* 0x000fcc00078e0016 */
[----:B------:R-:W2:Y:S02]  /*3310*/  LDG.E.64 R12, [R12.64] ;  /* 0x0000000c0c0c7981 */ /* 0x000ea4000c1e1b00 */
[----:B--2---:R-:W-:Y:S02]  /*3320*/  FADD.FTZ R10, R10, R12 ;  /* 0x0000000c0a0a7221 */ /* 0x004fe40000010000 */
[----:B------:R-:W-:Y:S02]  /*3330*/  FADD.FTZ R11, R11, R13 ;  /* 0x0000000d0b0b7221 */ /* 0x000fe40000010000 */
.L_x_18:
[----:B------:R-:W-:Y:S05]  /*3340*/  BSYNC B0 ;  /* 0x0000000000007941 */ /* 0x000fea0003800000 */
.L_x_17:
[----:B------:R-:W-:-:S06]  /*3350*/  UISETP.NE.AND UP0, UPT, UR7, 0x1, UPT ;  /* 0x000000010700788c */ /* 0x000fcc000bf05270 */
[----:B------:R-:W-:-:S13]  /*3360*/  PLOP3.LUT P0, PT, PT, PT, UP0, 0x80, 0x0 ;  /* 0x000000000000781c */ /* 0x000fda0003f0f008 */
[----:B------:R-:W-:Y:S05]  /*3370*/  @!P0 BRA `(.L_x_9) ;  /* 0x0000010000008947 */ /* 0x000fea0003800000 */
[C---:B0-----:R-:W-:Y:S02]  /*3380*/  IADD3 R15, R20.reuse, 0x2, RZ ;  /* 0x00000002140f7810 */ /* 0x041fe40007ffe0ff */
[----:B------:R-:W-:Y:S02]  /*3390*/  IADD3 R13, R20, 0x1, RZ ;  /* 0x00000001140d7810 */ /* 0x000fe40007ffe0ff */
[----:B------:R-:W-:Y:S02]  /*33a0*/  MOV R12, UR7 ;  /* 0x00000007000c7c02 */ /* 0x000fe40008000f00 */
[-C--:B------:R-:W-:Y:S02]  /*33b0*/  ISETP.EQ.OR P0, PT, R15, R31.reuse, P2 ;  /* 0x0000001f0f00720c */ /* 0x080fe40001702670 */
[----:B------:R-:W-:Y:S02]  /*33c0*/  ISETP.EQ.OR P3, PT, R13, R31, P2 ;  /* 0x0000001f0d00720c */ /* 0x000fe40001762670 */
[----:B------:R-:W-:-:S11]  /*33d0*/  ISETP.EQ.OR P0, PT, R12, 0x2, P0 ;  /* 0x000000020c00780c */ /* 0x000fd60000702670 */
[--C-:B------:R-:W-:Y:S02]  /*33e0*/  @!P3 IMAD R13, R13, c[0x0][0x10], R30.reuse ;  /* 0x000004000d0dba24 */ /* 0x100fe400078e021e */
[----:B------:R-:W-:Y:S02]  /*33f0*/  @!P0 IMAD R15, R15, c[0x0][0x10], R30 ;  /* 0x000004000f0f8a24 */ /* 0x000fe400078e021e */
[----:B------:R-:W-:-:S04]  /*3400*/  @!P3 IMAD.WIDE.U32 R12, R13, 0x8, R22 ;  /* 0x000000080d0cb825 */ /* 0x000fc800078e0016 */
[----:B------:R-:W-:Y:S02]  /*3410*/  @!P0 IMAD.WIDE.U32 R14, R15, 0x8, R22 ;  /* 0x000000080f0e8825 */ /* 0x000fe400078e0016 */
[----:B------:R-:W2:Y:S04]  /*3420*/  @!P3 LDG.E.64 R12, [R12.64] ;  /* 0x0000000c0c0cb981 */ /* 0x000ea8000c1e1b00 */
[----:B------:R-:W3:Y:S01]  /*3430*/  @!P0 LDG.E.64 R14, [R14.64] ;  /* 0x0000000c0e0e8981 */ /* 0x000ee2000c1e1b00 */
[----:B--2---:R-:W-:Y:S02]  /*3440*/  @!P3 FADD.FTZ R10, R10, R12 ;  /* 0x0000000c0a0ab221 */ /* 0x004fe40000010000 */
[----:B------:R-:W-:Y:S02]  /*3450*/  @!P3 FADD.FTZ R11, R11, R13 ;  /* 0x0000000d0b0bb221 */ /* 0x000fe40000010000 */
[----:B---3--:R-:W-:-:S02]  /*3460*/  @!P0 FADD.FTZ R10, R10, R14 ;  /* 0x0000000e0a0a8221 */ /* 0x008fc40000010000 */
[----:B------:R-:W-:-:S05]  /*3470*/  @!P0 FADD.FTZ R11, R11, R15 ;  /* 0x0000000f0b0b8221 */ /* 0x000fca0000010000 */
.L_x_9:
[----:B------:R1:W-:Y:S04]  /*3480*/  @!P2 STS.64 [0x30], R10 ;  /* 0x0000300aff00a388 */ /* 0x0003e80000000a00 */
[----:B------:R-:W-:Y:S01]  /*3490*/  BAR.SYNC.DEFER_BLOCKING 0x0 ;  /* 0x0000000000007b1d */ /* 0x000fe20000010000 */
[----:B------:R-:W-:Y:S02]  /*34a0*/  ISETP.NE.AND P0, PT, RZ, UR16, PT ;  /* 0x00000010ff007c0c */ /* 0x000fe4000bf05270 */
[--C-:B0-----:R-:W-:Y:S02]  /*34b0*/  PRMT R13, RZ, 0x5410, R36.reuse ;  /* 0x00005410ff0d7816 */ /* 0x101fe40000000024 */
[----:B------:R-:W-:-:S03]  /*34c0*/  PRMT R36, RZ, 0x7610, R36 ;  /* 0x00007610ff247816 */ /* 0x000fc60000000024 */
[C---:B------:R-:W-:Y:S01]  /*34d0*/  FADD.FTZ R12, -R4.reuse, R13 ;  /* 0x0000000d040c7221 */ /* 0x040fe20000010100 */
[--C-:B------:R-:W-:Y:S01]  /*34e0*/  PRMT R13, RZ, 0x5410, R5.reuse ;  /* 0x00005410ff0d7816 */ /* 0x100fe20000000005 */
[----:B------:R-:W-:Y:S01]  /*34f0*/  FADD.FTZ R36, -R4, R36 ;  /* 0x0000002404247221 */ /* 0x000fe20000010100 */
[----:B------:R-:W-:Y:S01]  /*3500*/  PRMT R5, RZ, 0x7610, R5 ;  /* 0x00007610ff057816 */ /* 0x000fe20000000005 */
[----:B------:R-:W-:Y:S02]  /*3510*/  FMUL.FTZ R19, R12, UR14 ;  /* 0x0000000e0c137c20 */ /* 0x000fe40008410000 */
[----:B------:R-:W-:Y:S01]  /*3520*/  FMUL.FTZ R36, R36, UR14 ;  /* 0x0000000e24247c20 */ /* 0x000fe20008410000 */
[----:B------:R-:W0:Y:S01]  /*3530*/  LDS.64 R10, [0x30] ;  /* 0x00003000ff0a7984 */ /* 0x000e220000000a00 */
[----:B------:R-:W-:Y:S05]  /*3540*/  @!P0 BRA `(.L_x_19) ;  /* 0x0000012000008947 */ /* 0x000fea0003800000 */
[----:B-1----:R-:W-:Y:S02]  /*3550*/  FFMA.FTZ R8, R19, R6, R8 ;  /* 0x0000000613087223 */ /* 0x002fe40000010008 */
[----:B------:R-:W-:-:S02]  /*3560*/  FFMA.FTZ R9, R36, R7, R9 ;  /* 0x0000000724097223 */ /* 0x000fc40000010009 */
[----:B------:R-:W-:Y:S02]  /*3570*/  FMUL.FTZ R4, R8, -1.4426950216293334961 ;  /* 0xbfb8aa3b08047820 */ /* 0x000fe40000410000 */
[----:B------:R-:W-:-:S04]  /*3580*/  FMUL.FTZ R14, R9, -1.4426950216293334961 ;  /* 0xbfb8aa3b090e7820 */ /* 0x000fc80000410000 */
[----:B------:R-:W1:Y:S08]  /*3590*/  MUFU.EX2 R4, R4 ;  /* 0x0000000400047308 */ /* 0x000e700000000800 */
[----:B------:R-:W2:Y:S01]  /*35a0*/  MUFU.EX2 R14, R14 ;  /* 0x0000000e000e7308 */ /* 0x000ea20000000800 */
[----:B-1----:R-:W-:-:S07]  /*35b0*/  FADD.FTZ R12, R4, 1 ;  /* 0x3f800000040c7421 */ /* 0x002fce0000010000 */
[----:B------:R-:W1:Y:S01]  /*35c0*/  MUFU.RCP R12, R12 ;  /* 0x0000000c000c7308 */ /* 0x000e620000001000 */
[----:B--2---:R-:W-:-:S07]  /*35d0*/  FADD.FTZ R15, R14, 1 ;  /* 0x3f8000000e0f7421 */ /* 0x004fce0000010000 */
[----:B------:R-:W2:Y:S01]  /*35e0*/  MUFU.RCP R16, R15 ;  /* 0x0000000f00107308 */ /* 0x000ea20000001000 */
[----:B-1----:R-:W-:Y:S02]  /*35f0*/  FADD.FTZ R17, -R12, 1 ;  /* 0x3f8000000c117421 */ /* 0x002fe40000010100 */
[----:B------:R-:W-:Y:S02]  /*3600*/  FMUL.FTZ R13, R13, R12 ;  /* 0x0000000c0d0d7220 */ /* 0x000fe40000410000 */
[----:B------:R-:W-:Y:S02]  /*3610*/  FFMA.FTZ R8, R8, R17, 1 ;  /* 0x3f80000008087423 */ /* 0x000fe40000010011 */
[----:B--2---:R-:W-:Y:S02]  /*3620*/  FADD.FTZ R18, -R16, 1 ;  /* 0x3f80000010127421 */ /* 0x004fe40000010100 */
[----:B------:R-:W-:Y:S02]  /*3630*/  FMUL.FTZ R5, R5, R16 ;  /* 0x0000001005057220 */ /* 0x000fe40000410000 */
[----:B------:R-:W-:-:S02]  /*3640*/  FFMA.FTZ R18, R9, R18, 1 ;  /* 0x3f80000009127423 */ /* 0x000fc40000010012 */
[----:B------:R-:W-:Y:S02]  /*3650*/  FMUL.FTZ R13, R13, R8 ;  /* 0x000000080d0d7220 */ /* 0x000fe40000410000 */
[----:B------:R-:W-:Y:S02]  /*3660*/  FMUL.FTZ R5, R5, R18 ;  /* 0x0000001205057220 */ /* 0x000fe40000410000 */
.L_x_19:
[----:B-1----:R-:W-:Y:S01]  /*3670*/  BSSY B0, `(.L_x_20) ;  /* 0x0000015000007945 */ /* 0x002fe20003800000 */
[----:B------:R-:W-:Y:S05]  /*3680*/  @!P1 BRA `(.L_x_21) ;  /* 0x0000013000009947 */ /* 0x000fea0003800000 */
[----:B0-----:R-:W-:Y:S01]  /*3690*/  FMUL.FTZ R10, R10, c[0x0][0x20c] ;  /* 0x000083000a0a7a20 */ /* 0x001fe20000410000 */
[----:B------:R-:W-:Y:S01]  /*36a0*/  MOV R8, R40 ;  /* 0x0000002800087202 */ /* 0x000fe20000000f00 */
[----:B------:R-:W-:Y:S01]  /*36b0*/  IMAD R15, R27, c[0x0][0x1d8], RZ ;  /* 0x000076001b0f7a24 */ /* 0x000fe200078e02ff */
[----:B------:R-:W-:Y:S01]  /*36c0*/  MOV R9, R43 ;  /* 0x0000002b00097202 */ /* 0x000fe20000000f00 */
[-C--:B------:R-:W-:Y:S02]  /*36d0*/  FMUL.FTZ R4, R19, R10.reuse ;  /* 0x0000000a13047220 */ /* 0x080fe40000410000 */
[----:B------:R-:W-:Y:S02]  /*36e0*/  FMUL.FTZ R10, R36, R10 ;  /* 0x0000000a240a7220 */ /* 0x000fe40000410000 */
[----:B------:R-:W-:-:S02]  /*36f0*/  FFMA.FTZ R4, R11, c[0x0][0x20c], R4 ;  /* 0x000083000b047a23 */ /* 0x000fc40000010004 */
[----:B------:R-:W-:Y:S02]  /*3700*/  FFMA.FTZ R10, R11, c[0x0][0x20c], R10 ;  /* 0x000083000b0a7a23 */ /* 0x000fe4000001000a */
[----:B------:R-:W-:-:S04]  /*3710*/  IMAD.WIDE.U32 R8, R28, c[0x0][0x1d8], R8 ;  /* 0x000076001c087a25 */ /* 0x000fc800078e0008 */
[----:B------:R-:W-:Y:S02]  /*3720*/  IMAD R15, R28, c[0x0][0x1dc], R15 ;  /* 0x000077001c0f7a24 */ /* 0x000fe400078e020f */
[----:B------:R-:W-:Y:S01]  /*3730*/  FFMA.FTZ R6, R13, R6, -R4 ;  /* 0x000000060d067223 */ /* 0x000fe20000010804 */
[----:B------:R-:W-:Y:S01]  /*3740*/  LEA R4, P0, R8, c[0x0][0x160], 0x1 ;  /* 0x0000580008047a11 */ /* 0x000fe200078008ff */
[----:B------:R-:W-:Y:S01]  /*3750*/  FFMA.FTZ R10, R5, R7, -R10 ;  /* 0x00000007050a7223 */ /* 0x000fe2000001080a */
[----:B------:R-:W-:Y:S01]  /*3760*/  IADD3 R15, R9, R15, RZ ;  /* 0x0000000f090f7210 */ /* 0x000fe20007ffe0ff */
[----:B------:R-:W-:Y:S02]  /*3770*/  FMUL.FTZ R6, R6, UR14 ;  /* 0x0000000e06067c20 */ /* 0x000fe40008410000 */
[----:B------:R-:W-:Y:S01]  /*3780*/  FMUL.FTZ R7, R10, UR14 ;  /* 0x0000000e0a077c20 */ /* 0x000fe20008410000 */
[----:B------:R-:W-:-:S04]  /*3790*/  LEA.HI.X R5, R8, c[0x0][0x164], R15, 0x1, P0 ;  /* 0x0000590008057a11 */ /* 0x000fc800000f0c0f */
[----:B------:R-:W-:-:S05]  /*37a0*/  F2FP.BF16.PACK_AB R7, R7, R6 ;  /* 0x000000060707723e */ /* 0x000fca00000010ff */
[----:B------:R0:W-:Y:S02]  /*37b0*/  STG.E [R4.64], R7 ;  /* 0x0000000704007986 */ /* 0x0001e4000c10190c */
.L_x_21:
[----:B------:R-:W-:Y:S05]  /*37c0*/  BSYNC B0 ;  /* 0x0000000000007941 */ /* 0x000fea0003800000 */
.L_x_20:
[----:B------:R-:W-:Y:S02]  /*37d0*/  IADD3 R32, R32, c[0x0][0x10], RZ ;  /* 0x0000040020207a10 */ /* 0x000fe40007ffe0ff */
[----:B------:R-:W-:Y:S02]  /*37e0*/  IADD3 R33, R33, 0x1, RZ ;  /* 0x0000000121217810 */ /* 0x000fe40007ffe0ff */
[----:B------:R-:W-:-:S13]  /*37f0*/  ISETP.GE.AND P0, PT, R32, UR6, PT ;  /* 0x0000000620007c0c */ /* 0x000fda000bf06270 */
[----:B------:R-:W-:Y:S01]  /*3800*/  @P0 CALL.REL.NOINC `(.L_x_1) ;  /* 0x0000001000000944 */ /* 0x000fe20003c00000 */
[----:B------:R-:W-:Y:S05]  /*3810*/  BRA `(.L_x_22) ;  /* 0xffffcac000007947 */ /* 0x000fea000383ffff */
.L_x_1:
[----:B012---:R-:W-:Y:S01]  /*3820*/  MOV R4, c[0x0][0xc] ;  /* 0x0000030000047a02 */ /* 0x007fe20000000f00 */
[----:B------:R-:W-:Y:S01]  /*3830*/  BSSY B0, `(.L_x_23) ;  /* 0x0000015000007945 */ /* 0x000fe20003800000 */
[----:B------:R-:W-:Y:S02]  /*3840*/  ISETP.NE.AND P2, PT, R35, RZ, PT ;  /* 0x000000ff2300720c */ /* 0x000fe40003f45270 */
[----:B------:R-:W-:Y:S02]  /*3850*/  IADD3 R0, R4, -0x1, RZ ;  /* 0xffffffff04007810 */ /* 0x000fe40007ffe0ff */
[----:B------:R-:W-:Y:S02]  /*3860*/  MOV R2, c[0x0][0x10] ;  /* 0x0000040000027a02 */ /* 0x000fe40000000f00 */
[----:B------:R-:W-:Y:S01]  /*3870*/  ISETP.NE.AND P0, PT, R31, R0, PT ;  /* 0x000000001f00720c */ /* 0x000fe20003f05270 */
[----:B------:R-:W-:Y:S01]  /*3880*/  HFMA2.MMA R0, -RZ, RZ, 0, 2.384185791015625e-07 ;  /* 0x00000004ff007435 */ /* 0x000fe200000001ff */
[----:B------:R-:W-:-:S02]  /*3890*/  IADD3 R3, R2, -0x1, RZ ;  /* 0xffffffff02037810 */ /* 0x000fc40007ffe0ff */
[----:B------:R-:W-:Y:S02]  /*38a0*/  ISETP.NE.AND P1, PT, R4, 0x1, PT ;  /* 0x000000010400780c */ /* 0x000fe40003f25270 */
[----:B------:R-:W-:Y:S02]  /*38b0*/  SHF.L.U32 R2, R2, 0x1, RZ ;  /* 0x0000000102027819 */ /* 0x000fe400000006ff */
[----:B------:R-:W-:Y:S02]  /*38c0*/  ISETP.NE.OR P0, PT, R30, R3, P0 ;  /* 0x000000031e00720c */ /* 0x000fe40000705670 */
[----:B------:R-:W-:-:S05]  /*38d0*/  SEL R3, R2, RZ, P1 ;  /* 0x000000ff02037207 */ /* 0x000fca0000800000 */
[----:B------:R-:W-:Y:S01]  /*38e0*/  IMAD.WIDE.U32 R2, R3, R0, c[0x0][0x1a8] ;  /* 0x00006a0003027625 */ /* 0x000fe200078e0000 */
[----:B------:R-:W-:Y:S05]  /*38f0*/  @P2 BRA `(.L_x_24) ;  /* 0x0000008000002947 */ /* 0x000fea0003800000 */
[----:B------:R-:W-:Y:S06]  /*3900*/  MEMBAR.ALL.GPU ;  /* 0x0000000000007992 */ /* 0x000fec000000a000 */
[----:B------:R-:W0:Y:S01]  /*3910*/  S2R R6, SR_LANEID ;  /* 0x0000000000067919 */ /* 0x000e220000000000 */
[----:B------:R-:W-:Y:S01]  /*3920*/  VOTEU.ANY UR4, UPT, PT ;  /* 0x0000000000047886 */ /* 0x000fe200038e0100 */
[----:B------:R-:W-:-:S00]  /*3930*/  ERRBAR ;  /* 0x00000000000079ab */ /* 0x000fc00000000000 */
[----:B------:R-:W-:Y:S01]  /*3940*/  UFLO.U32 UR5, UR4 ;  /* 0x00000004000572bd */ /* 0x000fe200080e0000 */
[----:B------:R-:W1:Y:S05]  /*3950*/  POPC R5, UR4 ;  /* 0x0000000400057d09 */ /* 0x000e6a0008000000 */
[----:B0-----:R-:W-:-:S13]  /*3960*/  ISETP.EQ.U32.AND P1, PT, R6, UR5, PT ;  /* 0x0000000506007c0c */ /* 0x001fda000bf22070 */
[----:B-1----:R0:W-:Y:S02]  /*3970*/  @P1 RED.E.ADD.S32.STRONG.GPU [R2.64], R5 ;  /* 0x000000050200198e */ /* 0x0021e4000c10e38c */
.L_x_24:
[----:B------:R-:W-:Y:S05]  /*3980*/  BSYNC B0 ;  /* 0x0000000000007941 */ /* 0x000fea0003800000 */
.L_x_23:
[----:B------:R-:W-:Y:S05]  /*3990*/  @P0 EXIT ;  /* 0x000000000000094d */ /* 0x000fea0003800000 */
[----:B------:R-:W-:Y:S05]  /*39a0*/  @P2 BRA `(.L_x_25) ;  /* 0x0000008000002947 */ /* 0x000fea0003800000 */
[----:B------:R-:W-:-:S05]  /*39b0*/  IMAD R4, R4, c[0x0][0x10], RZ ;  /* 0x0000040004047a24 */ /* 0x000fca00078e02ff */
[----:B------:R-:W-:-:S13]  /*39c0*/  ISETP.NE.AND P0, PT, R4, -0x1, PT ;  /* 0xffffffff0400780c */ /* 0x000fda0003f05270 */
[----:B------:R-:W-:Y:S05]  /*39d0*/  @!P0 BRA `(.L_x_25) ;  /* 0x0000005000008947 */ /* 0x000fea0003800000 */
.L_x_26:
[----:B0-----:R-:W2:Y:S01]  /*39e0*/  LDG.E.STRONG.GPU R5, [R2.64] ;  /* 0x0000000c02057981 */ /* 0x001ea2000c1ef900 */
[----:B------:R-:W-:Y:S01]  /*39f0*/  YIELD ;  /* 0x0000000000007946 */ /* 0x000fe20003800000 */
[----:B--2---:R-:W-:Y:S01]  /*3a00*/  ISETP.NE.AND P0, PT, R5, R4, PT ;  /* 0x000000040500720c */ /* 0x004fe20003f05270 */
[----:B------:R-:W-:-:S12]  /*3a10*/  CCTL.IVALL ;  /* 0x00000000ff00798f */ /* 0x000fd80002000000 */
[----:B------:R-:W-:Y:S05]  /*3a20*/  @P0 BRA `(.L_x_26) ;  /* 0xffffffb000000947 */ /* 0x000fea000383ffff */
.L_x_25:
[----:B------:R-:W-:Y:S02]  /*3a30*/  WARPSYNC 0xffffffff ;  /* 0xffffffff00007948 */ /* 0x000fe40003800000 */
[----:B------:R-:W-:Y:S01]  /*3a40*/  MOV R19, c[0x0][0x1dc] ;  /* 0x0000770000137a02 */ /* 0x000fe20000000f00 */
[----:B------:R-:W-:Y:S03]  /*3a50*/  BAR.SYNC.DEFER_BLOCKING 0x0 ;  /* 0x0000000000007b1d */ /* 0x000fe60000010000 */
[----:B0-----:R-:W-:-:S04]  /*3a60*/  LEA.HI R2, P0, R19, c[0x0][0x1d8], RZ, 0x1 ;  /* 0x0000760013027a11 */ /* 0x001fc800078108ff */
[----:B------:R-:W-:-:S04]  /*3a70*/  IADD3.X R3, RZ, c[0x0][0x1dc], RZ, P0, !PT ;  /* 0x00007700ff037a10 */ /* 0x000fc800007fe4ff */
[----:B------:R-:W-:Y:S02]  /*3a80*/  SHF.R.S64 R20, R2, 0x1, R3 ;  /* 0x0000000102147819 */ /* 0x000fe40000001003 */
[----:B------:R-:W-:Y:S02]  /*3a90*/  SHF.R.S32.HI R2, RZ, 0x1f, R35 ;  /* 0x0000001fff027819 */ /* 0x000fe40000011423 */
[----:B------:R-:W-:Y:S02]  /*3aa0*/  SHF.R.S32.HI R25, RZ, 0x1, R3 ;  /* 0x00000001ff197819 */ /* 0x000fe40000011403 */
[----:B------:R-:W-:-:S04]  /*3ab0*/  ISETP.GT.U32.AND P0, PT, R20, R35, PT ;  /* 0x000000231400720c */ /* 0x000fc80003f04070 */
[----:B------:R-:W-:-:S13]  /*3ac0*/  ISETP.GT.AND.EX P0, PT, R25, R2, PT, P0 ;  /* 0x000000021900720c */ /* 0x000fda0003f04300 */
[----:B------:R-:W-:Y:S05]  /*3ad0*/  @!P0 EXIT ;  /* 0x000000000000894d */ /* 0x000fea0003800000 */
[----:B------:R-:W-:Y:S01]  /*3ae0*/  UMOV UR4, 0x3 ;  /* 0x0000000300047882 */ /* 0x000fe20000000000 */
[----:B------:R-:W-:Y:S01]  /*3af0*/  LEA R4, R19, R19, 0x1 ;  /* 0x0000001313047211 */ /* 0x000fe200078e08ff */
[----:B------:R-:W-:Y:S01]  /*3b00*/  ULDC UR5, c[0x0][0x1d8] ;  /* 0x0000760000057ab9 */ /* 0x000fe20000000800 */
[----:B------:R-:W-:Y:S01]  /*3b10*/  MOV R18, R2 ;  /* 0x0000000200127202 */ /* 0x000fe20000000f00 */
[----:B------:R-:W-:Y:S01]  /*3b20*/  UIMAD.WIDE.U32 UR4, UR4, UR5, URZ ;  /* 0x00000005040472a5 */ /* 0x000fe2000f8e003f */
[----:B------:R-:W-:Y:S02]  /*3b30*/  MOV R22, c[0x0][0x1d8] ;  /* 0x0000760000167a02 */ /* 0x000fe40000000f00 */
[----:B------:R-:W-:Y:S02]  /*3b40*/  SHF.L.U64.HI R27, R20, 0x2, R25 ;  /* 0x00000002141b7819 */ /* 0x000fe40000010219 */
[----:B------:R-:W-:Y:S02]  /*3b50*/  SHF.L.U64.HI R19, R22, 0x2, R19 ;  /* 0x0000000216137819 */ /* 0x000fe40000010213 */
[----:B------:R-:W-:-:S04]  /*3b60*/  IADD3 R4, R4, UR5, RZ ;  /* 0x0000000504047c10 */ /* 0x000fc8000fffe0ff */
[----:B------:R-:W-:-:S04]  /*3b70*/  LEA.HI R23, P0, R4, UR4, RZ, 0x1 ;  /* 0x0000000404177c11 */ /* 0x000fc8000f8108ff */
[----:B------:R-:W-:-:S04]  /*3b80*/  IADD3.X R4, RZ, R4, RZ, P0, !PT ;  /* 0x00000004ff047210 */ /* 0x000fc800007fe4ff */
[--C-:B------:R-:W-:Y:S02]  /*3b90*/  SHF.R.S64 R23, R23, 0x1, R4.reuse ;  /* 0x0000000117177819 */ /* 0x100fe40000001004 */
[----:B------:R-:W-:-:S04]  /*3ba0*/  SHF.R.S32.HI R2, RZ, 0x1, R4 ;  /* 0x00000001ff027819 */ /* 0x000fc80000011404 */
[----:B------:R-:W-:Y:S02]  /*3bb0*/  SHF.L.U64.HI R21, R23, 0x2, R2 ;  /* 0x0000000217157819 */ /* 0x000fe40000010202 */
.L_x_27:
[----:B------:R-:W-:-:S04]  /*3bc0*/  LEA R6, P0, R35, c[0x0][0x1b8], 0x2 ;  /* 0x00006e0023067a11 */ /* 0x000fc800078010ff */
[----:B------:R-:W-:Y:S02]  /*3bd0*/  LEA.HI.X R7, R35, c[0x0][0x1bc], R18, 0x2, P0 ;  /* 0x00006f0023077a11 */ /* 0x000fe400000f1412 */
[-C--:B------:R-:W-:Y:S02]  /*3be0*/  LEA R8, P0, R20, R6.reuse, 0x2 ;  /* 0x0000000614087211 */ /* 0x080fe400078010ff */
[-C--:B------:R-:W-:Y:S01]  /*3bf0*/  LEA R12, P1, R22, R6.reuse, 0x2 ;  /* 0x00000006160c7211 */ /* 0x080fe200078210ff */
[----:B0-----:R-:W2:Y:S01]  /*3c00*/  LDG.E R14, [R6.64] ;  /* 0x0000000c060e7981 */ /* 0x001ea2000c1e1900 */
[----:B------:R-:W-:Y:S02]  /*3c10*/  LEA R10, P2, R23, R6, 0x2 ;  /* 0x00000006170a7211 */ /* 0x000fe400078410ff */
[----:B------:R-:W-:Y:S02]  /*3c20*/  IADD3.X R9, R7, R27, RZ, P0, !PT ;  /* 0x0000001b07097210 */ /* 0x000fe400007fe4ff */
[----:B------:R-:W-:-:S02]  /*3c30*/  IADD3.X R13, R19, R7, RZ, P1, !PT ;  /* 0x00000007130d7210 */ /* 0x000fc40000ffe4ff */
[----:B------:R-:W-:Y:S01]  /*3c40*/  IADD3.X R11, R7, R21, RZ, P2, !PT ;  /* 0x00000015070b7210 */ /* 0x000fe200017fe4ff */
[----:B------:R-:W2:Y:S04]  /*3c50*/  LDG.E R15, [R8.64] ;  /* 0x0000000c080f7981 */ /* 0x000ea8000c1e1900 */
[----:B------:R-:W3:Y:S04]  /*3c60*/  LDG.E R16, [R12.64] ;  /* 0x0000000c0c107981 */ /* 0x000ee8000c1e1900 */
[----:B------:R-:W3:Y:S01]  /*3c70*/  LDG.E R17, [R10.64] ;  /* 0x0000000c0a117981 */ /* 0x000ee2000c1e1900 */
[----:B------:R-:W-:-:S02]  /*3c80*/  SHF.L.U32 R5, R35, 0x1, RZ ;  /* 0x0000000123057819 */ /* 0x000fc400000006ff */
[----:B------:R-:W-:-:S03]  /*3c90*/  IADD3 R35, R35, 0x80, RZ ;  /* 0x0000008023237810 */ /* 0x000fc60007ffe0ff */
[----:B------:R-:W-:-:S04]  /*3ca0*/  IMAD.WIDE R2, R5, R0, c[0x0][0x168] ;  /* 0x00005a0005027625 */ /* 0x000fc800078e0200 */
[----:B------:R-:W-:Y:S01]  /*3cb0*/  IMAD.WIDE R4, R5, R0, c[0x0][0x170] ;  /* 0x00005c0005047625 */ /* 0x000fe200078e0200 */
[----:B------:R-:W-:Y:S02]  /*3cc0*/  ISETP.GT.U32.AND P0, PT, R20, R35, PT ;  /* 0x000000231400720c */ /* 0x000fe40003f04070 */
[----:B------:R-:W-:-:S04]  /*3cd0*/  SHF.R.S32.HI R18, RZ, 0x1f, R35 ;  /* 0x0000001fff127819 */ /* 0x000fc80000011423 */
[----:B------:R-:W-:Y:S01]  /*3ce0*/  ISETP.GT.AND.EX P0, PT, R25, R18, PT, P0 ;  /* 0x000000121900720c */ /* 0x000fe20003f04300 */
[----:B--2---:R0:W-:Y:S04]  /*3cf0*/  STG.E.64 [R2.64], R14 ;  /* 0x0000000e02007986 */ /* 0x0041e8000c101b0c */
[----:B---3--:R0:W-:Y:S08]  /*3d00*/  STG.E.64 [R4.64], R16 ;  /* 0x0000001004007986 */ /* 0x0081f0000c101b0c */
[----:B------:R-:W-:Y:S05]  /*3d10*/  @P0 BRA `(.L_x_27) ;  /* 0xfffffea000000947 */ /* 0x000fea000383ffff */
[----:B------:R-:W-:Y:S05]  /*3d20*/  EXIT ;  /* 0x000000000000794d */ /* 0x000fea0003800000 */
.L_x_28:
        /* <DEDUP_REMOVED lines=13> */
.L_x_2279:


//--------------------- .text._Z35group_norm_nhwc_bwd_one_pass_kernelI11Bf16IOFp32WLi128ELi4ELi128EEv26Group_norm_nhwc_bwd_params --------------------------
	.section	.text._Z35group_norm_nhwc_bwd_one_pass_kernelI11Bf16IOFp32WLi128ELi4ELi128EEv26Group_norm_nhwc_bwd_params,"ax",@progbits
	.sectioninfo	@"SHI_REGISTERS=56"
	.align	128
        .global         _Z35group_norm_nhwc_bwd_one_pass_kernelI11Bf16IOFp32WLi128ELi4ELi128EEv26Group_norm_nhwc_bwd_params
        .type           _Z35group_norm_nhwc_bwd_one_pass_kernelI11Bf16IOFp32WLi128ELi4ELi128EEv26Group_norm_nhwc_bwd_params,@function
        .size           _Z35group_norm_nhwc_bwd_one_pass_kernelI11Bf16IOFp32WLi128ELi4ELi128EEv26Group_norm_nhwc_bwd_params,(.L_x_2280 - _Z35group_norm_nhwc_bwd_one_pass_kernelI11Bf16IOFp32WLi128ELi4ELi128EEv26Group_norm_nhwc_bwd_params)
        .other          _Z35group_norm_nhwc_bwd_one_pass_kernelI11Bf16IOFp32WLi128ELi4ELi128EEv26Group_norm_nhwc_bwd_params,@"STO_CUDA_ENTRY STV_DEFAULT"
_Z35group_norm_nhwc_bwd_one_pass_kernelI11Bf16IOFp32WLi128ELi4ELi128EEv26Group_norm_nhwc_bwd_params:
.text._Z35group_norm_nhwc_bwd_one_pass_kernelI11Bf16IOFp32WLi128ELi4ELi128EEv26Group_norm_nhwc_bwd_params:
        /* <DEDUP_REMOVED lines=21> */
[----:B------:R-:W-:Y:S01]  /*0150*/  LEA.HI R2, R3, R46, RZ, 0x5 ;  /* 0x0000002e03027211 */ /* 0x000fe200078f28ff */
[----:B------:R-:W-:Y:S01]  /*0160*/  ULOP3.LUT UR7, UR7, UR10, URZ, 0xc0, !UPT ;  /* 0x0000000a07077292 */ /* 0x000fe2000f8ec03f */
[----:B------:R-:W-:Y:S01]  /*0170*/  HFMA2.MMA R44, -RZ, RZ, 0, 0 ;  /* 0x00000000ff2c7435 */ /* 0x000fe200000001ff */
[----:B------:R-:W-:Y:S01]  /*0180*/  UIADD3 UR8, UR5, UR8, URZ ;  /* 0x0000000805087290 */ /* 0x000fe2000fffe03f */
[C---:B------:R-:W-:Y:S01]  /*0190*/  ISETP.GE.U32.AND P1, PT, R35.reuse, c[0x0][0x1e0], PT ;  /* 0x0000780023007a0c */ /* 0x040fe20003f26070 */
[----:B------:R-:W-:Y:S01]  /*01a0*/  UIADD3.X UR9, URZ, UR9, URZ, UP0, !UPT ;  /* 0x000000093f097290 */ /* 0x000fe200087fe43f */
[----:B------:R-:W-:Y:S01]  /*01b0*/  SHF.R.S32.HI R34, RZ, 0x1f, R35 ;  /* 0x0000001fff227819 */ /* 0x000fe20000011423 */
[----:B------:R-:W-:Y:S01]  /*01c0*/  UIADD3 UR5, -UR7, UR10, URZ ;  /* 0x0000000a07057290 */ /* 0x000fe2000fffe13f */
[----:B------:R-:W-:Y:S01]  /*01d0*/  IADD3 R4, R35, 0x40, RZ ;  /* 0x0000004023047810 */ /* 0x000fe20007ffe0ff */
[----:B------:R-:W-:Y:S01]  /*01e0*/  ULEA.HI UR10, UP0, UR8, UR4, URZ, 0x1 ;  /* 0x00000004080a7291 */ /* 0x000fe2000f81083f */
[----:B------:R-:W-:Y:S01]  /*01f0*/  ISETP.GE.AND.EX P1, PT, R34, c[0x0][0x1e4], PT, P1 ;  /* 0x0000790022007a0c */ /* 0x000fe20003f26310 */
[----:B------:R-:W-:Y:S01]  /*0200*/  USHF.R.S64 UR11, UR11, 0x1, UR9 ;  /* 0x000000010b0b7899 */ /* 0x000fe20008001009 */
[----:B------:R-:W-:Y:S01]  /*0210*/  IMAD R45, R38, c[0x0][0x10], R37 ;  /* 0x00000400262d7a24 */ /* 0x000fe200078e0225 */
[----:B------:R-:W-:Y:S01]  /*0220*/  UIADD3.X UR8, URZ, UR8, URZ, UP0, !UPT ;  /* 0x000000083f087290 */ /* 0x000fe200087fe43f */
[----:B------:R-:W-:Y:S01]  /*0230*/  ISETP.LT.U32.AND P1, PT, R46, 0x80, !P1 ;  /* 0x000000802e00780c */ /* 0x000fe20004f21070 */
[----:B------:R-:W-:Y:S01]  /*0240*/  USHF.R.S32.HI UR9, URZ, 0x1, UR9 ;  /* 0x000000013f097899 */ /* 0x000fe20008011409 */
[----:B------:R-:W-:Y:S01]  /*0250*/  MOV R43, R37 ;  /* 0x00000025002b7202 */ /* 0x000fe20000000f00 */
[----:B------:R-:W-:Y:S01]  /*0260*/  USHF.R.S64 UR10, UR10, 0x1, UR8 ;  /* 0x000000010a0a7899 */ /* 0x000fe20008001008 */
[----:B------:R-:W-:Y:S01]  /*0270*/  LOP3.LUT R0, R0, 0x2, RZ, 0xc0, !PT ;  /* 0x0000000200007812 */ /* 0x000fe200078ec0ff */
[----:B------:R-:W-:Y:S01]  /*0280*/  USHF.R.S32.HI UR8, URZ, 0x1, UR8 ;  /* 0x000000013f087899 */ /* 0x000fe20008011408 */
[----:B------:R-:W-:Y:S01]  /*0290*/  SHF.R.S32.HI R2, RZ, 0x5, R2 ;  /* 0x00000005ff027819 */ /* 0x000fe20000011402 */
[----:B------:R-:W-:Y:S01]  /*02a0*/  USHF.L.U64.HI UR9, UR11, 0x2, UR9 ;  /* 0x000000020b097899 */ /* 0x000fe20008010209 */
[----:B------:R-:W-:Y:S01]  /*02b0*/  SHF.R.S32.HI R3, RZ, 0x1f, R4 ;  /* 0x0000001fff037819 */ /* 0x000fe20000011404 */
[----:B------:R-:W-:-:S02]  /*02c0*/  USHF.L.U64.HI UR8, UR10, 0x2, UR8 ;  /* 0x000000020a087899 */ /* 0x000fc40008010208 */
[----:B0-----:R-:W-:Y:S02]  /*02d0*/  ULDC.U8 UR16, c[0x0][0x1f4] ;  /* 0x00007d0000107ab9 */ /* 0x001fe40000000000 */
.L_x_54:
[----:B------:R-:W-:Y:S02]  /*02e0*/  IABS R11, c[0x0][0x1f0] ;  /* 0x00007c00000b7a13 */ /* 0x000fe40000000000 */
[----:B------:R-:W-:Y:S02]  /*02f0*/  IABS R10, R43 ;  /* 0x0000002b000a7213 */ /* 0x000fe40000000000 */
[----:B0-----:R-:W0:Y:S08]  /*0300*/  I2F.RP R5, R11 ;  /* 0x0000000b00057306 */ /* 0x001e300000209400 */
[----:B0-----:R-:W0:Y:S02]  /*0310*/  MUFU.RCP R5, R5 ;  /* 0x0000000500057308 */ /* 0x001e240000001000 */
[----:B0-----:R-:W-:-:S06]  /*0320*/  IADD3 R8, R5, 0xffffffe, RZ ;  /* 0x0ffffffe05087810 */ /* 0x001fcc0007ffe0ff */
[----:B------:R-:W0:Y:S02]  /*0330*/  F2I.FTZ.U32.TRUNC.NTZ R7, R8 ;  /* 0x0000000800077305 */ /* 0x000e24000021f000 */
[----:B0-----:R-:W-:-:S05]  /*0340*/  IADD3 R6, RZ, -R7, RZ ;  /* 0x80000007ff067210 */ /* 0x001fca0007ffe0ff */
[----:B------:R-:W-:Y:S01]  /*0350*/  IMAD R9, R6, R11, RZ ;  /* 0x0000000b06097224 */ /* 0x000fe200078e02ff */
[----:B------:R-:W-:-:S05]  /*0360*/  MOV R6, RZ ;  /* 0x000000ff00067202 */ /* 0x000fca0000000f00 */
[----:B------:R-:W-:Y:S01]  /*0370*/  IMAD.HI.U32 R6, R7, R9, R6 ;  /* 0x0000000907067227 */ /* 0x000fe200078e0006 */
[----:B------:R-:W-:Y:S02]  /*0380*/  MOV R9, R10 ;  /* 0x0000000a00097202 */ /* 0x000fe40000000f00 */
[----:B------:R-:W-:-:S03]  /*0390*/  MOV R10, 0x8 ;  /* 0x00000008000a7802 */ /* 0x000fc60000000f00 */
[----:B------:R-:W-:-:S04]  /*03a0*/  IMAD.HI.U32 R5, R6, R9, RZ ;  /* 0x0000000906057227 */ /* 0x000fc800078e00ff */
[----:B------:R-:W-:Y:S01]  /*03b0*/  IMAD.WIDE R6, R43, R10, c[0x0][0x198] ;  /* 0x000066002b067625 */ /* 0x000fe200078e020a */
[----:B------:R-:W-:-:S05]  /*03c0*/  IADD3 R8, -R5, RZ, RZ ;  /* 0x000000ff05087210 */ /* 0x000fca0007ffe1ff */
[----:B------:R-:W2:Y:S01]  /*03d0*/  LDG.E.64 R6, [R6.64] ;  /* 0x0000000c06067981 */ /* 0x000ea2000c1e1b00 */
[----:B------:R-:W-:Y:S01]  /*03e0*/  IMAD R8, R11, R8, R9 ;  /* 0x000000080b087224 */ /* 0x000fe200078e0209 */
[C---:B------:R-:W-:Y:S01]  /*03f0*/  LOP3.LUT R9, R43.reuse, c[0x0][0x1f0], RZ, 0x3c, !PT ;  /* 0x00007c002b097a12 */ /* 0x040fe200078e3cff */
[----:B------:R-:W-:Y:S01]  /*0400*/  CS2R R40, SRZ ;  /* 0x0000000000287805 */ /* 0x000fe2000001ff00 */
[----:B------:R-:W-:Y:S02]  /*0410*/  ISETP.GE.AND P3, PT, R43, RZ, PT ;  /* 0x000000ff2b00720c */ /* 0x000fe40003f66270 */
[----:B------:R-:W-:Y:S02]  /*0420*/  ISETP.GT.U32.AND P2, PT, R11, R8, PT ;  /* 0x000000080b00720c */ /* 0x000fe40003f44070 */
[----:B------:R-:W-:Y:S02]  /*0430*/  ISETP.GE.AND P4, PT, R9, RZ, PT ;  /* 0x000000ff0900720c */ /* 0x000fe40003f86270 */
[----:B------:R-:W-:-:S09]  /*0440*/  SHF.R.U32.HI R13, RZ, 0x1, R46 ;  /* 0x00000001ff0d7819 */ /* 0x000fd2000001162e */
[-C--:B------:R-:W-:Y:S02]  /*0450*/  @!P2 IADD3 R8, R8, -R11.reuse, RZ ;  /* 0x8000000b0808a210 */ /* 0x080fe40007ffe0ff */
[----:B------:R-:W-:Y:S02]  /*0460*/  @!P2 IADD3 R5, R5, 0x1, RZ ;  /* 0x000000010505a810 */ /* 0x000fe40007ffe0ff */
[CC--:B------:R-:W-:Y:S02]  /*0470*/  ISETP.GE.U32.AND P0, PT, R8.reuse, R11.reuse, PT ;  /* 0x0000000b0800720c */ /* 0x0c0fe40003f06070 */
[----:B------:R-:W-:Y:S02]  /*0480*/  ISETP.GT.U32.AND P2, PT, R11, R8, PT ;  /* 0x000000080b00720c */ /* 0x000fe40003f44070 */
[----:B------:R-:W-:Y:S01]  /*0490*/  IADD3 R9, R8, -R11, RZ ;  /* 0x8000000b08097210 */ /* 0x000fe20007ffe0ff */
[----:B------:R-:W-:-:S03]  /*04a0*/  IMAD R11, R38, c[0x0][0x1fc], R13 ;  /* 0x00007f00260b7a24 */ /* 0x000fc600078e020d */
[----:B------:R-:W-:Y:S02]  /*04b0*/  SEL R8, R9, R8, !P2 ;  /* 0x0000000809087207 */ /* 0x000fe40005000000 */
[----:B------:R-:W-:Y:S02]  /*04c0*/  LOP3.LUT R9, RZ, c[0x0][0x1f0], RZ, 0x33, !PT ;  /* 0x00007c00ff097a12 */ /* 0x000fe400078e33ff */
[----:B------:R-:W-:Y:S02]  /*04d0*/  @!P3 IADD3 R8, -R8, RZ, RZ ;  /* 0x000000ff0808b210 */ /* 0x000fe40007ffe1ff */
[----:B------:R-:W-:Y:S02]  /*04e0*/  @P0 IADD3 R5, R5, 0x1, RZ ;  /* 0x0000000105050810 */ /* 0x000fe40007ffe0ff */
[----:B------:R-:W-:Y:S02]  /*04f0*/  ISETP.NE.AND P0, PT, RZ, c[0x0][0x1f0], PT ;  /* 0x00007c00ff007a0c */ /* 0x000fe40003f05270 */
[----:B------:R-:W-:-:S02]  /*0500*/  MOV R10, R5 ;  /* 0x00000005000a7202 */ /* 0x000fc40000000f00 */
[----:B------:R-:W-:Y:S02]  /*0510*/  IADD3 R11, R11, 0x40, RZ ;  /* 0x000000400b0b7810 */ /* 0x000fe40007ffe0ff */
[----:B------:R-:W-:Y:S02]  /*0520*/  @!P4 IADD3 R10, -R10, RZ, RZ ;  /* 0x000000ff0a0ac210 */ /* 0x000fe40007ffe1ff */
[C---:B------:R-:W-:Y:S02]  /*0530*/  SEL R5, R9.reuse, R8, !P0 ;  /* 0x0000000809057207 */ /* 0x040fe40004000000 */
[----:B------:R-:W-:Y:S02]  /*0540*/  SEL R9, R9, R10, !P0 ;  /* 0x0000000a09097207 */ /* 0x000fe40004000000 */
[----:B------:R-:W-:Y:S02]  /*0550*/  ISETP.GE.U32.AND P0, PT, R11, c[0x0][0x1e0], PT ;  /* 0x000078000b007a0c */ /* 0x000fe40003f06070 */
[----:B------:R-:W-:-:S02]  /*0560*/  SHF.R.S32.HI R11, RZ, 0x1f, R11 ;  /* 0x0000001fff0b7819 */ /* 0x000fc4000001140b */
[----:B------:R-:W-:Y:S02]  /*0570*/  LEA R10, R5, R0, 0x2 ;  /* 0x00000000050a7211 */ /* 0x000fe400078e10ff */
[----:B------:R-:W-:Y:S02]  /*0580*/  SHF.R.S32.HI R8, RZ, 0x1f, R9 ;  /* 0x0000001fff087819 */ /* 0x000fe40000011409 */
[----:B------:R-:W-:Y:S02]  /*0590*/  ISETP.GE.AND.EX P0, PT, R11, c[0x0][0x1e4], PT, P0 ;  /* 0x000079000b007a0c */ /* 0x000fe40003f06300 */
[----:B------:R-:W-:Y:S01]  /*05a0*/  SHF.R.S32.HI R11, RZ, 0x1f, R10 ;  /* 0x0000001fff0b7819 */ /* 0x000fe2000001140a */
[----:B------:R-:W-:Y:S01]  /*05b0*/  IMAD R8, R8, c[0x0][0x1e8], RZ ;  /* 0x00007a0008087a24 */ /* 0x000fe200078e02ff */
[----:B------:R-:W-:-:S03]  /*05c0*/  ISETP.LT.U32.AND P0, PT, R46, 0x80, !P0 ;  /* 0x000000802e00780c */ /* 0x000fc60004701070 */
[C---:B------:R-:W-:Y:S02]  /*05d0*/  IMAD R53, R9.reuse, c[0x0][0x1ec], R8 ;  /* 0x00007b0009357a24 */ /* 0x040fe400078e0208 */
[----:B------:R-:W-:-:S04]  /*05e0*/  IMAD.WIDE.U32 R50, R9, c[0x0][0x1e8], R10 ;  /* 0x00007a0009327a25 */ /* 0x000fc800078e000a */
[----:B------:R-:W-:Y:S01]  /*05f0*/  @P1 IMAD R8, R34, c[0x0][0x1d8], RZ ;  /* 0x0000760022081a24 */ /* 0x000fe200078e02ff */
[----:B------:R-:W-:Y:S02]  /*0600*/  IADD3 R53, R51, R53, RZ ;  /* 0x0000003533357210 */ /* 0x000fe40007ffe0ff */
[-C--:B------:R-:W-:Y:S01]  /*0610*/  @P1 MOV R52, R50.reuse ;  /* 0x0000003200341202 */ /* 0x080fe20000000f00 */
[----:B------:R-:W-:Y:S02]  /*0620*/  @P0 IMAD R9, R3, c[0x0][0x1d8], RZ ;  /* 0x0000760003090a24 */ /* 0x000fe400078e02ff */
[C---:B------:R-:W-:Y:S01]  /*0630*/  @P1 IMAD R15, R35.reuse, c[0x0][0x1dc], R8 ;  /* 0x00007700230f1a24 */ /* 0x040fe200078e0208 */
[----:B------:R-:W-:Y:S01]  /*0640*/  @P0 MOV R8, R50 ;  /* 0x0000003200080202 */ /* 0x000fe20000000f00 */
[----:B------:R-:W-:-:S04]  /*0650*/  @P1 IMAD.WIDE.U32 R12, R35, c[0x0][0x1d8], R52 ;  /* 0x00007600230c1a25 */ /* 0x000fc800078e0034 */
[----:B------:R-:W-:Y:S01]  /*0660*/  @P0 IMAD R17, R4, c[0x0][0x1dc], R9 ;  /* 0x0000770004110a24 */ /* 0x000fe200078e0209 */
[----:B------:R-:W-:Y:S02]  /*0670*/  @P0 MOV R9, R53 ;  /* 0x0000003500090202 */ /* 0x000fe40000000f00 */
[----:B------:R-:W-:Y:S02]  /*0680*/  @P1 IADD3 R15, R13, R15, RZ ;  /* 0x0000000f0d0f1210 */ /* 0x000fe40007ffe0ff */
[----:B------:R-:W-:Y:S01]  /*0690*/  @P1 SHF.L.U32 R13, R12, 0x1, RZ ;  /* 0x000000010c0d1819 */ /* 0x000fe200000006ff */
[----:B------:R-:W-:Y:S01]  /*06a0*/  @P0 IMAD.WIDE.U32 R8, R4, c[0x0][0x1d8], R8 ;  /* 0x0000760004080a25 */ /* 0x000fe200078e0008 */
[----:B------:R-:W-:Y:S02]  /*06b0*/  @P1 SHF.L.U64.HI R18, R12, 0x1, R15 ;  /* 0x000000010c121819 */ /* 0x000fe4000001020f */
[----:B------:R-:W-:Y:S02]  /*06c0*/  @P1 IADD3 R16, P2, R13, c[0x0][0x180], RZ ;  /* 0x000060000d101a10 */ /* 0x000fe40007f5e0ff */
[----:B------:R-:W-:-:S02]  /*06d0*/  @P0 IADD3 R15, R9, R17, RZ ;  /* 0x00000011090f0210 */ /* 0x000fc40007ffe0ff */
[----:B------:R-:W-:Y:S02]  /*06e0*/  @P1 IADD3.X R17, R18, c[0x0][0x184], RZ, P2, !PT ;  /* 0x0000610012111a10 */ /* 0x000fe400017fe4ff */
[C---:B------:R-:W-:Y:S02]  /*06f0*/  @P0 SHF.L.U32 R14, R8.reuse, 0x1, RZ ;  /* 0x00000001080e0819 */ /* 0x040fe400000006ff */
[----:B------:R-:W-:Y:S01]  /*0700*/  @P0 SHF.L.U64.HI R15, R8, 0x1, R15 ;  /* 0x00000001080f0819 */ /* 0x000fe2000001020f */
[----:B------:R0:W5:Y:S01]  /*0710*/  @P1 LDG.E R41, [R16.64] ;  /* 0x0000000c10291981 */ /* 0x000162000c1e1900 */
[C---:B------:R-:W-:Y:S02]  /*0720*/  @P0 IADD3 R12, P3, R14.reuse, c[0x0][0x180], RZ ;  /* 0x000060000e0c0a10 */ /* 0x040fe40007f7e0ff */
[----:B------:R-:W-:Y:S02]  /*0730*/  @P0 IADD3 R14, P4, R14, c[0x0][0x178], RZ ;  /* 0x00005e000e0e0a10 */ /* 0x000fe40007f9e0ff */
[----:B------:R-:W-:-:S02]  /*0740*/  @P1 IADD3 R8, P2, R13, c[0x0][0x178], RZ ;  /* 0x00005e000d081a10 */ /* 0x000fc40007f5e0ff */
[----:B------:R-:W-:Y:S02]  /*0750*/  MOV R42, RZ ;  /* 0x000000ff002a7202 */ /* 0x000fe40000000f00 */
[C---:B------:R-:W-:Y:S02]  /*0760*/  @P0 IADD3.X R13, R15.reuse, c[0x0][0x184], RZ, P3, !PT ;  /* 0x000061000f0d0a10 */ /* 0x040fe40001ffe4ff */
[----:B------:R-:W-:Y:S02]  /*0770*/  MOV R39, RZ ;  /* 0x000000ff00277202 */ /* 0x000fe40000000f00 */
[----:B------:R-:W-:Y:S01]  /*0780*/  @P0 IADD3.X R15, R15, c[0x0][0x17c], RZ, P4, !PT ;  /* 0x00005f000f0f0a10 */ /* 0x000fe200027fe4ff */
[----:B------:R1:W5:Y:S01]  /*0790*/  @P0 LDG.E R42, [R12.64] ;  /* 0x0000000c0c2a0981 */ /* 0x000362000c1e1900 */
[----:B------:R-:W-:-:S03]  /*07a0*/  @P1 IADD3.X R9, R18, c[0x0][0x17c], RZ, P2, !PT ;  /* 0x00005f0012091a10 */ /* 0x000fc600017fe4ff */
[----:B------:R1:W5:Y:S01]  /*07b0*/  @P0 LDG.E R39, [R14.64] ;  /* 0x0000000c0e270981 */ /* 0x000362000c1e1900 */
[----:B------:R-:W-:Y:S01]  /*07c0*/  UMOV UR14, 0x3f800000 ;  /* 0x3f800000000e7882 */ /* 0x000fe20000000000 */
[----:B------:R-:W-:Y:S02]  /*07d0*/  BSSY B0, `(.L_x_30) ;  /* 0x0000019000007945 */ /* 0x000fe40003800000 */
[----:B------:R3:W5:Y:S02]  /*07e0*/  @P1 LDG.E R40, [R8.64] ;  /* 0x0000000c08281981 */ /* 0x000764000c1e1900 */
[----:B---3--:R-:W-:Y:S01]  /*07f0*/  CS2R R8, SRZ ;  /* 0x0000000000087805 */ /* 0x008fe2000001ff00 */
[----:B--2---:R-:W0:Y:S02]  /*0800*/  R2UR UR17, R6 ;  /* 0x00000000061173c2 */ /* 0x004e2400000e0000 */
[----:B0-----:R-:W-:-:S05]  /*0810*/  MOV R16, UR17 ;  /* 0x0000001100107c02 */ /* 0x001fca0008000f00 */
[----:B------:R-:W-:-:S05]  /*0820*/  FFMA.FTZ R7, -R16, UR17, R7 ;  /* 0x0000001110077c23 */ /* 0x000fca0008010107 */
[----:B------:R-:W-:-:S13]  /*0830*/  FSETP.GTU.FTZ.AND P0, PT, R7, RZ, PT ;  /* 0x000000ff0700720b */ /* 0x000fda0003f1c000 */
[----:B------:R-:W-:Y:S01]  /*0840*/  VOTEU.ANY UP0, P0 ;  /* 0x00000000003f7886 */ /* 0x000fe20000000100 */
[----:B------:R-:W-:-:S13]  /*0850*/  PLOP3.LUT P0, PT, PT, PT, UP0, 0x80, 0x0 ;  /* 0x000000000000781c */ /* 0x000fda0003f0f008 */
[----:B------:R-:W-:-:S06]  /*0860*/  @P0 FADD.FTZ R16, R7, c[0x0][0x1a0] ;  /* 0x0000680007100621 */ /* 0x000fcc0000010000 */
[----:B------:R-:W0:Y:S02]  /*0870*/  @P0 MUFU.RSQ R16, R16 ;  /* 0x0000001000100308 */ /* 0x000e240000001400 */
[----:B0-----:R-:W0:Y:S01]  /*0880*/  @P0 R2UR UR4, R16 ;  /* 0x00000000100403c2 */ /* 0x001e2200000e0000 */
[----:B------:R-:W-:Y:S01]  /*0890*/  ISETP.GT.U32.AND P0, PT, R46, 0x7f, PT ;  /* 0x0000007f2e00780c */ /* 0x000fe20003f04070 */
[----:B------:R-:W-:Y:S01]  /*08a0*/  CS2R R6, SRZ ;  /* 0x0000000000067805 */ /* 0x000fe2000001ff00 */
[----:B0-----:R-:W-:-:S11]  /*08b0*/  @UP0 UMOV UR14, UR4 ;  /* 0x00000004000e0c82 */ /* 0x001fd60008000000 */
[----:B------:R-:W-:Y:S05]  /*08c0*/  @P0 BRA `(.L_x_31) ;  /* 0x0000009000000947 */ /* 0x000fea0003800000 */
[----:B-1----:R-:W-:Y:S02]  /*08d0*/  ISETP.NE.AND P0, PT, RZ, UR16, PT ;  /* 0x00000010ff007c0c */ /* 0x002fe4000bf05270 */
[C---:B------:R-:W-:Y:S02]  /*08e0*/  SHF.L.U32 R7, R10.reuse, 0x2, RZ ;  /* 0x000000020a077819 */ /* 0x040fe400000006ff */
[----:B------:R-:W-:Y:S02]  /*08f0*/  SHF.L.U64.HI R11, R10, 0x2, R11 ;  /* 0x000000020a0b7819 */ /* 0x000fe4000001020b */
[----:B------:R-:W-:-:S07]  /*0900*/  IADD3 R6, P2, R7, c[0x0][0x188], RZ ;  /* 0x0000620007067a10 */ /* 0x000fce0007f5e0ff */
[----:B------:R-:W-:Y:S02]  /*0910*/  @P0 IADD3 R10, P3, R7, c[0x0][0x190], RZ ;  /* 0x00006400070a0a10 */ /* 0x000fe40007f7e0ff */
[C---:B------:R-:W-:Y:S02]  /*0920*/  IADD3.X R7, R11.reuse, c[0x0][0x18c], RZ, P2, !PT ;  /* 0x000063000b077a10 */ /* 0x040fe400017fe4ff */
[----:B------:R-:W-:-:S04]  /*0930*/  @P0 IADD3.X R11, R11, c[0x0][0x194], RZ, P3, !PT ;  /* 0x000065000b0b0a10 */ /* 0x000fc80001ffe4ff */
[----:B------:R-:W5:Y:S04]  /*0940*/  LDG.E.64 R6, [R6.64] ;  /* 0x0000000c06067981 */ /* 0x000f68000c1e1b00 */
[----:B------:R0:W5:Y:S02]  /*0950*/  @P0 LDG.E.64 R8, [R10.64] ;  /* 0x0000000c0a080981 */ /* 0x000164000c1e1b00 */
.L_x_31:
[----:B-1----:R-:W-:Y:S05]  /*0960*/  BSYNC B0 ;  /* 0x0000000000007941 */ /* 0x002fea0003800000 */
.L_x_30:
[----:B------:R-:W-:Y:S02]  /*0970*/  ISETP.NE.AND P2, PT, RZ, UR16, PT ;  /* 0x00000010ff007c0c */ /* 0x000fe4000bf45270 */
[--C-:B0----5:R-:W-:Y:S02]  /*0980*/  PRMT R10, RZ, 0x5410, R41.reuse ;  /* 0x00005410ff0a7816 */ /* 0x121fe40000000029 */
[----:B------:R-:W-:Y:S02]  /*0990*/  PRMT R14, RZ, 0x7610, R41 ;  /* 0x00007610ff0e7816 */ /* 0x000fe40000000029 */
[----:B------:R-:W-:Y:S01]  /*09a0*/  PRMT R17, RZ, 0x5410, R42 ;  /* 0x00005410ff117816 */ /* 0x000fe2000000002a */
[----:B------:R-:W-:Y:S01]  /*09b0*/  FADD.FTZ R15, R10, -UR17 ;  /* 0x800000110a0f7e21 */ /* 0x000fe20008010000 */
[--C-:B------:R-:W-:Y:S01]  /*09c0*/  PRMT R13, RZ, 0x5410, R40.reuse ;  /* 0x00005410ff0d7816 */ /* 0x100fe20000000028 */
[----:B------:R-:W-:Y:S01]  /*09d0*/  FADD.FTZ R14, R14, -UR17 ;  /* 0x800000110e0e7e21 */ /* 0x000fe20008010000 */
[----:B------:R-:W-:Y:S01]  /*09e0*/  PRMT R12, RZ, 0x7610, R40 ;  /* 0x00007610ff0c7816 */ /* 0x000fe20000000028 */
[----:B------:R-:W-:Y:S01]  /*09f0*/  FADD.FTZ R17, R17, -UR17 ;  /* 0x8000001111117e21 */ /* 0x000fe20008010000 */
[----:B------:R-:W-:Y:S01]  /*0a00*/  PRMT R16, RZ, 0x7610, R42 ;  /* 0x00007610ff107816 */ /* 0x000fe2000000002a */
[----:B------:R-:W-:Y:S01]  /*0a10*/  FMUL.FTZ R15, R15, UR14 ;  /* 0x0000000e0f0f7c20 */ /* 0x000fe20008410000 */
[--C-:B------:R-:W-:Y:S01]  /*0a20*/  PRMT R11, RZ, 0x5410, R39.reuse ;  /* 0x00005410ff0b7816 */ /* 0x100fe20000000027 */
[----:B------:R-:W-:Y:S01]  /*0a30*/  FMUL.FTZ R14, R14, UR14 ;  /* 0x0000000e0e0e7c20 */ /* 0x000fe20008410000 */
[----:B------:R-:W-:Y:S01]  /*0a40*/  PRMT R10, RZ, 0x7610, R39 ;  /* 0x00007610ff0a7816 */ /* 0x000fe20000000027 */
[----:B------:R-:W-:Y:S05]  /*0a50*/  @!P2 BRA `(.L_x_32) ;  /* 0x000001200000a947 */ /* 0x000fea0003800000 */
[----:B------:R-:W-:Y:S02]  /*0a60*/  FFMA.FTZ R18, R15, R6, R8 ;  /* 0x000000060f127223 */ /* 0x000fe40000010008 */
[----:B------:R-:W-:-:S02]  /*0a70*/  FFMA.FTZ R19, R14, R7, R9 ;  /* 0x000000070e137223 */ /* 0x000fc40000010009 */
        /* <DEDUP_REMOVED lines=16> */
.L_x_32:
[----:B------:R-:W-:Y:S02]  /*0b80*/  FMUL.FTZ R20, R13, R6 ;  /* 0x000000060d147220 */ /* 0x000fe40000410000 */
[----:B------:R-:W-:Y:S02]  /*0b90*/  FADD.FTZ R16, R16, -UR17 ;  /* 0x8000001110107e21 */ /* 0x000fe40008010000 */
[----:B------:R-:W-:Y:S02]  /*0ba0*/  FFMA.FTZ R18, R15, R20, RZ ;  /* 0x000000140f127223 */ /* 0x000fe400000100ff */
[----:B------:R-:W-:Y:S02]  /*0bb0*/  FMUL.FTZ R17, R17, UR14 ;  /* 0x0000000e11117c20 */ /* 0x000fe40008410000 */
[----:B------:R-:W-:-:S02]  /*0bc0*/  FMUL.FTZ R19, R12, R7 ;  /* 0x000000070c137220 */ /* 0x000fc40000410000 */
[----:B------:R-:W-:Y:S02]  /*0bd0*/  FADD.FTZ R20, RZ, R20 ;  /* 0x00000014ff147221 */ /* 0x000fe40000010000 */
[----:B------:R-:W-:Y:S01]  /*0be0*/  FMUL.FTZ R16, R16, UR14 ;  /* 0x0000000e10107c20 */ /* 0x000fe20008410000 */
[----:B------:R-:W-:Y:S05]  /*0bf0*/  @!P2 BRA `(.L_x_33) ;  /* 0x000001200000a947 */ /* 0x000fea0003800000 */
[----:B------:R-:W-:Y:S02]  /*0c00*/  FFMA.FTZ R21, R17, R6, R8 ;  /* 0x0000000611157223 */ /* 0x000fe40000010008 */
        /* <DEDUP_REMOVED lines=17> */
.L_x_33:
[----:B------:R-:W-:Y:S01]  /*0d20*/  FFMA.FTZ R21, R14, R19, R18 ;  /* 0x000000130e157223 */ /* 0x000fe20000010012 */
[C---:B------:R-:W-:Y:S01]  /*0d30*/  ISETP.GT.AND P0, PT, R36.reuse, 0x1e, PT ;  /* 0x0000001e2400780c */ /* 0x040fe20003f04270 */
[----:B------:R-:W-:Y:S01]  /*0d40*/  FMUL.FTZ R18, R11, R6 ;  /* 0x000000060b127220 */ /* 0x000fe20000410000 */
[----:B------:R-:W-:Y:S01]  /*0d50*/  ISETP.NE.AND P4, PT, R36, RZ, PT ;  /* 0x000000ff2400720c */ /* 0x000fe20003f85270 */
[----:B------:R-:W-:Y:S01]  /*0d60*/  FADD.FTZ R23, R19, R20 ;  /* 0x0000001413177221 */ /* 0x000fe20000010000 */
[----:B------:R-:W-:Y:S01]  /*0d70*/  ISETP.NE.AND P3, PT, R46, RZ, PT ;  /* 0x000000ff2e00720c */ /* 0x000fe20003f65270 */
[----:B------:R-:W-:Y:S01]  /*0d80*/  FMUL.FTZ R20, R10, R7 ;  /* 0x000000070a147220 */ /* 0x000fe20000410000 */
[----:B------:R-:W-:Y:S01]  /*0d90*/  BSSY B0, `(.L_x_34) ;  /* 0x000016f000007945 */ /* 0x000fe20003800000 */
[----:B------:R-:W-:-:S02]  /*0da0*/  FFMA.FTZ R19, R17, R18, R21 ;  /* 0x0000001211137223 */ /* 0x000fc40000010015 */
[----:B------:R-:W-:Y:S02]  /*0db0*/  FADD.FTZ R21, R23, R18 ;  /* 0x0000001217157221 */ /* 0x000fe40000010000 */
[----:B------:R-:W-:Y:S02]  /*0dc0*/  FFMA.FTZ R18, R16, R20, R19 ;  /* 0x0000001410127223 */ /* 0x000fe40000010013 */
[----:B------:R-:W-:-:S03]  /*0dd0*/  FADD.FTZ R19, R20, R21 ;  /* 0x0000001514137221 */ /* 0x000fc60000010000 */
        /* <DEDUP_REMOVED lines=25> */
[----:B------:R-:W-:Y:S02]  /*0f70*/  FFMA.FTZ R20, R15, R13, RZ ;  /* 0x0000000d0f147223 */ /* 0x000fe400000100ff */
[----:B------:R-:W-:Y:S02]  /*0f80*/  FADD.FTZ R14, RZ, R13 ;  /* 0x0000000dff0e7221 */ /* 0x000fe40000010000 */
[----:B------:R-:W-:Y:S02]  /*0f90*/  FADD.FTZ R15, RZ, R12 ;  /* 0x0000000cff0f7221 */ /* 0x000fe40000010000 */
[----:B------:R-:W-:-:S02]  /*0fa0*/  FFMA.FTZ R13, R16, R10, R21 ;  /* 0x0000000a100d7223 */ /* 0x000fc40000010015 */
[----:B------:R-:W-:Y:S02]  /*0fb0*/  FFMA.FTZ R12, R17, R11, R20 ;  /* 0x0000000b110c7223 */ /* 0x000fe40000010014 */
[----:B------:R-:W-:Y:S01]  /*0fc0*/  FADD.FTZ R14, R14, R11 ;  /* 0x0000000b0e0e7221 */ /* 0x000fe20000010000 */
[----:B------:R-:W-:Y:S01]  /*0fd0*/  MOV R11, R19 ;  /* 0x00000013000b7202 */ /* 0x000fe20000000f00 */
[----:B------:R-:W-:Y:S01]  /*0fe0*/  FADD.FTZ R15, R15, R10 ;  /* 0x0000000a0f0f7221 */ /* 0x000fe20000010000 */
[----:B------:R-:W-:-:S04]  /*0ff0*/  MOV R10, R18 ;  /* 0x00000012000a7202 */ /* 0x000fc80000000f00 */
[----:B------:R-:W-:Y:S04]  /*1000*/  STS.128 [R46.X16+0x40], R12 ;  /* 0x0000400c2e007388 */ /* 0x000fe8000000cc00 */
        /* <DEDUP_REMOVED lines=11> */
[----:B-1----:R-:W-:-:S05]  /*10c0*/  SHF.L.U32 R49, R46, 0x4, RZ ;  /* 0x000000042e317819 */ /* 0x002fca00000006ff */
[----:B------:R-:W0:Y:S04]  /*10d0*/  LDS.128 R16, [R49+0x60] ;  /* 0x0000600031107984 */ /* 0x000e280000000c00 */
[----:B------:R-:W1:Y:S04]  /*10e0*/  LDS.128 R20, [R49+0x80] ;  /* 0x0000800031147984 */ /* 0x000e680000000c00 */
[----:B------:R-:W2:Y:S04]  /*10f0*/  LDS.128 R24, [R49+0xa0] ;  /* 0x0000a00031187984 */ /* 0x000ea80000000c00 */
[----:B------:R-:W3:Y:S01]  /*1100*/  LDS.128 R28, [R49+0xc0] ;  /* 0x0000c000311c7984 */ /* 0x000ee20000000c00 */
[----:B0-----:R-:W-:-:S02]  /*1110*/  FADD.FTZ R16, R12, R16 ;  /* 0x000000100c107221 */ /* 0x001fc40000010000 */
[----:B------:R-:W-:Y:S02]  /*1120*/  FADD.FTZ R12, R13, R17 ;  /* 0x000000110d0c7221 */ /* 0x000fe40000010000 */
[----:B------:R-:W-:Y:S02]  /*1130*/  FADD.FTZ R13, R14, R18 ;  /* 0x000000120e0d7221 */ /* 0x000fe40000010000 */
[----:B------:R-:W-:Y:S02]  /*1140*/  FADD.FTZ R18, R15, R19 ;  /* 0x000000130f127221 */ /* 0x000fe40000010000 */
[----:B-1----:R-:W-:Y:S02]  /*1150*/  FADD.FTZ R17, R16, R20 ;  /* 0x0000001410117221 */ /* 0x002fe40000010000 */
[----:B------:R-:W-:Y:S02]  /*1160*/  FADD.FTZ R16, R12, R21 ;  /* 0x000000150c107221 */ /* 0x000fe40000010000 */
[----:B------:R-:W-:-:S02]  /*1170*/  FADD.FTZ R19, R13, R22 ;  /* 0x000000160d137221 */ /* 0x000fc40000010000 */
[----:B------:R-:W0:Y:S01]  /*1180*/  LDS.128 R12, [R49+0xe0] ;  /* 0x0000e000310c7984 */ /* 0x000e220000000c00 */
[----:B------:R-:W-:Y:S02]  /*1190*/  FADD.FTZ R18, R18, R23 ;  /* 0x0000001712127221 */ /* 0x000fe40000010000 */
[----:B--2---:R-:W-:Y:S01]  /*11a0*/  FADD.FTZ R17, R17, R24 ;  /* 0x0000001811117221 */ /* 0x004fe20000010000 */
[----:B------:R-:W1:Y:S01]  /*11b0*/  LDS.128 R20, [R49+0x100] ;  /* 0x0001000031147984 */ /* 0x000e620000000c00 */
[----:B------:R-:W-:Y:S02]  /*11c0*/  FADD.FTZ R16, R16, R25 ;  /* 0x0000001910107221 */ /* 0x000fe40000010000 */
[----:B------:R-:W-:Y:S02]  /*11d0*/  FADD.FTZ R25, R19, R26 ;  /* 0x0000001a13197221 */ /* 0x000fe40000010000 */
[----:B------:R-:W-:Y:S02]  /*11e0*/  FADD.FTZ R24, R18, R27 ;  /* 0x0000001b12187221 */ /* 0x000fe40000010000 */
[----:B---3--:R-:W-:-:S02]  /*11f0*/  FADD.FTZ R27, R17, R28 ;  /* 0x0000001c111b7221 */ /* 0x008fc40000010000 */
[----:B------:R-:W-:Y:S02]  /*1200*/  FADD.FTZ R26, R16, R29 ;  /* 0x0000001d101a7221 */ /* 0x000fe40000010000 */
[----:B------:R-:W2:Y:S01]  /*1210*/  LDS.128 R16, [R49+0x120] ;  /* 0x0001200031107984 */ /* 0x000ea20000000c00 */
[----:B------:R-:W-:Y:S02]  /*1220*/  FADD.FTZ R28, R24, R31 ;  /* 0x0000001f181c7221 */ /* 0x000fe40000010000 */
[----:B------:R-:W-:Y:S02]  /*1230*/  FADD.FTZ R29, R25, R30 ;  /* 0x0000001e191d7221 */ /* 0x000fe40000010000 */
[----:B0-----:R-:W-:Y:S02]  /*1240*/  FADD.FTZ R31, R27, R12 ;  /* 0x0000000c1b1f7221 */ /* 0x001fe40000010000 */
[----:B------:R-:W-:Y:S02]  /*1250*/  FADD.FTZ R12, R26, R13 ;  /* 0x0000000d1a0c7221 */ /* 0x000fe40000010000 */
[----:B------:R-:W0:Y:S01]  /*1260*/  LDS.128 R24, [R49+0x140] ;  /* 0x0001400031187984 */ /* 0x000e220000000c00 */
[----:B------:R-:W-:-:S02]  /*1270*/  FADD.FTZ R29, R29, R14 ;  /* 0x0000000e1d1d7221 */ /* 0x000fc40000010000 */
[----:B------:R-:W-:Y:S02]  /*1280*/  FADD.FTZ R28, R28, R15 ;  /* 0x0000000f1c1c7221 */ /* 0x000fe40000010000 */
[----:B-1----:R-:W-:Y:S02]  /*1290*/  FADD.FTZ R31, R31, R20 ;  /* 0x000000141f1f7221 */ /* 0x002fe40000010000 */
[----:B------:R-:W-:Y:S02]  /*12a0*/  FADD.FTZ R12, R12, R21 ;  /* 0x000000150c0c7221 */ /* 0x000fe40000010000 */
[----:B------:R-:W-:Y:S02]  /*12b0*/  FADD.FTZ R29, R29, R22 ;  /* 0x000000161d1d7221 */ /* 0x000fe40000010000 */
[----:B------:R-:W-:Y:S02]  /*12c0*/  FADD.FTZ R28, R28, R23 ;  /* 0x000000171c1c7221 */ /* 0x000fe40000010000 */
[----:B------:R-:W1:Y:S01]  /*12d0*/  LDS.128 R20, [R49+0x160] ;  /* 0x0001600031147984 */ /* 0x000e620000000c00 */
[----:B--2---:R-:W-:-:S02]  /*12e0*/  FADD.FTZ R31, R31, R16 ;  /* 0x000000101f1f7221 */ /* 0x004fc40000010000 */
        /* <DEDUP_REMOVED lines=11> */
[----:B------:R-:W1:Y:S01]  /*13a0*/  LDS.128 R24, [R49+0x1c0] ;  /* 0x0001c00031187984 */ /* 0x000e620000000c00 */
[----:B--2---:R-:W-:Y:S02]  /*13b0*/  FADD.FTZ R31, R31, R12 ;  /* 0x0000000c1f1f7221 */ /* 0x004fe40000010000 */
[----:B------:R-:W-:Y:S02]  /*13c0*/  FADD.FTZ R29, R29, R22 ;  /* 0x000000161d1d7221 */ /* 0x000fe40000010000 */
[----:B------:R-:W-:-:S02]  /*13d0*/  FADD.FTZ R28, R28, R23 ;  /* 0x000000171c1c7221 */ /* 0x000fc40000010000 */
        /* <DEDUP_REMOVED lines=57> */
[----:B--2---:R-:W-:Y:S02]  /*1770*/  FADD.FTZ R24, R16, R21 ;  /* 0x0000001510187221 */ /* 0x004fe40000010000 */
[----:B------:R-:W-:Y:S01]  /*1780*/  FADD.FTZ R28, R28, R27 ;  /* 0x0000001b1c1c7221 */ /* 0x000fe20000010000 */
[----:B------:R-:W1:Y:S01]  /*1790*/  LDS.128 R16, [R49+0x340] ;  /* 0x0003400031107984 */ /* 0x000e620000000c00 */
[----:B------:R-:W-:-:S02]  /*17a0*/  FADD.FTZ R25, R31, R20 ;  /* 0x000000141f197221 */ /* 0x000fc40000010000 */
[----:B------:R-:W-:Y:S02]  /*17b0*/  FADD.FTZ R29, R29, R22 ;  /* 0x000000161d1d7221 */ /* 0x000fe40000010000 */
[----:B------:R-:W-:Y:S02]  /*17c0*/  FADD.FTZ R28, R28, R23 ;  /* 0x000000171c1c7221 */ /* 0x000fe40000010000 */
[----:B------:R-:W2:Y:S01]  /*17d0*/  LDS.128 R20, [R49+0x360] ;  /* 0x0003600031147984 */ /* 0x000ea20000000c00 */
[----:B0-----:R-:W-:Y:S02]  /*17e0*/  FADD.FTZ R31, R25, R12 ;  /* 0x0000000c191f7221 */ /* 0x001fe40000010000 */
[----:B------:R-:W-:Y:S02]  /*17f0*/  FADD.FTZ R12, R24, R13 ;  /* 0x0000000d180c7221 */ /* 0x000fe40000010000 */
[----:B------:R-:W0:Y:S01]  /*1800*/  LDS.128 R24, [R49+0x380] ;  /* 0x0003800031187984 */ /* 0x000e220000000c00 */
[----:B------:R-:W-:-:S02]  /*1810*/  FADD.FTZ R29, R29, R14 ;  /* 0x0000000e1d1d7221 */ /* 0x000fc40000010000 */
[----:B------:R-:W-:Y:S02]  /*1820*/  FADD.FTZ R28, R28, R15 ;  /* 0x0000000f1c1c7221 */ /* 0x000fe40000010000 */
[----:B-1----:R-:W-:Y:S02]  /*1830*/  FADD.FTZ R31, R31, R16 ;  /* 0x000000101f1f7221 */ /* 0x002fe40000010000 */
[----:B------:R-:W-:Y:S02]  /*1840*/  FADD.FTZ R16, R12, R17 ;  /* 0x000000110c107221 */ /* 0x000fe40000010000 */
[----:B------:R-:W-:Y:S01]  /*1850*/  FADD.FTZ R29, R29, R18 ;  /* 0x000000121d1d7221 */ /* 0x000fe20000010000 */
[----:B------:R-:W1:Y:S01]  /*1860*/  LDS.128 R12, [R49+0x3a0] ;  /* 0x0003a000310c7984 */ /* 0x000e620000000c00 */
[----:B------:R-:W-:Y:S02]  /*1870*/  FADD.FTZ R28, R28, R19 ;  /* 0x000000131c1c7221 */ /* 0x000fe40000010000 */
[----:B--2---:R-:W-:-:S02]  /*1880*/  FADD.FTZ R31, R31, R20 ;  /* 0x000000141f1f7221 */ /* 0x004fc40000010000 */
[----:B------:R-:W-:Y:S02]  /*1890*/  FADD.FTZ R16, R16, R21 ;  /* 0x0000001510107221 */ /* 0x000fe40000010000 */
        /* <DEDUP_REMOVED lines=16> */
[----:B0-----:R-:W-:Y:S02]  /*19a0*/  FADD.FTZ R31, R31, R16 ;  /* 0x000000101f1f7221 */ /* 0x001fe40000010000 */
[----:B------:R-:W-:Y:S02]  /*19b0*/  FADD.FTZ R29, R29, R22 ;  /* 0x000000161d1d7221 */ /* 0x000fe40000010000 */
[----:B------:R-:W-:Y:S02]  /*19c0*/  FADD.FTZ R28, R28, R23 ;  /* 0x000000171c1c7221 */ /* 0x000fe40000010000 */
        /* <DEDUP_REMOVED lines=37> */
[----:B------:R-:W-:Y:S02]  /*1c20*/  FADD.FTZ R29, R29, R14 ;  /* 0x0000000e1d1d7221 */ /* 0x000fe40000010000 */
        /* <DEDUP_REMOVED lines=99> */
[----:B-1----:R-:W-:-:S02]  /*2260*/  FADD.FTZ R31, R31, R16 ;  /* 0x000000101f1f7221 */ /* 0x002fc40000010000 */
[----:B------:R-:W-:Y:S02]  /*2270*/  FADD.FTZ R28, R28, R23 ;  /* 0x000000171c1c7221 */ /* 0x000fe40000010000 */
[----:B------:R-:W-:Y:S02]  /*2280*/  FADD.FTZ R16, R20, R17 ;  /* 0x0000001114107221 */ /* 0x000fe40000010000 */
        /* <DEDUP_REMOVED lines=8> */
[----:B0-----:R-:W-:Y:S01]  /*2310*/  FADD.FTZ R28, R16, R13 ;  /* 0x0000000d101c7221 */ /* 0x001fe20000010000 */
[----:B------:R-:W-:Y:S01]  /*2320*/  LDS.128 R24, [R49+0x820] ;  /* 0x0008200031187984 */ /* 0x000fe20000000c00 */
[----:B------:R-:W-:Y:S02]  /*2330*/  FADD.FTZ R31, R31, R12 ;  /* 0x0000000c1f1f7221 */ /* 0x000fe40000010000 */
[----:B------:R-:W-:Y:S01]  /*2340*/  FADD.FTZ R29, R29, R14 ;  /* 0x0000000e1d1d7221 */ /* 0x000fe20000010000 */
[----:B------:R-:W0:Y:S01]  /*2350*/  LDS.128 R16, [R49+0x7e0] ;  /* 0x0007e00031107984 */ /* 0x000e220000000c00 */
[----:B------:R-:W-:-:S02]  /*2360*/  FADD.FTZ R30, R30, R15 ;  /* 0x0000000f1e1e7221 */ /* 0x000fc40000010000 */
[----:B-1----:R-:W-:Y:S01]  /*2370*/  FADD.FTZ R31, R20, R31 ;  /* 0x0000001f141f7221 */ /* 0x002fe20000010000 */
[----:B------:R-:W1:Y:S01]  /*2380*/  LDS.128 R12, [R49+0x800] ;  /* 0x00080000310c7984 */ /* 0x000e620000000c00 */
[----:B------:R-:W-:Y:S02]  /*2390*/  FADD.FTZ R28, R21, R28 ;  /* 0x0000001c151c7221 */ /* 0x000fe40000010000 */
[----:B------:R-:W-:Y:S02]  /*23a0*/  FADD.FTZ R29, R22, R29 ;  /* 0x0000001d161d7221 */ /* 0x000fe40000010000 */
[----:B------:R-:W-:Y:S02]  /*23b0*/  FADD.FTZ R30, R23, R30 ;  /* 0x0000001e171e7221 */ /* 0x000fe40000010000 */
[----:B0-----:R-:W-:Y:S02]  /*23c0*/  FADD.FTZ R31, R31, R16 ;  /* 0x000000101f1f7221 */ /* 0x001fe40000010000 */
[----:B------:R-:W-:-:S02]  /*23d0*/  FADD.FTZ R28, R28, R17 ;  /* 0x000000111c1c7221 */ /* 0x000fc40000010000 */
[----:B------:R-:W-:Y:S02]  /*23e0*/  FADD.FTZ R29, R29, R18 ;  /* 0x000000121d1d7221 */ /* 0x000fe40000010000 */
[----:B------:R-:W-:Y:S02]  /*23f0*/  FADD.FTZ R30, R30, R19 ;  /* 0x000000131e1e7221 */ /* 0x000fe40000010000 */
[----:B-1----:R-:W-:Y:S02]  /*2400*/  FADD.FTZ R31, R31, R12 ;  /* 0x0000000c1f1f7221 */ /* 0x002fe40000010000 */
[----:B------:R-:W-:Y:S02]  /*2410*/  FADD.FTZ R28, R28, R13 ;  /* 0x0000000d1c1c7221 */ /* 0x000fe40000010000 */
[----:B------:R-:W-:Y:S02]  /*2420*/  FADD.FTZ R29, R29, R14 ;  /* 0x0000000e1d1d7221 */ /* 0x000fe40000010000 */
[----:B------:R-:W-:-:S02]  /*2430*/  FADD.FTZ R30, R30, R15 ;  /* 0x0000000f1e1e7221 */ /* 0x000fc40000010000 */
[----:B------:R-:W-:Y:S02]  /*2440*/  FADD.FTZ R12, R31, R24 ;  /* 0x000000181f0c7221 */ /* 0x000fe40000010000 */
[----:B------:R-:W-:Y:S02]  /*2450*/  FADD.FTZ R13, R28, R25 ;  /* 0x000000191c0d7221 */ /* 0x000fe40000010000 */
[----:B------:R-:W-:Y:S02]  /*2460*/  FADD.FTZ R14, R29, R26 ;  /* 0x0000001a1d0e7221 */ /* 0x000fe40000010000 */
[----:B------:R-:W-:Y:S02]  /*2470*/  FADD.FTZ R15, R30, R27 ;  /* 0x0000001b1e0f7221 */ /* 0x000fe40000010000 */
.L_x_35:
[----:B-1----:R-:W-:Y:S05]  /*2480*/  BSYNC B0 ;  /* 0x0000000000007941 */ /* 0x002fea0003800000 */
.L_x_34:
[----:B------:R-:W-:Y:S01]  /*2490*/  MOV R24, c[0x0][0xc] ;  /* 0x0000030000187a02 */ /* 0x000fe20000000f00 */
[----:B------:R-:W-:Y:S01]  /*24a0*/  BSSY B0, `(.L_x_36) ;  /* 0x0000014000007945 */ /* 0x000fe20003800000 */
[----:B------:R-:W-:Y:S01]  /*24b0*/  HFMA2.MMA R25, -RZ, RZ, 0, 2.384185791015625e-07 ;  /* 0x00000004ff197435 */ /* 0x000fe200000001ff */
[----:B------:R-:W-:Y:S02]  /*24c0*/  LEA R16, R5, R46, 0x1 ;  /* 0x0000002e05107211 */ /* 0x000fe400078e08ff */
[----:B------:R-:W-:Y:S01]  /*24d0*/  ISETP.GE.U32.AND P0, PT, R24, 0x2, PT ;  /* 0x000000021800780c */ /* 0x000fe20003f06070 */
[----:B------:R-:W-:Y:S07]  /*24e0*/  @P4 BRA `(.L_x_37) ;  /* 0x000000f000004947 */ /* 0x000fee0003800000 */
[----:B------:R-:W-:Y:S01]  /*24f0*/  IMAD.WIDE R16, R16, R25, c[0x0][0x1b8] ;  /* 0x00006e0010107625 */ /* 0x000fe200078e0219 */
[----:B------:R-:W-:-:S02]  /*2500*/  MOV R23, UR11 ;  /* 0x0000000b00177c02 */ /* 0x000fc40008000f00 */
[----:B------:R-:W-:Y:S02]  /*2510*/  MOV R5, c[0x0][0x1d8] ;  /* 0x0000760000057a02 */ /* 0x000fe40000000f00 */
[----:B------:R-:W-:Y:S01]  /*2520*/  MOV R21, UR10 ;  /* 0x0000000a00157c02 */ /* 0x000fe20008000f00 */
[----:B------:R0:W-:Y:S01]  /*2530*/  RED.E.ADD.F32.FTZ.RN.STRONG.GPU [R16.64], R12 ;  /* 0x0000000c1000798e */ /* 0x0001e2000c10e78c */
[-C--:B------:R-:W-:Y:S02]  /*2540*/  LEA R22, P4, R23, R16.reuse, 0x2 ;  /* 0x0000001017167211 */ /* 0x080fe400078810ff */
[----:B------:R-:W-:Y:S02]  /*2550*/  MOV R19, c[0x0][0x1dc] ;  /* 0x0000770000137a02 */ /* 0x000fe40000000f00 */
[-C--:B------:R-:W-:Y:S02]  /*2560*/  LEA R20, P5, R5, R16.reuse, 0x2 ;  /* 0x0000001005147211 */ /* 0x080fe400078a10ff */
[----:B------:R-:W-:-:S02]  /*2570*/  LEA R18, P6, R21, R16, 0x2 ;  /* 0x0000001015127211 */ /* 0x000fc400078c10ff */
[----:B------:R-:W-:Y:S02]  /*2580*/  IADD3.X R23, R17, UR9, RZ, P4, !PT ;  /* 0x0000000911177c10 */ /* 0x000fe4000a7fe4ff */
[----:B------:R-:W-:Y:S02]  /*2590*/  LEA.HI.X R21, R5, R17, R19, 0x2, P5 ;  /* 0x0000001105157211 */ /* 0x000fe400028f1413 */
[----:B------:R-:W-:Y:S01]  /*25a0*/  IADD3.X R19, R17, UR8, RZ, P6, !PT ;  /* 0x0000000811137c10 */ /* 0x000fe2000b7fe4ff */
[----:B------:R0:W-:Y:S04]  /*25b0*/  RED.E.ADD.F32.FTZ.RN.STRONG.GPU [R22.64], R13 ;  /* 0x0000000d1600798e */ /* 0x0001e8000c10e78c */
[----:B------:R0:W-:Y:S04]  /*25c0*/  RED.E.ADD.F32.FTZ.RN.STRONG.GPU [R20.64], R14 ;  /* 0x0000000e1400798e */ /* 0x0001e8000c10e78c */
[----:B------:R0:W-:Y:S02]  /*25d0*/  RED.E.ADD.F32.FTZ.RN.STRONG.GPU [R18.64], R15 ;  /* 0x0000000f1200798e */ /* 0x0001e4000c10e78c */
.L_x_37:
[----:B------:R-:W-:Y:S05]  /*25e0*/  BSYNC B0 ;  /* 0x0000000000007941 */ /* 0x000fea0003800000 */
.L_x_36:
        /* <DEDUP_REMOVED lines=19> */
[----:B------:R-:W-:Y:S01]  /*2720*/  MOV R5, 0x1 ;  /* 0x0000000100057802 */ /* 0x000fe20000000f00 */
[----:B------:R-:W-:Y:S01]  /*2730*/  UPOPC UR4, UR4 ;  /* 0x00000004000472bf */ /* 0x000fe20008000000 */
[----:B-1----:R-:W-:Y:S01]  /*2740*/  SEL R14, RZ, c[0x0][0xc], P0 ;  /* 0x00000300ff0e7a07 */ /* 0x002fe20000000000 */
[----:B------:R-:W-:-:S00]  /*2750*/  ERRBAR ;  /* 0x00000000000079ab */ /* 0x000fc00000000000 */
[----:B------:R-:W-:Y:S02]  /*2760*/  SEL R5, R5, 0xffffffff, !P0 ;  /* 0xffffffff05057807 */ /* 0x000fe40004000000 */
[----:B0-----:R-:W-:-:S02]  /*2770*/  ISETP.EQ.U32.AND P4, PT, R36, UR15, PT ;  /* 0x0000000f24007c0c */ /* 0x001fc4000bf82070 */
[----:B------:R-:W-:Y:S01]  /*2780*/  ISETP.NE.AND P0, PT, R14, -0x1, PT ;  /* 0xffffffff0e00780c */ /* 0x000fe20003f05270 */
[----:B------:R-:W-:-:S10]  /*2790*/  IMAD R5, R5, UR4, RZ ;  /* 0x0000000405057c24 */ /* 0x000fd4000f8e02ff */
[----:B------:R0:W-:Y:S02]  /*27a0*/  @P4 RED.E.ADD.S32.STRONG.GPU [R12.64], R5 ;  /* 0x000000050c00498e */ /* 0x0001e4000c10e38c */
[----:B------:R-:W-:Y:S05]  /*27b0*/  @!P0 BRA `(.L_x_39) ;  /* 0x0000005000008947 */ /* 0x000fea0003800000 */
.L_x_40:
[----:B0-----:R-:W2:Y:S01]  /*27c0*/  LDG.E.STRONG.GPU R5, [R12.64] ;  /* 0x0000000c0c057981 */ /* 0x001ea2000c1ef900 */
[----:B------:R-:W-:Y:S01]  /*27d0*/  YIELD ;  /* 0x0000000000007946 */ /* 0x000fe20003800000 */
[----:B--2---:R-:W-:Y:S01]  /*27e0*/  ISETP.NE.AND P0, PT, R5, R14, PT ;  /* 0x0000000e0500720c */ /* 0x004fe20003f05270 */
[----:B------:R-:W-:-:S12]  /*27f0*/  CCTL.IVALL ;  /* 0x00000000ff00798f */ /* 0x000fd80002000000 */
[----:B------:R-:W-:Y:S05]  /*2800*/  @P0 BRA `(.L_x_40) ;  /* 0xffffffb000000947 */ /* 0x000fea000383ffff */
.L_x_39:
[----:B------:R-:W-:Y:S01]  /*2810*/  ISETP.NE.AND P0, PT, RZ, c[0x0][0xc], PT ;  /* 0x00000300ff007a0c */ /* 0x000fe20003f05270 */
[----:B------:R-:W-:Y:S01]  /*2820*/  WARPSYNC 0xffffffff ;  /* 0xffffffff00007948 */ /* 0x000fe20003800000 */
[----:B------:R-:W-:Y:S11]  /*2830*/  BAR.SYNC.DEFER_BLOCKING 0x0 ;  /* 0x0000000000007b1d */ /* 0x000ff60000010000 */
[----:B------:R-:W-:Y:S05]  /*2840*/  @!P0 BRA `(.L_x_38) ;  /* 0x00000fe000008947 */ /* 0x000fea0003800000 */
[----:B------:R-:W-:Y:S01]  /*2850*/  IADD3 R24, R24, -0x1, RZ ;  /* 0xffffffff18187810 */ /* 0x000fe20007ffe0ff */
[----:B0-----:R-:W-:-:S03]  /*2860*/  HFMA2.MMA R5, -RZ, RZ, 0, 0 ;  /* 0x00000000ff057435 */ /* 0x001fc600000001ff */
[----:B------:R-:W-:-:S13]  /*2870*/  ISETP.GE.U32.AND P0, PT, R24, 0x3, PT ;  /* 0x000000031800780c */ /* 0x000fda0003f06070 */
        /* <DEDUP_REMOVED lines=10> */
.L_x_44:
[----:B------:R-:W-:-:S13]  /*2920*/  ISETP.EQ.OR P6, PT, R5, R38, P3 ;  /* 0x000000260500720c */ /* 0x000fda0001fc2670 */
[----:B------:R-:W-:-:S04]  /*2930*/  @!P6 IMAD R13, R5, c[0x0][0x10], R37 ;  /* 0x00000400050dea24 */ /* 0x000fc800078e0225 */
[----:B------:R-:W-:-:S06]  /*2940*/  @!P6 IMAD.WIDE.U32 R12, R13, 0x8, R20 ;  /* 0x000000080d0ce825 */ /* 0x000fcc00078e0014 */
[----:B------:R-:W2:Y:S01]  /*2950*/  @!P6 LDG.E.64 R12, [R12.64] ;  /* 0x0000000c0c0ce981 */ /* 0x000ea2000c1e1b00 */
[C---:B------:R-:W-:Y:S02]  /*2960*/  IADD3 R15, R5.reuse, 0x1, RZ ;  /* 0x00000001050f7810 */ /* 0x040fe40007ffe0ff */
[----:B------:R-:W-:Y:S02]  /*2970*/  IADD3 R17, R5, 0x2, RZ ;  /* 0x0000000205117810 */ /* 0x000fe40007ffe0ff */
[-C--:B------:R-:W-:Y:S02]  /*2980*/  ISETP.EQ.OR P4, PT, R15, R38.reuse, P3 ;  /* 0x000000260f00720c */ /* 0x080fe40001f82670 */
[----:B------:R-:W-:Y:S02]  /*2990*/  ISETP.EQ.OR P5, PT, R17, R38, P3 ;  /* 0x000000261100720c */ /* 0x000fe40001fa2670 */
[----:B------:R-:W-:-:S09]  /*29a0*/  IADD3 R16, R5, 0x3, RZ ;  /* 0x0000000305107810 */ /* 0x000fd20007ffe0ff */
[--C-:B------:R-:W-:Y:S02]  /*29b0*/  @!P4 IMAD R15, R15, c[0x0][0x10], R37.reuse ;  /* 0x000004000f0fca24 */ /* 0x100fe400078e0225 */
[----:B------:R-:W-:Y:S02]  /*29c0*/  @!P5 IMAD R17, R17, c[0x0][0x10], R37 ;  /* 0x000004001111da24 */ /* 0x000fe400078e0225 */
[----:B--2---:R-:W-:Y:S02]  /*29d0*/  @!P6 FADD.FTZ R10, R10, R12 ;  /* 0x0000000c0a0ae221 */ /* 0x004fe40000010000 */
[----:B------:R-:W-:Y:S01]  /*29e0*/  @!P6 FADD.FTZ R11, R11, R13 ;  /* 0x0000000d0b0be221 */ /* 0x000fe20000010000 */
[----:B------:R-:W-:Y:S01]  /*29f0*/  ISETP.EQ.OR P6, PT, R16, R38, P3 ;  /* 0x000000261000720c */ /* 0x000fe20001fc2670 */
[----:B------:R-:W-:-:S04]  /*2a00*/  @!P4 IMAD.WIDE.U32 R12, R15, 0x8, R20 ;  /* 0x000000080f0cc825 */ /* 0x000fc800078e0014 */
[----:B------:R-:W-:Y:S02]  /*2a10*/  @!P5 IMAD.WIDE.U32 R14, R17, 0x8, R20 ;  /* 0x00000008110ed825 */ /* 0x000fe400078e0014 */
[----:B------:R-:W2:Y:S04]  /*2a20*/  @!P4 LDG.E.64 R12, [R12.64] ;  /* 0x0000000c0c0cc981 */ /* 0x000ea8000c1e1b00 */
[----:B------:R-:W3:Y:S02]  /*2a30*/  @!P5 LDG.E.64 R14, [R14.64] ;  /* 0x0000000c0e0ed981 */ /* 0x000ee4000c1e1b00 */
[----:B------:R-:W-:-:S04]  /*2a40*/  @!P6 IMAD R17, R16, c[0x0][0x10], R37 ;  /* 0x000004001011ea24 */ /* 0x000fc800078e0225 */
[----:B------:R-:W-:-:S06]  /*2a50*/  @!P6 IMAD.WIDE.U32 R16, R17, 0x8, R20 ;  /* 0x000000081110e825 */ /* 0x000fcc00078e0014 */
[----:B------:R-:W4:Y:S01]  /*2a60*/  @!P6 LDG.E.64 R16, [R16.64] ;  /* 0x0000000c1010e981 */ /* 0x000f22000c1e1b00 */
[C---:B------:R-:W-:Y:S02]  /*2a70*/  IADD3 R18, R5.reuse, 0x4, RZ ;  /* 0x0000000405127810 */ /* 0x040fe40007ffe0ff */
[C---:B------:R-:W-:Y:S02]  /*2a80*/  IADD3 R19, R5.reuse, 0x5, RZ ;  /* 0x0000000505137810 */ /* 0x040fe40007ffe0ff */
[----:B------:R-:W-:Y:S01]  /*2a90*/  IADD3 R22, R5, 0x6, RZ ;  /* 0x0000000605167810 */ /* 0x000fe20007ffe0ff */
[----:B--2---:R-:W-:Y:S02]  /*2aa0*/  @!P4 FADD.FTZ R10, R10, R12 ;  /* 0x0000000c0a0ac221 */ /* 0x004fe40000010000 */
[----:B------:R-:W-:Y:S01]  /*2ab0*/  @!P4 FADD.FTZ R11, R11, R13 ;  /* 0x0000000d0b0bc221 */ /* 0x000fe20000010000 */
[----:B------:R-:W-:Y:S01]  /*2ac0*/  ISETP.EQ.OR P4, PT, R18, R38, P3 ;  /* 0x000000261200720c */ /* 0x000fe20001f82670 */
[----:B---3--:R-:W-:-:S02]  /*2ad0*/  @!P5 FADD.FTZ R10, R10, R14 ;  /* 0x0000000e0a0ad221 */ /* 0x008fc40000010000 */
[----:B------:R-:W-:Y:S01]  /*2ae0*/  @!P5 FADD.FTZ R11, R11, R15 ;  /* 0x0000000f0b0bd221 */ /* 0x000fe20000010000 */
[----:B------:R-:W-:-:S09]  /*2af0*/  ISETP.EQ.OR P5, PT, R19, R38, P3 ;  /* 0x000000261300720c */ /* 0x000fd20001fa2670 */
[----:B------:R-:W-:Y:S02]  /*2b00*/  @!P4 IMAD R13, R18, c[0x0][0x10], R37 ;  /* 0x00000400120dca24 */ /* 0x000fe400078e0225 */
[----:B----4-:R-:W-:Y:S02]  /*2b10*/  @!P6 FADD.FTZ R10, R10, R16 ;  /* 0x000000100a0ae221 */ /* 0x010fe40000010000 */
[----:B------:R-:W-:Y:S01]  /*2b20*/  @!P6 FADD.FTZ R11, R11, R17 ;  /* 0x000000110b0be221 */ /* 0x000fe20000010000 */
[----:B------:R-:W-:Y:S01]  /*2b30*/  ISETP.EQ.OR P6, PT, R22, R38, P3 ;  /* 0x000000261600720c */ /* 0x000fe20001fc2670 */
[----:B------:R-:W-:-:S04]  /*2b40*/  @!P4 IMAD.WIDE.U32 R12, R13, 0x8, R20 ;  /* 0x000000080d0cc825 */ /* 0x000fc800078e0014 */
[----:B------:R-:W-:Y:S02]  /*2b50*/  @!P5 IMAD R15, R19, c[0x0][0x10], R37 ;  /* 0x00000400130fda24 */ /* 0x000fe400078e0225 */
[----:B------:R-:W2:Y:S02]  /*2b60*/  @!P4 LDG.E.64 R12, [R12.64] ;  /* 0x0000000c0c0cc981 */ /* 0x000ea4000c1e1b00 */
[----:B------:R-:W-:-:S04]  /*2b70*/  @!P5 IMAD.WIDE.U32 R14, R15, 0x8, R20 ;  /* 0x000000080f0ed825 */ /* 0x000fc800078e0014 */
[----:B------:R-:W-:Y:S02]  /*2b80*/  @!P6 IMAD R17, R22, c[0x0][0x10], R37 ;  /* 0x000004001611ea24 */ /* 0x000fe400078e0225 */
[----:B------:R-:W3:Y:S02]  /*2b90*/  @!P5 LDG.E.64 R14, [R14.64] ;  /* 0x0000000c0e0ed981 */ /* 0x000ee4000c1e1b00 */
        /* <DEDUP_REMOVED lines=74> */
[----:B------:R-:W-:-:S06]  /*3040*/  @!P6 FADD.FTZ R11, R11, R17 ;  /* 0x000000110b0be221 */ /* 0x000fcc0000010000 */
[----:B------:R-:W-:Y:S05]  /*3050*/  @P4 BRA `(.L_x_44) ;  /* 0xfffff8c000004947 */ /* 0x000fea000383ffff */
.L_x_43:
[----:B------:R-:W-:-:S06]  /*3060*/  UISETP.GT.AND UP0, UPT, UR4, 0x4, UPT ;  /* 0x000000040400788c */ /* 0x000fcc000bf04270 */
[----:B------:R-:W-:-:S13]  /*3070*/  PLOP3.LUT P4, PT, PT, PT, UP0, 0x80, 0x0 ;  /* 0x000000000000781c */ /* 0x000fda0003f8f008 */
[----:B------:R-:W-:Y:S05]  /*3080*/  @!P4 BRA `(.L_x_45) ;  /* 0x000003b00000c947 */ /* 0x000fea0003800000 */
[C---:B------:R-:W-:Y:S02]  /*3090*/  IADD3 R15, R5.reuse, 0x1, RZ ;  /* 0x00000001050f7810 */ /* 0x040fe40007ffe0ff */
[-C--:B------:R-:W-:Y:S02]  /*30a0*/  ISETP.EQ.OR P0, PT, R5, R38.reuse, P3 ;  /* 0x000000260500720c */ /* 0x080fe40001f02670 */
        /* <DEDUP_REMOVED lines=17> */
[----:B------:R-:W-:-:S04]  /*31c0*/  IADD3 R5, R5, 0x4, RZ ;  /* 0x0000000405057810 */ /* 0x000fc80007ffe0ff */
[C---:B------:R-:W-:Y:S01]  /*31d0*/  IADD3 R22, R5.reuse, 0x3, RZ ;  /* 0x0000000305167810 */ /* 0x040fe20007ffe0ff */
[----:B--2---:R-:W-:Y:S01]  /*31e0*/  @!P0 FADD.FTZ R10, R10, R12 ;  /* 0x0000000c0a0a8221 */ /* 0x004fe20000010000 */
[----:B------:R-:W-:Y:S01]  /*31f0*/  IADD3 R12, R5, 0x1, RZ ;  /* 0x00000001050c7810 */ /* 0x000fe20007ffe0ff */
[----:B------:R-:W-:Y:S01]  /*3200*/  @!P0 FADD.FTZ R11, R11, R13 ;  /* 0x0000000d0b0b8221 */ /* 0x000fe20000010000 */
[CC--:B------:R-:W-:Y:S01]  /*3210*/  ISETP.EQ.OR P0, PT, R5.reuse, R38.reuse, P3 ;  /* 0x000000260500720c */ /* 0x0c0fe20001f02670 */
[----:B---3--:R-:W-:Y:S01]  /*3220*/  @!P5 FADD.FTZ R10, R10, R14 ;  /* 0x0000000e0a0ad221 */ /* 0x008fe20000010000 */
[----:B------:R-:W-:Y:S01]  /*3230*/  IADD3 R14, R5, 0x2, RZ ;  /* 0x00000002050e7810 */ /* 0x000fe20007ffe0ff */
[----:B------:R-:W-:Y:S01]  /*3240*/  @!P5 FADD.FTZ R11, R11, R15 ;  /* 0x0000000f0b0bd221 */ /* 0x000fe20000010000 */
[-C--:B------:R-:W-:Y:S01]  /*3250*/  ISETP.EQ.OR P5, PT, R12, R38.reuse, P3 ;  /* 0x000000260c00720c */ /* 0x080fe20001fa2670 */
[----:B----4-:R-:W-:Y:S02]  /*3260*/  @!P6 FADD.FTZ R10, R10, R16 ;  /* 0x000000100a0ae221 */ /* 0x010fe40000010000 */
        /* <DEDUP_REMOVED lines=9> */
[--C-:B------:R-:W-:Y:S01]  /*3300*/  @!P5 IMAD.WIDE.U32 R14, R15, 0x8, R20.reuse ;  /* 0x000000080f0ed825 */ /* 0x100fe200078e0014 */
[----:B------:R-:W2:Y:S03]  /*3310*/  @!P0 LDG.E.64 R12, [R12.64] ;  /* 0x0000000c0c0c8981 */ /* 0x000ea6000c1e1b00 */
[----:B------:R-:W-:Y:S02]  /*3320*/  @!P6 IMAD.WIDE.U32 R16, R17, 0x8, R20 ;  /* 0x000000081110e825 */ /* 0x000fe400078e0014 */
[----:B------:R-:W3:Y:S02]  /*3330*/  @!P5 LDG.E.64 R14, [R14.64] ;  /* 0x0000000c0e0ed981 */ /* 0x000ee4000c1e1b00 */
[----:B------:R-:W-:-:S02]  /*3340*/  @!P4 IMAD R19, R22, c[0x0][0x10], R37 ;  /* 0x000004001613ca24 */ /* 0x000fc400078e0225 */
[----:B------:R-:W4:Y:S02]  /*3350*/  @!P6 LDG.E.64 R16, [R16.64] ;  /* 0x0000000c1010e981 */ /* 0x000f24000c1e1b00 */
[----:B------:R-:W-:-:S06]  /*3360*/  @!P4 IMAD.WIDE.U32 R18, R19, 0x8, R20 ;  /* 0x000000081312c825 */ /* 0x000fcc00078e0014 */
[----:B------:R-:W5:Y:S01]  /*3370*/  @!P4 LDG.E.64 R18, [R18.64] ;  /* 0x0000000c1212c981 */ /* 0x000f62000c1e1b00 */
[----:B------:R-:W-:Y:S01]  /*3380*/  UIADD3 UR4, UR4, -0x4, URZ ;  /* 0xfffffffc04047890 */ /* 0x000fe2000fffe03f */
[----:B------:R-:W-:-:S03]  /*3390*/  IADD3 R5, R5, 0x4, RZ ;  /* 0x0000000405057810 */ /* 0x000fc60007ffe0ff */
        /* <DEDUP_REMOVED lines=10> */
.L_x_45:
[----:B------:R-:W-:-:S13]  /*3440*/  ISETP.NE.OR P0, PT, RZ, UR4, P0 ;  /* 0x00000004ff007c0c */ /* 0x000fda0008705670 */
[----:B------:R-:W-:Y:S05]  /*3450*/  @!P0 BRA `(.L_x_41) ;  /* 0x000001f000008947 */ /* 0x000fea0003800000 */
.L_x_42:
[CC--:B------:R-:W-:Y:S02]  /*3460*/  ISETP.EQ.OR P5, PT, R5.reuse, R38.reuse, P3 ;  /* 0x000000260500720c */ /* 0x0c0fe40001fa2670 */
[C---:B------:R-:W-:Y:S02]  /*3470*/  IADD3 R15, R5.reuse, 0x1, RZ ;  /* 0x00000001050f7810 */ /* 0x040fe40007ffe0ff */
[----:B------:R-:W-:Y:S02]  /*3480*/  IADD3 R17, R5, 0x2, RZ ;  /* 0x0000000205117810 */ /* 0x000fe40007ffe0ff */
        /* <DEDUP_REMOVED lines=28> */
.L_x_41:
[----:B------:R-:W-:-:S13]  /*3650*/  ISETP.NE.AND P0, PT, RZ, UR7, PT ;  /* 0x00000007ff007c0c */ /* 0x000fda000bf05270 */
[----:B------:R-:W-:Y:S05]  /*3660*/  @!P0 BRA `(.L_x_38) ;  /* 0x000001c000008947 */ /* 0x000fea0003800000 */
[----:B------:R-:W-:Y:S01]  /*3670*/  ISETP.EQ.OR P0, PT, R5, R38, P3 ;  /* 0x000000260500720c */ /* 0x000fe20001f02670 */
[----:B------:R-:W-:-:S12]  /*3680*/  BSSY B0, `(.L_x_46) ;  /* 0x0000007000007945 */ /* 0x000fd80003800000 */
[----:B------:R-:W-:Y:S05]  /*3690*/  @P0 BRA `(.L_x_47) ;  /* 0x0000005000000947 */ /* 0x000fea0003800000 */
[----:B------:R-:W-:-:S04]  /*36a0*/  IMAD R13, R5, c[0x0][0x10], R37 ;  /* 0x00000400050d7a24 */ /* 0x000fc800078e0225 */
[----:B------:R-:W-:-:S06]  /*36b0*/  IMAD.WIDE.U32 R12, R13, 0x8, R20 ;  /* 0x000000080d0c7825 */ /* 0x000fcc00078e0014 */
[----:B------:R-:W2:Y:S02]  /*36c0*/  LDG.E.64 R12, [R12.64] ;  /* 0x0000000c0c0c7981 */ /* 0x000ea4000c1e1b00 */
[----:B--2---:R-:W-:Y:S02]  /*36d0*/  FADD.FTZ R10, R10, R12 ;  /* 0x0000000c0a0a7221 */ /* 0x004fe40000010000 */
[----:B------:R-:W-:Y:S02]  /*36e0*/  FADD.FTZ R11, R11, R13 ;  /* 0x0000000d0b0b7221 */ /* 0x000fe40000010000 */
.L_x_47:
[----:B------:R-:W-:Y:S05]  /*36f0*/  BSYNC B0 ;  /* 0x0000000000007941 */ /* 0x000fea0003800000 */
.L_x_46:
[----:B------:R-:W-:-:S06]  /*3700*/  UISETP.NE.AND UP0, UPT, UR7, 0x1, UPT ;  /* 0x000000010700788c */ /* 0x000fcc000bf05270 */
[----:B------:R-:W-:-:S13]  /*3710*/  PLOP3.LUT P0, PT, PT, PT, UP0, 0x80, 0x0 ;  /* 0x000000000000781c */ /* 0x000fda0003f0f008 */
[----:B------:R-:W-:Y:S05]  /*3720*/  @!P0 BRA `(.L_x_38) ;  /* 0x0000010000008947 */ /* 0x000fea0003800000 */
[C---:B------:R-:W-:Y:S02]  /*3730*/  IADD3 R12, R5.reuse, 0x2, RZ ;  /* 0x00000002050c7810 */ /* 0x040fe40007ffe0ff */
        /* <DEDUP_REMOVED lines=15> */
.L_x_38:
[----:B------:R1:W-:Y:S01]  /*3830*/  @!P3 STS.64 [0x30], R10 ;  /* 0x0000300aff00b388 */ /* 0x0003e20000000a00 */
[----:B0-----:R-:W-:-:S03]  /*3840*/  SHF.R.U32.HI R5, RZ, 0x1, R46 ;  /* 0x00000001ff057819 */ /* 0x001fc6000001162e */
[----:B------:R-:W-:Y:S02]  /*3850*/  BAR.SYNC.DEFER_BLOCKING 0x0 ;  /* 0x0000000000007b1d */ /* 0x000fe40000010000 */
[----:B------:R-:W-:Y:S01]  /*3860*/  IMAD R5, R38, c[0x0][0x1fc], R5 ;  /* 0x00007f0026057a24 */ /* 0x000fe200078e0205 */
[----:B-1----:R-:W-:-:S04]  /*3870*/  PRMT R10, RZ, 0x5410, R41 ;  /* 0x00005410ff0a7816 */ /* 0x002fc80000000029 */
[----:B------:R-:W-:Y:S02]  /*3880*/  IADD3 R5, R5, 0x40, RZ ;  /* 0x0000004005057810 */ /* 0x000fe40007ffe0ff */
[----:B------:R-:W-:Y:S02]  /*3890*/  PRMT R41, RZ, 0x7610, R41 ;  /* 0x00007610ff297816 */ /* 0x000fe40000000029 */
[----:B------:R-:W-:Y:S02]  /*38a0*/  ISETP.GE.U32.AND P0, PT, R5, c[0x0][0x1e0], PT ;  /* 0x0000780005007a0c */ /* 0x000fe40003f06070 */
[----:B------:R-:W-:Y:S01]  /*38b0*/  SHF.R.S32.HI R14, RZ, 0x1f, R5 ;  /* 0x0000001fff0e7819 */ /* 0x000fe20000011405 */
[----:B------:R-:W-:Y:S01]  /*38c0*/  FADD.FTZ R41, R41, -UR17 ;  /* 0x8000001129297e21 */ /* 0x000fe20008010000 */
[--C-:B------:R-:W-:Y:S02]  /*38d0*/  PRMT R11, RZ, 0x5410, R40.reuse ;  /* 0x00005410ff0b7816 */ /* 0x100fe40000000028 */
[----:B------:R-:W-:Y:S01]  /*38e0*/  ISETP.GE.AND.EX P0, PT, R14, c[0x0][0x1e4], PT, P0 ;  /* 0x000079000e007a0c */ /* 0x000fe20003f06300 */
[----:B------:R-:W-:Y:S01]  /*38f0*/  FMUL.FTZ R22, R41, UR14 ;  /* 0x0000000e29167c20 */ /* 0x000fe20008410000 */
[----:B------:R-:W-:-:S02]  /*3900*/  PRMT R40, RZ, 0x7610, R40 ;  /* 0x00007610ff287816 */ /* 0x000fc40000000028 */
[----:B------:R-:W-:Y:S01]  /*3910*/  ISETP.LT.U32.AND P0, PT, R46, 0x80, !P0 ;  /* 0x000000802e00780c */ /* 0x000fe20004701070 */
[----:B------:R-:W0:Y:S02]  /*3920*/  LDS.64 R12, [0x30] ;  /* 0x00003000ff0c7984 */ /* 0x000e240000000a00 */
[----:B0-----:R-:W-:Y:S02]  /*3930*/  FMUL.FTZ R5, R12, c[0x0][0x20c] ;  /* 0x000083000c057a20 */ /* 0x001fe40000410000 */
[----:B------:R-:W-:Y:S02]  /*3940*/  FMUL.FTZ R12, R13, c[0x0][0x20c] ;  /* 0x000083000d0c7a20 */ /* 0x000fe40000410000 */
[----:B------:R-:W-:Y:S01]  /*3950*/  FADD.FTZ R13, R10, -UR17 ;  /* 0x800000110a0d7e21 */ /* 0x000fe20008010000 */
[----:B------:R-:W-:-:S03]  /*3960*/  PRMT R10, RZ, 0x5410, R42 ;  /* 0x00005410ff0a7816 */ /* 0x000fc6000000002a */
        /* <DEDUP_REMOVED lines=20> */
.L_x_48:
[----:B------:R-:W-:Y:S01]  /*3ab0*/  BSSY B0, `(.L_x_49) ;  /* 0x0000012000007945 */ /* 0x000fe20003800000 */
[----:B------:R-:W-:Y:S05]  /*3ac0*/  @!P1 BRA `(.L_x_50) ;  /* 0x0000010000009947 */ /* 0x000fea0003800000 */
[C-C-:B------:R-:W-:Y:S01]  /*3ad0*/  FFMA.FTZ R13, R5.reuse, R23, R12.reuse ;  /* 0x00000017050d7223 */ /* 0x140fe2000001000c */
[----:B------:R-:W-:Y:S01]  /*3ae0*/  MOV R15, R53 ;  /* 0x00000035000f7202 */ /* 0x000fe20000000f00 */
[----:B------:R-:W-:Y:S02]  /*3af0*/  FFMA.FTZ R14, R5, R22, R12 ;  /* 0x00000016050e7223 */ /* 0x000fe4000001000c */
[----:B------:R-:W-:Y:S02]  /*3b00*/  FFMA.FTZ R13, R11, R6, -R13 ;  /* 0x000000060b0d7223 */ /* 0x000fe4000001080d */
[----:B------:R-:W-:Y:S01]  /*3b10*/  FFMA.FTZ R11, R40, R7, -R14 ;  /* 0x00000007280b7223 */ /* 0x000fe2000001080e */
[----:B------:R-:W-:Y:S01]  /*3b20*/  MOV R14, R50 ;  /* 0x00000032000e7202 */ /* 0x000fe20000000f00 */
[----:B------:R-:W-:-:S02]  /*3b30*/  IMAD R16, R34, c[0x0][0x1d8], RZ ;  /* 0x0000760022107a24 */ /* 0x000fc400078e02ff */
[----:B------:R-:W-:Y:S02]  /*3b40*/  FMUL.FTZ R18, R13, UR14 ;  /* 0x0000000e0d127c20 */ /* 0x000fe40008410000 */
[----:B------:R-:W-:-:S04]  /*3b50*/  IMAD.WIDE.U32 R14, R35, c[0x0][0x1d8], R14 ;  /* 0x00007600230e7a25 */ /* 0x000fc800078e000e */
[----:B------:R-:W-:Y:S01]  /*3b60*/  IMAD R17, R35, c[0x0][0x1dc], R16 ;  /* 0x0000770023117a24 */ /* 0x000fe200078e0210 */
[----:B------:R-:W-:Y:S01]  /*3b70*/  LEA R16, P3, R14, c[0x0][0x160], 0x1 ;  /* 0x000058000e107a11 */ /* 0x000fe200078608ff */
[----:B------:R-:W-:-:S03]  /*3b80*/  FMUL.FTZ R11, R11, UR14 ;  /* 0x0000000e0b0b7c20 */ /* 0x000fc60008410000 */
[----:B------:R-:W-:Y:S02]  /*3b90*/  IADD3 R17, R15, R17, RZ ;  /* 0x000000110f117210 */ /* 0x000fe40007ffe0ff */
[----:B------:R-:W-:Y:S02]  /*3ba0*/  F2FP.BF16.PACK_AB R11, R11, R18 ;  /* 0x000000120b0b723e */ /* 0x000fe400000010ff */
[----:B------:R-:W-:-:S05]  /*3bb0*/  LEA.HI.X R17, R14, c[0x0][0x164], R17, 0x1, P3 ;  /* 0x000059000e117a11 */ /* 0x000fca00018f0c11 */
[----:B------:R0:W-:Y:S02]  /*3bc0*/  STG.E [R16.64], R11 ;  /* 0x0000000b10007986 */ /* 0x0001e4000c10190c */
.L_x_50:
[----:B------:R-:W-:Y:S05]  /*3bd0*/  BSYNC B0 ;  /* 0x0000000000007941 */ /* 0x000fea0003800000 */
.L_x_49:
[----:B------:R-:W-:Y:S01]  /*3be0*/  PRMT R42, RZ, 0x7610, R42 ;  /* 0x00007610ff2a7816 */ /* 0x000fe2000000002a */
[----:B------:R-:W-:Y:S01]  /*3bf0*/  FADD.FTZ R13, R10, -UR17 ;  /* 0x800000110a0d7e21 */ /* 0x000fe20008010000 */
[--C-:B0-----:R-:W-:Y:S02]  /*3c00*/  PRMT R11, RZ, 0x5410, R39.reuse ;  /* 0x00005410ff0b7816 */ /* 0x101fe40000000027 */
[----:B------:R-:W-:Y:S01]  /*3c10*/  PRMT R10, RZ, 0x7610, R39 ;  /* 0x00007610ff0a7816 */ /* 0x000fe20000000027 */
[----:B------:R-:W-:Y:S02]  /*3c20*/  FADD.FTZ R42, R42, -UR17 ;  /* 0x800000112a2a7e21 */ /* 0x000fe40008010000 */
[----:B------:R-:W-:Y:S02]  /*3c30*/  FMUL.FTZ R21, R13, UR14 ;  /* 0x0000000e0d157c20 */ /* 0x000fe40008410000 */
[----:B------:R-:W-:Y:S01]  /*3c40*/  FMUL.FTZ R42, R42, UR14 ;  /* 0x0000000e2a2a7c20 */ /* 0x000fe20008410000 */
        /* <DEDUP_REMOVED lines=19> */
.L_x_51:
[----:B------:R-:W-:Y:S01]  /*3d80*/  BSSY B0, `(.L_x_52) ;  /* 0x0000011000007945 */ /* 0x000fe20003800000 */
[----:B------:R-:W-:Y:S05]  /*3d90*/  @!P0 BRA `(.L_x_53) ;  /* 0x000000f000008947 */ /* 0x000fea0003800000 */
[C-C-:B------:R-:W-:Y:S01]  /*3da0*/  FFMA.FTZ R8, R5.reuse, R21, R12.reuse ;  /* 0x0000001505087223 */ /* 0x140fe2000001000c */
[----:B------:R-:W-:Y:S01]  /*3db0*/  MOV R51, R53 ;  /* 0x0000003500337202 */ /* 0x000fe20000000f00 */
[----:B------:R-:W-:Y:S02]  /*3dc0*/  FFMA.FTZ R5, R5, R42, R12 ;  /* 0x0000002a05057223 */ /* 0x000fe4000001000c */
[----:B------:R-:W-:Y:S02]  /*3dd0*/  IMAD R9, R3, c[0x0][0x1d8], RZ ;  /* 0x0000760003097a24 */ /* 0x000fe400078e02ff */
[----:B------:R-:W-:Y:S02]  /*3de0*/  FFMA.FTZ R8, R11, R6, -R8 ;  /* 0x000000060b087223 */ /* 0x000fe40000010808 */
[----:B------:R-:W-:-:S02]  /*3df0*/  FFMA.FTZ R5, R10, R7, -R5 ;  /* 0x000000070a057223 */ /* 0x000fc40000010805 */
[----:B------:R-:W-:-:S04]  /*3e00*/  IMAD.WIDE.U32 R50, R4, c[0x0][0x1d8], R50 ;  /* 0x0000760004327a25 */ /* 0x000fc800078e0032 */
[----:B------:R-:W-:Y:S01]  /*3e10*/  IMAD R9, R4, c[0x0][0x1dc], R9 ;  /* 0x0000770004097a24 */ /* 0x000fe200078e0209 */
[----:B------:R-:W-:Y:S01]  /*3e20*/  LEA R6, P0, R50, c[0x0][0x160], 0x1 ;  /* 0x0000580032067a11 */ /* 0x000fe200078008ff */
[----:B------:R-:W-:Y:S02]  /*3e30*/  FMUL.FTZ R8, R8, UR14 ;  /* 0x0000000e08087c20 */ /* 0x000fe40008410000 */
[----:B------:R-:W-:Y:S01]  /*3e40*/  FMUL.FTZ R5, R5, UR14 ;  /* 0x0000000e05057c20 */ /* 0x000fe20008410000 */
[----:B------:R-:W-:-:S04]  /*3e50*/  IADD3 R9, R51, R9, RZ ;  /* 0x0000000933097210 */ /* 0x000fc80007ffe0ff */
[----:B------:R-:W-:Y:S02]  /*3e60*/  LEA.HI.X R7, R50, c[0x0][0x164], R9, 0x1, P0 ;  /* 0x0000590032077a11 */ /* 0x000fe400000f0c09 */
[----:B------:R-:W-:-:S05]  /*3e70*/  F2FP.BF16.PACK_AB R5, R5, R8 ;  /* 0x000000080505723e */ /* 0x000fca00000010ff */
[----:B------:R0:W-:Y:S02]  /*3e80*/  STG.E [R6.64], R5 ;  /* 0x0000000506007986 */ /* 0x0001e4000c10190c */
.L_x_53:
[----:B------:R-:W-:Y:S05]  /*3e90*/  BSYNC B0 ;  /* 0x0000000000007941 */ /* 0x000fea0003800000 */
.L_x_52:
[----:B------:R-:W-:Y:S02]  /*3ea0*/  IADD3 R43, R43, c[0x0][0x10], RZ ;  /* 0x000004002b2b7a10 */ /* 0x000fe40007ffe0ff */
[----:B------:R-:W-:Y:S02]  /*3eb0*/  IADD3 R44, R44, 0x1, RZ ;  /* 0x000000012c2c7810 */ /* 0x000fe40007ffe0ff */
[----:B------:R-:W-:-:S13]  /*3ec0*/  ISETP.GE.AND P0, PT, R43, UR6, PT ;  /* 0x000000062b007c0c */ /* 0x000fda000bf06270 */
[----:B------:R-:W-:Y:S01]  /*3ed0*/  @P0 CALL.REL.NOINC `(.L_x_29) ;  /* 0x0000001000000944 */ /* 0x000fe20003c00000 */
[----:B------:R-:W-:Y:S05]  /*3ee0*/  BRA `(.L_x_54) ;  /* 0xffffc3f000007947 */ /* 0x000fea000383ffff */
.L_x_29:
[----:B-12---:R-:W-:Y:S01]  /*3ef0*/  ISETP.NE.AND P2, PT, R46, RZ, PT ;  /* 0x000000ff2e00720c */ /* 0x006fe20003f45270 */
[----:B------:R-:W-:Y:S01]  /*3f00*/  HFMA2.MMA R25, -RZ, RZ, 0, 2.384185791015625e-07 ;  /* 0x00000004ff197435 */ /* 0x000fe200000001ff */
[----:B------:R-:W-:Y:S01]  /*3f10*/  MOV R0, c[0x0][0x10] ;  /* 0x0000040000007a02 */ /* 0x000fe20000000f00 */
[----:B------:R-:W-:Y:S01]  /*3f20*/  BSSY B0, `(.L_x_55) ;  /* 0x0000013000007945 */ /* 0x000fe20003800000 */
[----:B------:R-:W-:Y:S02]  /*3f30*/  MOV R4, c[0x0][0xc] ;  /* 0x0000030000047a02 */ /* 0x000fe40000000f00 */
[----:B------:R-:W-:Y:S02]  /*3f40*/  IADD3 R2, R0, -0x1, RZ ;  /* 0xffffffff00027810 */ /* 0x000fe40007ffe0ff */
[C---:B------:R-:W-:Y:S02]  /*3f50*/  IADD3 R3, R4.reuse, -0x1, RZ ;  /* 0xffffffff04037810 */ /* 0x040fe40007ffe0ff */
[----:B------:R-:W-:-:S02]  /*3f60*/  ISETP.NE.AND P1, PT, R4, 0x1, PT ;  /* 0x000000010400780c */ /* 0x000fc40003f25270 */
[----:B------:R-:W-:Y:S02]  /*3f70*/  SHF.L.U32 R0, R0, 0x1, RZ ;  /* 0x0000000100007819 */ /* 0x000fe400000006ff */
[----:B------:R-:W-:Y:S02]  /*3f80*/  ISETP.NE.AND P0, PT, R38, R3, PT ;  /* 0x000000032600720c */ /* 0x000fe40003f05270 */
[----:B------:R-:W-:Y:S02]  /*3f90*/  SEL R0, R0, RZ, P1 ;  /* 0x000000ff00007207 */ /* 0x000fe40000800000 */
[----:B------:R-:W-:-:S03]  /*3fa0*/  ISETP.NE.OR P0, PT, R37, R2, P0 ;  /* 0x000000022500720c */ /* 0x000fc60000705670 */
[----:B------:R-:W-:Y:S01]  /*3fb0*/  IMAD.WIDE.U32 R2, R0, R25, c[0x0][0x1a8] ;  /* 0x00006a0000027625 */ /* 0x000fe200078e0019 */
[----:B------:R-:W-:Y:S05]  /*3fc0*/  @P2 BRA `(.L_x_56) ;  /* 0x0000008000002947 */ /* 0x000fea0003800000 */
[----:B------:R-:W-:Y:S06]  /*3fd0*/  MEMBAR.ALL.GPU ;  /* 0x0000000000007992 */ /* 0x000fec000000a000 */
[----:B------:R-:W1:Y:S01]  /*3fe0*/  S2R R0, SR_LANEID ;  /* 0x0000000000007919 */ /* 0x000e620000000000 */
[----:B------:R-:W-:Y:S01]  /*3ff0*/  VOTEU.ANY UR4, UPT, PT ;  /* 0x0000000000047886 */ /* 0x000fe200038e0100 */
[----:B------:R-:W-:-:S00]  /*4000*/  ERRBAR ;  /* 0x00000000000079ab */ /* 0x000fc00000000000 */
[----:B------:R-:W-:Y:S01]  /*4010*/  UFLO.U32 UR5, UR4 ;  /* 0x00000004000572bd */ /* 0x000fe200080e0000 */
[----:B0-----:R-:W0:Y:S05]  /*4020*/  POPC R5, UR4 ;  /* 0x0000000400057d09 */ /* 0x001e2a0008000000 */
[----:B-1----:R-:W-:-:S13]  /*4030*/  ISETP.EQ.U32.AND P1, PT, R0, UR5, PT ;  /* 0x0000000500007c0c */ /* 0x002fda000bf22070 */
[----:B0-----:R0:W-:Y:S02]  /*4040*/  @P1 RED.E.ADD.S32.STRONG.GPU [R2.64], R5 ;  /* 0x000000050200198e */ /* 0x0011e4000c10e38c */
.L_x_56:
[----:B------:R-:W-:Y:S05]  /*4050*/  BSYNC B0 ;  /* 0x0000000000007941 */ /* 0x000fea0003800000 */
.L_x_55:
[----:B------:R-:W-:Y:S05]  /*4060*/  @P0 EXIT ;  /* 0x000000000000094d */ /* 0x000fea0003800000 */
[----:B------:R-:W-:Y:S05]  /*4070*/  @P2 BRA `(.L_x_57) ;  /* 0x0000008000002947 */ /* 0x000fea0003800000 */
[----:B------:R-:W-:-:S05]  /*4080*/  IMAD R0, R4, c[0x0][0x10], RZ ;  /* 0x0000040004007a24 */ /* 0x000fca00078e02ff */
[----:B------:R-:W-:-:S13]  /*4090*/  ISETP.NE.AND P0, PT, R0, -0x1, PT ;  /* 0xffffffff0000780c */ /* 0x000fda0003f05270 */
[----:B------:R-:W-:Y:S05]  /*40a0*/  @!P0 BRA `(.L_x_57) ;  /* 0x0000005000008947 */ /* 0x000fea0003800000 */
.L_x_58:
[----:B0-----:R-:W2:Y:S01]  /*40b0*/  LDG.E.STRONG.GPU R5, [R2.64] ;  /* 0x0000000c02057981 */ /* 0x001ea2000c1ef900 */
[----:B------:R-:W-:Y:S01]  /*40c0*/  YIELD ;  /* 0x0000000000007946 */ /* 0x000fe20003800000 */
[----:B--2---:R-:W-:Y:S01]  /*40d0*/  ISETP.NE.AND P0, PT, R5, R0, PT ;  /* 0x000000000500720c */ /* 0x004fe20003f05270 */
[----:B------:R-:W-:-:S12]  /*40e0*/  CCTL.IVALL ;  /* 0x00000000ff00798f */ /* 0x000fd80002000000 */
[----:B------:R-:W-:Y:S05]  /*40f0*/  @P0 BRA `(.L_x_58) ;  /* 0xffffffb000000947 */ /* 0x000fea000383ffff */
.L_x_57:
[----:B------:R-:W-:Y:S02]  /*4100*/  WARPSYNC 0xffffffff ;  /* 0xffffffff00007948 */ /* 0x000fe40003800000 */
[----:B------:R-:W-:Y:S01]  /*4110*/  MOV R19, c[0x0][0x1dc] ;  /* 0x0000770000137a02 */ /* 0x000fe20000000f00 */
[----:B------:R-:W-:Y:S03]  /*4120*/  BAR.SYNC.DEFER_BLOCKING 0x0 ;  /* 0x0000000000007b1d */ /* 0x000fe60000010000 */
[----:B------:R-:W-:-:S04]  /*4130*/  LEA.HI R0, P0, R19, c[0x0][0x1d8], RZ, 0x1 ;  /* 0x0000760013007a11 */ /* 0x000fc800078108ff */
[----:B0-----:R-:W-:-:S04]  /*4140*/  IADD3.X R3, RZ, c[0x0][0x1dc], RZ, P0, !PT ;  /* 0x00007700ff037a10 */ /* 0x001fc800007fe4ff */
[--C-:B------:R-:W-:Y:S02]  /*4150*/  SHF.R.S64 R27, R0, 0x1, R3.reuse ;  /* 0x00000001001b7819 */ /* 0x100fe40000001003 */
        /* <DEDUP_REMOVED lines=19> */
.L_x_59:
[----:B------:R-:W-:-:S04]  /*4290*/  LEA R6, P0, R46, c[0x0][0x1b8], 0x2 ;  /* 0x00006e002e067a11 */ /* 0x000fc800078010ff */
[----:B------:R-:W-:Y:S02]  /*42a0*/  LEA.HI.X R7, R46, c[0x0][0x1bc], R7, 0x2, P0 ;  /* 0x00006f002e077a11 */ /* 0x000fe400000f1407 */
[-C--:B------:R-:W-:Y:S02]  /*42b0*/  LEA R8, P0, R27, R6.reuse, 0x2 ;  /* 0x000000061b087211 */ /* 0x080fe400078010ff */
[-C--:B------:R-:W-:Y:S01]  /*42c0*/  LEA R12, P1, R20, R6.reuse, 0x2 ;  /* 0x00000006140c7211 */ /* 0x080fe200078210ff */
[----:B0-----:R0:W2:Y:S01]  /*42d0*/  LDG.E R14, [R6.64] ;  /* 0x0000000c060e7981 */ /* 0x0010a2000c1e1900 */
        /* <DEDUP_REMOVED lines=12> */
[----:B0-----:R-:W-:-:S04]  /*43a0*/  SHF.R.S32.HI R7, RZ, 0x1f, R46 ;  /* 0x0000001fff077819 */ /* 0x001fc8000001142e */
[----:B------:R-:W-:Y:S01]  /*43b0*/  ISETP.GT.AND.EX P0, PT, R18, R7, PT, P0 ;  /* 0x000000071200720c */ /* 0x000fe20003f04300 */
[----:B--2---:R0:W-:Y:S04]  /*43c0*/  STG.E.64 [R2.64], R14 ;  /* 0x0000000e02007986 */ /* 0x0041e8000c101b0c */
[----:B---3--:R0:W-:Y:S08]  /*43d0*/  STG.E.64 [R4.64], R16 ;  /* 0x0000001004007986 */ /* 0x0081f0000c101b0c */
[----:B------:R-:W-:Y:S05]  /*43e0*/  @P0 BRA `(.L_x_59) ;  /* 0xfffffea000000947 */ /* 0x000fea000383ffff */
[----:B------:R-:W-:Y:S05]  /*43f0*/  EXIT ;  /* 0x000000000000794d */ /* 0x000fea0003800000 */
.L_x_60:
        /* <DEDUP_REMOVED lines=16> */
.L_x_2280:


//--------------------- .text._Z35group_norm_nhwc_bwd_one_pass_kernelI11Bf16IOFp32WLi256ELi4ELi128EEv26Group_norm_nhwc_bwd_params --------------------------
	.section	.text._Z35group_norm_nhwc_bwd_one_pass_kernelI11Bf16IOFp32WLi256ELi4ELi128EEv26Group_norm_nhwc_bwd_params,"ax",@progbits
	.sectioninfo	@"SHI_REGISTERS=56"
	.align	128
        .global         _Z35group_norm_nhwc_bwd_one_pass_kernelI11Bf16IOFp32WLi256ELi4ELi128EEv26Group_norm_nhwc_bwd_params
        .type           _Z35group_norm_nhwc_bwd_one_pass_kernelI11Bf16IOFp32WLi256ELi4ELi128EEv26Group_norm_nhwc_bwd_params,@function
        .size           _Z35group_norm_nhwc_bwd_one_pass_kernelI11Bf16IOFp32WLi256ELi4ELi128EEv26Group_norm_nhwc_bwd_params,(.L_x_2281 - _Z35group_norm_nhwc_bwd_one_pass_kernelI11Bf16IOFp32WLi256ELi4ELi128EEv26Group_norm_nhwc_bwd_params)
        .other          _Z35group_norm_nhwc_bwd_one_pass_kernelI11Bf16IOFp32WLi256ELi4ELi128EEv26Group_norm_nhwc_bwd_params,@"STO_CUDA_ENTRY STV_DEFAULT"
_Z35group_norm_nhwc_bwd_one_pass_kernelI11Bf16IOFp32WLi256ELi4ELi128EEv26Group_norm_nhwc_bwd_params:
.text._Z35group_norm_nhwc_bwd_one_pass_kernelI11Bf16IOFp32WLi256ELi4ELi128EEv26Group_norm_nhwc_bwd_params:
[----:B------:R-:W-:Y:S02]  /*0000*/  MOV R1, c[0x0][0x28] ;  /* 0x00000a0000017a02 */ /* 0x000fe40000000f00 */
[----:B------:R-:W0:Y:S01]  /*0010*/  S2UR UR5, SR_CTAID.Y ;  /* 0x00000000000579c3 */ /* 0x000e220000002600 */
[----:B------:R-:W-:Y:S01]  /*0020*/  ULDC UR6, c[0x0][0x1f0] ;  /* 0x00007c0000067ab9 */ /* 0x000fe20000000800 */
[----:B------:R-:W1:Y:S01]  /*0030*/  S2R R45, SR_CTAID.X ;  /* 0x00000000002d7919 */ /* 0x000e620000002500 */
[----:B------:R-:W-:Y:S02]  /*0040*/  ULDC UR4, c[0x0][0x1c0] ;  /* 0x0000700000047ab9 */ /* 0x000fe40000000800 */
[----:B------:R-:W-:Y:S01]  /*0050*/  UIMAD UR6, UR6, UR4, URZ ;  /* 0x00000004060672a4 */ /* 0x000fe2000f8e023f */
[----:B------:R-:W2:Y:S01]  /*0060*/  S2R R0, SR_TID.X ;  /* 0x0000000000007919 */ /* 0x000ea20000002100 */
[----:B------:R-:W-:Y:S01]  /*0070*/  ULDC.64 UR14, c[0x0][0x118] ;  /* 0x00004600000e7ab9 */ /* 0x000fe20000000a00 */
[----:B0-----:R-:W-:-:S04]  /*0080*/  MOV R2, UR5 ;  /* 0x0000000500027c02 */ /* 0x001fc80008000f00 */
[----:B------:R-:W-:-:S13]  /*0090*/  ISETP.GE.AND P0, PT, R2, UR6, PT ;  /* 0x0000000602007c0c */ /* 0x000fda000bf06270 */
[----:B------:R-:W-:Y:S05]  /*00a0*/  @P0 BRA `(.L_x_61) ;  /* 0x00004bd000000947 */ /* 0x000fea0003800000 */
[----:B-12---:R-:W-:Y:S01]  /*00b0*/  UMOV UR7, 0x3 ;  /* 0x0000000300077882 */ /* 0x006fe20000000000 */
[----:B------:R0:W1:Y:S01]  /*00c0*/  R2UR UR13, R2 ;  /* 0x00000000020d73c2 */ /* 0x00006200000e0000 */
[----:B------:R-:W-:Y:S01]  /*00d0*/  ULDC.64 UR8, c[0x0][0x1d8] ;  /* 0x0000760000087ab9 */ /* 0x000fe20000000a00 */
[--C-:B------:R-:W-:Y:S01]  /*00e0*/  SHF.R.U32.HI R40, RZ, 0x1, R0.reuse ;  /* 0x00000001ff287819 */ /* 0x100fe20000011600 */
[----:B------:R-:W-:Y:S01]  /*00f0*/  ULEA.HI UR11, UP0, UR9, UR8, URZ, 0x1 ;  /* 0x00000008090b7291 */ /* 0x000fe2000f81083f */
[----:B------:R-:W-:Y:S01]  /*0100*/  SHF.R.S32.HI R3, RZ, 0x1f, R0 ;  /* 0x0000001fff037819 */ /* 0x000fe20000011400 */
[----:B------:R-:W-:Y:S01]  /*0110*/  UIMAD.WIDE.U32 UR4, UR7, UR8, URZ ;  /* 0x00000008070472a5 */ /* 0x000fe2000f8e003f */
[----:B------:R-:W-:Y:S01]  /*0120*/  ISETP.GE.U32.AND P1, PT, R0, 0x80, PT ;  /* 0x000000800000780c */ /* 0x000fe20003f26070 */
[----:B------:R-:W-:Y:S01]  /*0130*/  UIMAD UR8, UR7, UR9, URZ ;  /* 0x00000009070872a4 */ /* 0x000fe2000f8e023f */
[----:B------:R-:W-:Y:S01]  /*0140*/  IMAD R40, R45, c[0x0][0x1fc], R40 ;  /* 0x00007f002d287a24 */ /* 0x000fe200078e0228 */
[----:B------:R-:W-:Y:S01]  /*0150*/  ULDC UR10, c[0x0][0xc] ;  /* 0x00000300000a7ab9 */ /* 0x000fe20000000800 */
[----:B------:R-:W-:Y:S01]  /*0160*/  LEA.HI R3, R3, R0, RZ, 0x5 ;  /* 0x0000000003037211 */ /* 0x000fe200078f28ff */
[----:B------:R-:W-:Y:S01]  /*0170*/  UIADD3 UR8, UR5, UR8, URZ ;  /* 0x0000000805087290 */ /* 0x000fe2000fffe03f */
[----:B------:R-:W-:Y:S01]  /*0180*/  HFMA2.MMA R42, -RZ, RZ, 0, 0 ;  /* 0x00000000ff2a7435 */ /* 0x000fe200000001ff */
[----:B------:R-:W-:Y:S01]  /*0190*/  UIADD3.X UR9, URZ, UR9, URZ, UP0, !UPT ;  /* 0x000000093f097290 */ /* 0x000fe200087fe43f */
[C---:B------:R-:W-:Y:S01]  /*01a0*/  IADD3 R41, R40.reuse, 0x40, RZ ;  /* 0x0000004028297810 */ /* 0x040fe20007ffe0ff */
[----:B------:R-:W-:Y:S01]  /*01b0*/  ULOP3.LUT UR7, UR7, UR10, URZ, 0xc0, !UPT ;  /* 0x0000000a07077292 */ /* 0x000fe2000f8ec03f */
[C---:B------:R-:W-:Y:S01]  /*01c0*/  ISETP.LT.U32.AND P2, PT, R40.reuse, c[0x0][0x1e0], PT ;  /* 0x0000780028007a0c */ /* 0x040fe20003f41070 */
[----:B------:R-:W-:Y:S01]  /*01d0*/  ULEA.HI UR10, UP0, UR8, UR4, URZ, 0x1 ;  /* 0x00000004080a7291 */ /* 0x000fe2000f81083f */
[----:B------:R-:W-:Y:S01]  /*01e0*/  SHF.R.S32.HI R50, RZ, 0x1f, R40 ;  /* 0x0000001fff327819 */ /* 0x000fe20000011428 */
[----:B------:R-:W-:Y:S01]  /*01f0*/  USHF.R.S64 UR11, UR11, 0x1, UR9 ;  /* 0x000000010b0b7899 */ /* 0x000fe20008001009 */
[C---:B------:R-:W-:Y:S01]  /*0200*/  IADD3 R44, R40.reuse, 0x80, RZ ;  /* 0x00000080282c7810 */ /* 0x040fe20007ffe0ff */
[----:B------:R-:W-:Y:S01]  /*0210*/  UIADD3.X UR8, URZ, UR8, URZ, UP0, !UPT ;  /* 0x000000083f087290 */ /* 0x000fe200087fe43f */
[----:B------:R-:W-:Y:S01]  /*0220*/  ISETP.LT.U32.AND P0, PT, R41, c[0x0][0x1e0], PT ;  /* 0x0000780029007a0c */ /* 0x000fe20003f01070 */
[----:B------:R-:W-:Y:S01]  /*0230*/  USHF.R.S32.HI UR9, URZ, 0x1, UR9 ;  /* 0x000000013f097899 */ /* 0x000fe20008011409 */
[----:B------:R-:W-:Y:S01]  /*0240*/  SHF.R.S32.HI R47, RZ, 0x1f, R41 ;  /* 0x0000001fff2f7819 */ /* 0x000fe20000011429 */
[----:B------:R-:W-:Y:S01]  /*0250*/  USHF.R.S64 UR10, UR10, 0x1, UR8 ;  /* 0x000000010a0a7899 */ /* 0x000fe20008001008 */
[----:B------:R-:W-:Y:S01]  /*0260*/  IADD3 R43, R40, 0xc0, RZ ;  /* 0x000000c0282b7810 */ /* 0x000fe20007ffe0ff */
[----:B------:R-:W-:Y:S01]  /*0270*/  USHF.R.S32.HI UR8, URZ, 0x1, UR8 ;  /* 0x000000013f087899 */ /* 0x000fe20008011408 */
[----:B------:R-:W-:Y:S01]  /*0280*/  ISETP.LT.AND.EX P2, PT, R50, c[0x0][0x1e4], !P1, P2 ;  /* 0x0000790032007a0c */ /* 0x000fe20004f41320 */
[----:B------:R-:W-:Y:S01]  /*0290*/  USHF.L.U64.HI UR9, UR11, 0x2, UR9 ;  /* 0x000000020b097899 */ /* 0x000fe20008010209 */
[----:B------:R-:W-:Y:S01]  /*02a0*/  ISETP.LT.AND.EX P1, PT, R47, c[0x0][0x1e4], !P1, P0 ;  /* 0x000079002f007a0c */ /* 0x000fe20004f21300 */
[----:B------:R-:W-:Y:S01]  /*02b0*/  USHF.L.U64.HI UR8, UR10, 0x2, UR8 ;  /* 0x000000020a087899 */ /* 0x000fe20008010208 */
[----:B------:R-:W-:Y:S01]  /*02c0*/  SHF.R.S32.HI R53, RZ, 0x5, R3 ;  /* 0x00000005ff357819 */ /* 0x000fe20000011403 */
[----:B------:R-:W-:Y:S01]  /*02d0*/  ULDC.U8 UR16, c[0x0][0x1f4] ;  /* 0x00007d0000107ab9 */ /* 0x000fe20000000000 */
[----:B------:R-:W-:-:S02]  /*02e0*/  SHF.R.S32.HI R52, RZ, 0x1f, R44 ;  /* 0x0000001fff347819 */ /* 0x000fc4000001142c */
[----:B01----:R-:W-:Y:S02]  /*02f0*/  SHF.R.S32.HI R51, RZ, 0x1f, R43 ;  /* 0x0000001fff337819 */ /* 0x003fe4000001142b */
.L_x_94:
[----:B------:R-:W-:Y:S01]  /*0300*/  IABS R8, c[0x0][0x1f0] ;  /* 0x00007c0000087a13 */ /* 0x000fe20000000000 */
[----:B------:R-:W-:Y:S01]  /*0310*/  UMOV UR12, 0x8 ;  /* 0x00000008000c7882 */ /* 0x000fe20000000000 */
[----:B------:R-:W-:Y:S01]  /*0320*/  IABS R6, UR13 ;  /* 0x0000000d00067c13 */ /* 0x000fe20008000000 */
[----:B------:R-:W-:Y:S01]  /*0330*/  ULDC.64 UR4, c[0x0][0x198] ;  /* 0x0000660000047ab9 */ /* 0x000fe20000000a00 */
[----:B01----:R-:W0:Y:S01]  /*0340*/  I2F.RP R3, R8 ;  /* 0x0000000800037306 */ /* 0x003e220000209400 */
[----:B------:R-:W-:-:S06]  /*0350*/  UIMAD.WIDE UR4, UR13, UR12, UR4 ;  /* 0x0000000c0d0472a5 */ /* 0x000fcc000f8e0204 */
[----:B------:R-:W-:Y:S01]  /*0360*/  MOV R10, UR4 ;  /* 0x00000004000a7c02 */ /* 0x000fe20008000f00 */
[----:B------:R-:W-:Y:S01]  /*0370*/  ULDC UR4, c[0x0][0x1f0] ;  /* 0x00007c0000047ab9 */ /* 0x000fe20000000800 */
[----:B------:R-:W-:Y:S01]  /*0380*/  MOV R11, UR5 ;  /* 0x00000005000b7c02 */ /* 0x000fe20008000f00 */
[----:B------:R-:W-:-:S05]  /*0390*/  ULOP3.LUT UR4, UR13, UR4, URZ, 0x3c, !UPT ;  /* 0x000000040d047292 */ /* 0x000fca000f8e3c3f */
[----:B------:R-:W2:Y:S01]  /*03a0*/  LDG.E.64 R10, [R10.64] ;  /* 0x0000000e0a0a7981 */ /* 0x000ea2000c1e1b00 */
[----:B0-----:R-:W0:Y:S02]  /*03b0*/  MUFU.RCP R3, R3 ;  /* 0x0000000300037308 */ /* 0x001e240000001000 */
[----:B0-----:R-:W-:-:S06]  /*03c0*/  IADD3 R4, R3, 0xffffffe, RZ ;  /* 0x0ffffffe03047810 */ /* 0x001fcc0007ffe0ff */
[----:B------:R0:W1:Y:S02]  /*03d0*/  F2I.FTZ.U32.TRUNC.NTZ R5, R4 ;  /* 0x0000000400057305 */ /* 0x000064000021f000 */
[----:B0-----:R-:W-:Y:S02]  /*03e0*/  MOV R4, RZ ;  /* 0x000000ff00047202 */ /* 0x001fe40000000f00 */
[----:B-1----:R-:W-:-:S05]  /*03f0*/  IADD3 R7, RZ, -R5, RZ ;  /* 0x80000005ff077210 */ /* 0x002fca0007ffe0ff */
[----:B------:R-:W-:-:S04]  /*0400*/  IMAD R7, R7, R8, RZ ;  /* 0x0000000807077224 */ /* 0x000fc800078e02ff */
[----:B------:R-:W-:Y:S01]  /*0410*/  IMAD.HI.U32 R5, R5, R7, R4 ;  /* 0x0000000705057227 */ /* 0x000fe200078e0004 */
[----:B------:R-:W-:-:S05]  /*0420*/  SHF.R.U32.HI R4, RZ, 0x1, R0 ;  /* 0x00000001ff047819 */ /* 0x000fca0000011600 */
[----:B------:R-:W-:-:S04]  /*0430*/  IMAD.HI.U32 R5, R5, R6, RZ ;  /* 0x0000000605057227 */ /* 0x000fc800078e00ff */
[----:B------:R-:W-:Y:S01]  /*0440*/  IMAD R7, R45, c[0x0][0x1fc], R4 ;  /* 0x00007f002d077a24 */ /* 0x000fe200078e0204 */
[----:B------:R-:W-:-:S05]  /*0450*/  IADD3 R3, -R5, RZ, RZ ;  /* 0x000000ff05037210 */ /* 0x000fca0007ffe1ff */
[----:B------:R-:W-:-:S05]  /*0460*/  IMAD R3, R8, R3, R6 ;  /* 0x0000000308037224 */ /* 0x000fca00078e0206 */
[----:B------:R-:W-:Y:S02]  /*0470*/  ISETP.GT.U32.AND P5, PT, R8, R3, PT ;  /* 0x000000030800720c */ /* 0x000fe40003fa4070 */
[----:B------:R-:W-:Y:S02]  /*0480*/  IADD3 R4, R7, 0x80, RZ ;  /* 0x0000008007047810 */ /* 0x000fe40007ffe0ff */
[----:B------:R-:W-:-:S09]  /*0490*/  ISETP.LE.AND P3, PT, RZ, UR13, PT ;  /* 0x0000000dff007c0c */ /* 0x000fd2000bf63270 */
[----:B------:R-:W-:-:S04]  /*04a0*/  @!P5 IADD3 R3, R3, -R8, RZ ;  /* 0x800000080303d210 */ /* 0x000fc80007ffe0ff */
[----:B------:R-:W-:Y:S02]  /*04b0*/  ISETP.GE.U32.AND P6, PT, R3, R8, PT ;  /* 0x000000080300720c */ /* 0x000fe40003fc6070 */
[----:B------:R-:W-:Y:S02]  /*04c0*/  ISETP.LE.AND P4, PT, RZ, UR4, PT ;  /* 0x00000004ff007c0c */ /* 0x000fe4000bf83270 */
[----:B------:R-:W-:Y:S02]  /*04d0*/  ISETP.GE.U32.AND P0, PT, R4, c[0x0][0x1e0], PT ;  /* 0x0000780004007a0c */ /* 0x000fe40003f06070 */
[----:B------:R-:W-:Y:S02]  /*04e0*/  SHF.R.S32.HI R6, RZ, 0x1f, R4 ;  /* 0x0000001fff067819 */ /* 0x000fe40000011404 */
[----:B------:R-:W-:Y:S02]  /*04f0*/  @!P5 IADD3 R5, R5, 0x1, RZ ;  /* 0x000000010505d810 */ /* 0x000fe40007ffe0ff */
[----:B------:R-:W-:-:S02]  /*0500*/  ISETP.GT.U32.AND P5, PT, R8, R3, PT ;  /* 0x000000030800720c */ /* 0x000fc40003fa4070 */
[----:B------:R-:W-:Y:S02]  /*0510*/  IADD3 R4, R3, -R8, RZ ;  /* 0x8000000803047210 */ /* 0x000fe40007ffe0ff */
[----:B------:R-:W-:Y:S02]  /*0520*/  @P6 IADD3 R5, R5, 0x1, RZ ;  /* 0x0000000105056810 */ /* 0x000fe40007ffe0ff */
[----:B------:R-:W-:Y:S02]  /*0530*/  SEL R3, R4, R3, !P5 ;  /* 0x0000000304037207 */ /* 0x000fe40006800000 */
[----:B------:R-:W-:Y:S02]  /*0540*/  ISETP.GE.AND.EX P0, PT, R6, c[0x0][0x1e4], PT, P0 ;  /* 0x0000790006007a0c */ /* 0x000fe40003f06300 */
[----:B------:R-:W-:Y:S02]  /*0550*/  ISETP.NE.AND P5, PT, RZ, c[0x0][0x1f0], PT ;  /* 0x00007c00ff007a0c */ /* 0x000fe40003fa5270 */
[----:B------:R-:W-:-:S02]  /*0560*/  LOP3.LUT R4, RZ, c[0x0][0x1f0], RZ, 0x33, !PT ;  /* 0x00007c00ff047a12 */ /* 0x000fc400078e33ff */
[----:B------:R-:W-:Y:S02]  /*0570*/  SHF.L.U32 R6, R0, 0x1, RZ ;  /* 0x0000000100067819 */ /* 0x000fe400000006ff */
[----:B------:R-:W-:Y:S02]  /*0580*/  @!P3 IADD3 R3, -R3, RZ, RZ ;  /* 0x000000ff0303b210 */ /* 0x000fe40007ffe1ff */
[----:B------:R-:W-:Y:S02]  /*0590*/  @!P4 IADD3 R5, -R5, RZ, RZ ;  /* 0x000000ff0505c210 */ /* 0x000fe40007ffe1ff */
[----:B------:R-:W-:Y:S02]  /*05a0*/  LOP3.LUT R15, R6, 0x2, RZ, 0xc0, !PT ;  /* 0x00000002060f7812 */ /* 0x000fe400078ec0ff */
[C---:B------:R-:W-:Y:S02]  /*05b0*/  SEL R46, R4.reuse, R3, !P5 ;  /* 0x00000003042e7207 */ /* 0x040fe40006800000 */
[----:B------:R-:W-:-:S02]  /*05c0*/  SEL R5, R4, R5, !P5 ;  /* 0x0000000504057207 */ /* 0x000fc40006800000 */
[----:B------:R-:W-:Y:S02]  /*05d0*/  IADD3 R7, R7, 0xc0, RZ ;  /* 0x000000c007077810 */ /* 0x000fe40007ffe0ff */
[----:B------:R-:W-:Y:S02]  /*05e0*/  LEA R14, R46, R15, 0x2 ;  /* 0x0000000f2e0e7211 */ /* 0x000fe400078e10ff */
[----:B------:R-:W-:Y:S02]  /*05f0*/  SHF.R.S32.HI R3, RZ, 0x1f, R5 ;  /* 0x0000001fff037819 */ /* 0x000fe40000011405 */
[----:B------:R-:W-:Y:S02]  /*0600*/  ISETP.GE.U32.AND P3, PT, R7, c[0x0][0x1e0], PT ;  /* 0x0000780007007a0c */ /* 0x000fe40003f66070 */
[----:B------:R-:W-:Y:S01]  /*0610*/  SHF.R.S32.HI R7, RZ, 0x1f, R7 ;  /* 0x0000001fff077819 */ /* 0x000fe20000011407 */
[----:B------:R-:W-:Y:S01]  /*0620*/  IMAD R4, R3, c[0x0][0x1e8], RZ ;  /* 0x00007a0003047a24 */ /* 0x000fe200078e02ff */
[----:B------:R-:W-:-:S02]  /*0630*/  SHF.R.S32.HI R15, RZ, 0x1f, R14 ;  /* 0x0000001fff0f7819 */ /* 0x000fc4000001140e */
[----:B------:R-:W-:Y:S01]  /*0640*/  ISETP.GE.AND.EX P3, PT, R7, c[0x0][0x1e4], PT, P3 ;  /* 0x0000790007007a0c */ /* 0x000fe20003f66330 */
[C---:B------:R-:W-:Y:S02]  /*0650*/  IMAD R9, R5.reuse, c[0x0][0x1ec], R4 ;  /* 0x00007b0005097a24 */ /* 0x040fe400078e0204 */
[----:B------:R-:W-:Y:S01]  /*0660*/  IMAD.WIDE.U32 R6, R5, c[0x0][0x1e8], R14 ;  /* 0x00007a0005067a25 */ /* 0x000fe200078e000e */
[----:B------:R-:W-:-:S03]  /*0670*/  ISETP.LT.U32.AND P0, PT, R0, 0x80, !P0 ;  /* 0x000000800000780c */ /* 0x000fc60004701070 */
[----:B------:R-:W-:Y:S01]  /*0680*/  @P1 IMAD R4, R47, c[0x0][0x1d8], RZ ;  /* 0x000076002f041a24 */ /* 0x000fe200078e02ff */
[----:B------:R-:W-:Y:S01]  /*0690*/  IADD3 R9, R7, R9, RZ ;  /* 0x0000000907097210 */ /* 0x000fe20007ffe0ff */
[----:B------:R-:W-:Y:S01]  /*06a0*/  @P2 IMAD R3, R50, c[0x0][0x1d8], RZ ;  /* 0x0000760032032a24 */ /* 0x000fe200078e02ff */
[-C--:B------:R-:W-:Y:S01]  /*06b0*/  @P2 MOV R8, R6.reuse ;  /* 0x0000000600082202 */ /* 0x080fe20000000f00 */
[----:B------:R-:W-:Y:S01]  /*06c0*/  @P1 IMAD R19, R41, c[0x0][0x1dc], R4 ;  /* 0x0000770029131a24 */ /* 0x000fe200078e0204 */
[----:B------:R-:W-:Y:S02]  /*06d0*/  @P1 MOV R4, R6 ;  /* 0x0000000600041202 */ /* 0x000fe40000000f00 */
[----:B------:R-:W-:Y:S02]  /*06e0*/  @P1 MOV R5, R9 ;  /* 0x0000000900051202 */ /* 0x000fe40000000f00 */
[----:B------:R-:W-:Y:S01]  /*06f0*/  ISETP.LT.U32.AND P3, PT, R0, 0x80, !P3 ;  /* 0x000000800000780c */ /* 0x000fe20005f61070 */
[----:B------:R-:W-:-:S02]  /*0700*/  @P2 IMAD R3, R40, c[0x0][0x1dc], R3 ;  /* 0x0000770028032a24 */ /* 0x000fc400078e0203 */
[----:B------:R-:W-:-:S04]  /*0710*/  @P2 IMAD.WIDE.U32 R16, R40, c[0x0][0x1d8], R8 ;  /* 0x0000760028102a25 */ /* 0x000fc800078e0008 */
[----:B------:R-:W-:Y:S01]  /*0720*/  @P1 IMAD.WIDE.U32 R4, R41, c[0x0][0x1d8], R4 ;  /* 0x0000760029041a25 */ /* 0x000fe200078e0004 */
[----:B------:R-:W-:-:S03]  /*0730*/  @P2 IADD3 R17, R17, R3, RZ ;  /* 0x0000000311112210 */ /* 0x000fc60007ffe0ff */
[----:B------:R-:W-:Y:S01]  /*0740*/  @P0 IMAD R13, R52, c[0x0][0x1d8], RZ ;  /* 0x00007600340d0a24 */ /* 0x000fe200078e02ff */
[----:B------:R-:W-:Y:S02]  /*0750*/  @P1 IADD3 R3, R5, R19, RZ ;  /* 0x0000001305031210 */ /* 0x000fe40007ffe0ff */
[----:B------:R-:W-:Y:S01]  /*0760*/  @P2 SHF.L.U32 R20, R16, 0x1, RZ ;  /* 0x0000000110142819 */ /* 0x000fe200000006ff */
[----:B------:R-:W-:Y:S01]  /*0770*/  @P0 IMAD R21, R44, c[0x0][0x1dc], R13 ;  /* 0x000077002c150a24 */ /* 0x000fe200078e020d */
[----:B------:R-:W-:Y:S02]  /*0780*/  @P2 SHF.L.U64.HI R17, R16, 0x1, R17 ;  /* 0x0000000110112819 */ /* 0x000fe40000010211 */
[C---:B------:R-:W-:Y:S02]  /*0790*/  @P1 SHF.L.U32 R16, R4.reuse, 0x1, RZ ;  /* 0x0000000104101819 */ /* 0x040fe400000006ff */
[----:B------:R-:W-:Y:S01]  /*07a0*/  @P1 SHF.L.U64.HI R3, R4, 0x1, R3 ;  /* 0x0000000104031819 */ /* 0x000fe20000010203 */
[----:B------:R-:W-:Y:S01]  /*07b0*/  @P3 IMAD R18, R51, c[0x0][0x1d8], RZ ;  /* 0x0000760033123a24 */ /* 0x000fe200078e02ff */
[----:B------:R-:W-:-:S02]  /*07c0*/  @P0 MOV R12, R6 ;  /* 0x00000006000c0202 */ /* 0x000fc40000000f00 */
[-C--:B------:R-:W-:Y:S02]  /*07d0*/  @P0 MOV R13, R9.reuse ;  /* 0x00000009000d0202 */ /* 0x080fe40000000f00 */
[----:B------:R-:W-:Y:S02]  /*07e0*/  @P3 MOV R4, R6 ;  /* 0x0000000600043202 */ /* 0x000fe40000000f00 */
[----:B------:R-:W-:Y:S01]  /*07f0*/  @P3 MOV R5, R9 ;  /* 0x0000000900053202 */ /* 0x000fe20000000f00 */
[----:B------:R-:W-:-:S04]  /*0800*/  @P0 IMAD.WIDE.U32 R12, R44, c[0x0][0x1d8], R12 ;  /* 0x000076002c0c0a25 */ /* 0x000fc800078e000c */
[C---:B------:R-:W-:Y:S02]  /*0810*/  @P3 IMAD R19, R43.reuse, c[0x0][0x1dc], R18 ;  /* 0x000077002b133a24 */ /* 0x040fe400078e0212 */
[----:B------:R-:W-:Y:S01]  /*0820*/  @P3 IMAD.WIDE.U32 R4, R43, c[0x0][0x1d8], R4 ;  /* 0x000076002b043a25 */ /* 0x000fe200078e0004 */
[C---:B------:R-:W-:Y:S02]  /*0830*/  @P2 IADD3 R18, P4, R20.reuse, c[0x0][0x180], RZ ;  /* 0x0000600014122a10 */ /* 0x040fe40007f9e0ff */
[----:B------:R-:W-:Y:S02]  /*0840*/  @P0 IADD3 R13, R13, R21, RZ ;  /* 0x000000150d0d0210 */ /* 0x000fe40007ffe0ff */
[----:B------:R-:W-:Y:S02]  /*0850*/  @P2 IADD3 R20, P5, R20, c[0x0][0x178], RZ ;  /* 0x00005e0014142a10 */ /* 0x000fe40007fbe0ff */
[----:B------:R-:W-:Y:S02]  /*0860*/  @P3 IADD3 R5, R5, R19, RZ ;  /* 0x0000001305053210 */ /* 0x000fe40007ffe0ff */
[----:B------:R-:W-:-:S02]  /*0870*/  @P0 SHF.L.U32 R25, R12, 0x1, RZ ;  /* 0x000000010c190819 */ /* 0x000fc400000006ff */
[----:B------:R-:W-:Y:S02]  /*0880*/  @P0 SHF.L.U64.HI R22, R12, 0x1, R13 ;  /* 0x000000010c160819 */ /* 0x000fe4000001020d */
[C---:B------:R-:W-:Y:S02]  /*0890*/  @P2 IADD3.X R19, R17.reuse, c[0x0][0x184], RZ, P4, !PT ;  /* 0x0000610011132a10 */ /* 0x040fe400027fe4ff */
[----:B------:R-:W-:Y:S02]  /*08a0*/  @P2 IADD3.X R21, R17, c[0x0][0x17c], RZ, P5, !PT ;  /* 0x00005f0011152a10 */ /* 0x000fe40002ffe4ff */
[C---:B------:R-:W-:Y:S02]  /*08b0*/  @P3 SHF.L.U32 R23, R4.reuse, 0x1, RZ ;  /* 0x0000000104173819 */ /* 0x040fe400000006ff */
[----:B------:R-:W-:Y:S02]  /*08c0*/  @P3 SHF.L.U64.HI R24, R4, 0x1, R5 ;  /* 0x0000000104183819 */ /* 0x000fe40000010205 */
[----:B------:R-:W-:-:S02]  /*08d0*/  @P1 IADD3 R4, P4, R16, c[0x0][0x180], RZ ;  /* 0x0000600010041a10 */ /* 0x000fc40007f9e0ff */
[----:B------:R-:W-:Y:S02]  /*08e0*/  @P1 IADD3 R12, P5, R16, c[0x0][0x178], RZ ;  /* 0x00005e00100c1a10 */ /* 0x000fe40007fbe0ff */
[----:B------:R-:W-:Y:S01]  /*08f0*/  @P0 IADD3 R16, P6, R25, c[0x0][0x180], RZ ;  /* 0x0000600019100a10 */ /* 0x000fe20007fde0ff */
[----:B------:R-:W-:Y:S01]  /*0900*/  CS2R R32, SRZ ;  /* 0x0000000000207805 */ /* 0x000fe2000001ff00 */
[C---:B------:R-:W-:Y:S02]  /*0910*/  @P1 IADD3.X R5, R3.reuse, c[0x0][0x184], RZ, P4, !PT ;  /* 0x0000610003051a10 */ /* 0x040fe400027fe4ff */
[----:B------:R-:W-:Y:S02]  /*0920*/  @P1 IADD3.X R13, R3, c[0x0][0x17c], RZ, P5, !PT ;  /* 0x00005f00030d1a10 */ /* 0x000fe40002ffe4ff */
[----:B------:R-:W-:Y:S01]  /*0930*/  MOV R3, RZ ;  /* 0x000000ff00037202 */ /* 0x000fe20000000f00 */
[----:B------:R0:W5:Y:S01]  /*0940*/  @P2 LDG.E R32, [R18.64] ;  /* 0x0000000e12202981 */ /* 0x000162000c1e1900 */
[----:B------:R-:W-:Y:S01]  /*0950*/  @P0 IADD3.X R17, R22, c[0x0][0x184], RZ, P6, !PT ;  /* 0x0000610016110a10 */ /* 0x000fe200037fe4ff */
[----:B------:R-:W-:Y:S01]  /*0960*/  CS2R R36, SRZ ;  /* 0x0000000000247805 */ /* 0x000fe2000001ff00 */
[----:B------:R-:W-:Y:S01]  /*0970*/  CS2R R34, SRZ ;  /* 0x0000000000227805 */ /* 0x000fe2000001ff00 */
[----:B------:R1:W5:Y:S04]  /*0980*/  @P1 LDG.E R33, [R4.64] ;  /* 0x0000000e04211981 */ /* 0x000368000c1e1900 */
[----:B------:R3:W5:Y:S01]  /*0990*/  @P0 LDG.E R3, [R16.64] ;  /* 0x0000000e10030981 */ /* 0x000762000c1e1900 */
[----:B0-----:R-:W-:-:S03]  /*09a0*/  @P3 IADD3 R18, P6, R23, c[0x0][0x178], RZ ;  /* 0x00005e0017123a10 */ /* 0x001fc60007fde0ff */
[----:B------:R0:W5:Y:S01]  /*09b0*/  @P2 LDG.E R37, [R20.64] ;  /* 0x0000000e14252981 */ /* 0x000162000c1e1900 */
[----:B-1----:R-:W-:-:S03]  /*09c0*/  MOV R5, RZ ;  /* 0x000000ff00057202 */ /* 0x002fc60000000f00 */
[----:B------:R1:W5:Y:S01]  /*09d0*/  @P1 LDG.E R36, [R12.64] ;  /* 0x0000000e0c241981 */ /* 0x000362000c1e1900 */
[----:B---3--:R-:W-:Y:S02]  /*09e0*/  @P3 IADD3 R16, P5, R23, c[0x0][0x180], RZ ;  /* 0x0000600017103a10 */ /* 0x008fe40007fbe0ff */
[C---:B------:R-:W-:Y:S02]  /*09f0*/  @P3 IADD3.X R19, R24.reuse, c[0x0][0x17c], RZ, P6, !PT ;  /* 0x00005f0018133a10 */ /* 0x040fe400037fe4ff */
[----:B------:R-:W-:-:S03]  /*0a00*/  @P3 IADD3.X R17, R24, c[0x0][0x184], RZ, P5, !PT ;  /* 0x0000610018113a10 */ /* 0x000fc60002ffe4ff */
[----:B------:R0:W5:Y:S04]  /*0a10*/  @P3 LDG.E R34, [R18.64] ;  /* 0x0000000e12223981 */ /* 0x000168000c1e1900 */
[----:B------:R0:W5:Y:S01]  /*0a20*/  @P3 LDG.E R5, [R16.64] ;  /* 0x0000000e10053981 */ /* 0x000162000c1e1900 */
[----:B-1----:R-:W-:-:S04]  /*0a30*/  @P0 IADD3 R12, P4, R25, c[0x0][0x178], RZ ;  /* 0x00005e00190c0a10 */ /* 0x002fc80007f9e0ff */
[----:B------:R-:W-:-:S05]  /*0a40*/  @P0 IADD3.X R13, R22, c[0x0][0x17c], RZ, P4, !PT ;  /* 0x00005f00160d0a10 */ /* 0x000fca00027fe4ff */
[----:B------:R1:W5:Y:S01]  /*0a50*/  @P0 LDG.E R35, [R12.64] ;  /* 0x0000000e0c230981 */ /* 0x000362000c1e1900 */
[----:B--2---:R-:W2:Y:S02]  /*0a60*/  R2UR UR17, R10 ;  /* 0x000000000a1173c2 */ /* 0x004ea400000e0000 */
[----:B--2---:R-:W-:-:S05]  /*0a70*/  MOV R4, UR17 ;  /* 0x0000001100047c02 */ /* 0x004fca0008000f00 */
[----:B------:R-:W-:-:S05]  /*0a80*/  FFMA.FTZ R11, -R4, UR17, R11 ;  /* 0x00000011040b7c23 */ /* 0x000fca000801010b */
[----:B------:R-:W-:-:S13]  /*0a90*/  FSETP.GTU.FTZ.AND P0, PT, R11, RZ, PT ;  /* 0x000000ff0b00720b */ /* 0x000fda0003f1c000 */
[----:B------:R-:W-:Y:S01]  /*0aa0*/  VOTEU.ANY UP0, P0 ;  /* 0x00000000003f7886 */ /* 0x000fe20000000100 */
[----:B------:R-:W-:-:S13]  /*0ab0*/  PLOP3.LUT P0, PT, PT, PT, UP0, 0x80, 0x0 ;  /* 0x000000000000781c */ /* 0x000fda0003f0f008 */
[----:B------:R-:W-:-:S06]  /*0ac0*/  @P0 FADD.FTZ R4, R11, c[0x0][0x1a0] ;  /* 0x000068000b040621 */ /* 0x000fcc0000010000 */
[----:B------:R-:W2:Y:S02]  /*0ad0*/  @P0 MUFU.RSQ R4, R4 ;  /* 0x0000000400040308 */ /* 0x000ea40000001400 */
[----:B--2---:R-:W2:Y:S01]  /*0ae0*/  @P0 R2UR UR4, R4 ;  /* 0x00000000040403c2 */ /* 0x004ea200000e0000 */
[----:B------:R-:W-:Y:S01]  /*0af0*/  ISETP.GT.U32.AND P0, PT, R0, 0x7f, PT ;  /* 0x0000007f0000780c */ /* 0x000fe20003f04070 */
[----:B------:R-:W-:Y:S01]  /*0b00*/  UMOV UR5, 0x3f800000 ;  /* 0x3f80000000057882 */ /* 0x000fe20000000000 */
[----:B------:R-:W-:Y:S01]  /*0b10*/  BSSY B0, `(.L_x_62) ;  /* 0x000000e000007945 */ /* 0x000fe20003800000 */
[----:B------:R-:W-:Y:S01]  /*0b20*/  CS2R R10, SRZ ;  /* 0x00000000000a7805 */ /* 0x000fe2000001ff00 */
[----:B-1----:R-:W-:Y:S01]  /*0b30*/  CS2R R12, SRZ ;  /* 0x00000000000c7805 */ /* 0x002fe2000001ff00 */
[----:B--2---:R-:W-:-:S08]  /*0b40*/  @UP0 UMOV UR5, UR4 ;  /* 0x0000000400050c82 */ /* 0x004fd00008000000 */
[----:B------:R-:W-:Y:S05]  /*0b50*/  @P0 BRA `(.L_x_63) ;  /* 0x0000009000000947 */ /* 0x000fea0003800000 */
[----:B0-----:R-:W-:Y:S02]  /*0b60*/  ISETP.NE.AND P0, PT, RZ, UR16, PT ;  /* 0x00000010ff007c0c */ /* 0x001fe4000bf05270 */
[C---:B------:R-:W-:Y:S02]  /*0b70*/  SHF.L.U32 R4, R14.reuse, 0x2, RZ ;  /* 0x000000020e047819 */ /* 0x040fe400000006ff */
[----:B------:R-:W-:Y:S02]  /*0b80*/  SHF.L.U64.HI R15, R14, 0x2, R15 ;  /* 0x000000020e0f7819 */ /* 0x000fe4000001020f */
[----:B------:R-:W-:-:S04]  /*0b90*/  IADD3 R10, P3, R4, c[0x0][0x188], RZ ;  /* 0x00006200040a7a10 */ /* 0x000fc80007f7e0ff */
[----:B------:R-:W-:-:S03]  /*0ba0*/  IADD3.X R11, R15, c[0x0][0x18c], RZ, P3, !PT ;  /* 0x000063000f0b7a10 */ /* 0x000fc60001ffe4ff */
[----:B------:R-:W-:-:S03]  /*0bb0*/  @P0 IADD3 R14, P4, R4, c[0x0][0x190], RZ ;  /* 0x00006400040e0a10 */ /* 0x000fc60007f9e0ff */
[----:B------:R-:W5:Y:S01]  /*0bc0*/  LDG.E.64 R10, [R10.64] ;  /* 0x0000000e0a0a7981 */ /* 0x000f62000c1e1b00 */
[----:B------:R-:W-:-:S05]  /*0bd0*/  @P0 IADD3.X R15, R15, c[0x0][0x194], RZ, P4, !PT ;  /* 0x000065000f0f0a10 */ /* 0x000fca00027fe4ff */
[----:B------:R0:W5:Y:S04]  /*0be0*/  @P0 LDG.E.64 R12, [R14.64] ;  /* 0x0000000e0e0c0981 */ /* 0x000168000c1e1b00 */
.L_x_63:
[----:B0-----:R-:W-:Y:S05]  /*0bf0*/  BSYNC B0 ;  /* 0x0000000000007941 */ /* 0x001fea0003800000 */
.L_x_62:
[----:B------:R-:W-:Y:S02]  /*0c00*/  ISETP.NE.AND P4, PT, RZ, UR16, PT ;  /* 0x00000010ff007c0c */ /* 0x000fe4000bf85270 */
[--C-:B-----5:R-:W-:Y:S02]  /*0c10*/  PRMT R4, RZ, 0x5410, R32.reuse ;  /* 0x00005410ff047816 */ /* 0x120fe40000000020 */
[----:B------:R-:W-:Y:S02]  /*0c20*/  PRMT R14, RZ, 0x7610, R32 ;  /* 0x00007610ff0e7816 */ /* 0x000fe40000000020 */
[----:B------:R-:W-:Y:S01]  /*0c30*/  PRMT R21, RZ, 0x5410, R33 ;  /* 0x00005410ff157816 */ /* 0x000fe20000000021 */
[----:B------:R-:W-:Y:S01]  /*0c40*/  FADD.FTZ R4, R4, -UR17 ;  /* 0x8000001104047e21 */ /* 0x000fe20008010000 */
[--C-:B------:R-:W-:Y:S01]  /*0c50*/  PRMT R18, RZ, 0x5410, R37.reuse ;  /* 0x00005410ff127816 */ /* 0x100fe20000000025 */
[----:B------:R-:W-:Y:S01]  /*0c60*/  FADD.FTZ R20, R14, -UR17 ;  /* 0x800000110e147e21 */ /* 0x000fe20008010000 */
[----:B------:R-:W-:Y:S01]  /*0c70*/  PRMT R16, RZ, 0x7610, R37 ;  /* 0x00007610ff107816 */ /* 0x000fe20000000025 */
[----:B------:R-:W-:Y:S01]  /*0c80*/  FMUL.FTZ R17, R4, UR5 ;  /* 0x0000000504117c20 */ /* 0x000fe20008410000 */
[----:B------:R-:W-:Y:S01]  /*0c90*/  PRMT R15, RZ, 0x7610, R33 ;  /* 0x00007610ff0f7816 */ /* 0x000fe20000000021 */
[----:B------:R-:W-:Y:S01]  /*0ca0*/  FADD.FTZ R21, R21, -UR17 ;  /* 0x8000001115157e21 */ /* 0x000fe20008010000 */
        /* <DEDUP_REMOVED lines=21> */
[----:B------:R-:W-:-:S04]  /*0e00*/  FMUL.FTZ R18, R18, R29 ;  /* 0x0000001d12127220 */ /* 0x000fc80000410000 */
.L_x_64:
        /* <DEDUP_REMOVED lines=18> */
[----:B0-----:R-:W-:Y:S02]  /*0f30*/  FMUL.FTZ R19, R19, R28 ;  /* 0x0000001c13137220 */ /* 0x001fe40000410000 */
[----:B------:R-:W-:-:S04]  /*0f40*/  FADD.FTZ R28, -R28, 1 ;  /* 0x3f8000001c1c7421 */ /* 0x000fc80000010100 */
[----:B------:R-:W-:Y:S02]  /*0f50*/  FFMA.FTZ R28, R25, R28, 1 ;  /* 0x3f800000191c7423 */ /* 0x000fe4000001001c */
[----:B-1----:R-:W-:Y:S02]  /*0f60*/  FADD.FTZ R38, -R31, 1 ;  /* 0x3f8000001f267421 */ /* 0x002fe40000010100 */
[----:B------:R-:W-:Y:S02]  /*0f70*/  FMUL.FTZ R14, R14, R31 ;  /* 0x0000001f0e0e7220 */ /* 0x000fe40000410000 */
[----:B------:R-:W-:Y:S02]  /*0f80*/  FFMA.FTZ R23, R23, R38, 1 ;  /* 0x3f80000017177423 */ /* 0x000fe40000010026 */
[----:B------:R-:W-:Y:S02]  /*0f90*/  FMUL.FTZ R19, R19, R28 ;  /* 0x0000001c13137220 */ /* 0x000fe40000410000 */
[----:B------:R-:W-:-:S02]  /*0fa0*/  FMUL.FTZ R14, R14, R23 ;  /* 0x000000170e0e7220 */ /* 0x000fc40000410000 */
.L_x_65:
[----:B------:R-:W-:Y:S01]  /*0fb0*/  FFMA.FTZ R23, R4, R15, R22 ;  /* 0x0000000f04177223 */ /* 0x000fe20000010016 */
[----:B------:R-:W-:Y:S01]  /*0fc0*/  PRMT R26, RZ, 0x7610, R35 ;  /* 0x00007610ff1a7816 */ /* 0x000fe20000000023 */
[----:B------:R-:W-:-:S02]  /*0fd0*/  FMUL.FTZ R22, R19, R10 ;  /* 0x0000000a13167220 */ /* 0x000fc40000410000 */
[----:B------:R-:W-:Y:S01]  /*0fe0*/  FADD.FTZ R25, R15, R24 ;  /* 0x000000180f197221 */ /* 0x000fe20000010000 */
[----:B------:R-:W-:Y:S01]  /*0ff0*/  PRMT R24, RZ, 0x7610, R3 ;  /* 0x00007610ff187816 */ /* 0x000fe20000000003 */
[----:B------:R-:W-:Y:S01]  /*1000*/  FFMA.FTZ R15, R21, R22, R23 ;  /* 0x00000016150f7223 */ /* 0x000fe20000010017 */
[----:B------:R-:W-:Y:S01]  /*1010*/  PRMT R23, RZ, 0x5410, R3 ;  /* 0x00005410ff177816 */ /* 0x000fe20000000003 */
[----:B------:R-:W-:Y:S01]  /*1020*/  FADD.FTZ R22, R25, R22 ;  /* 0x0000001619167221 */ /* 0x000fe20000010000 */
[----:B------:R-:W-:Y:S01]  /*1030*/  PRMT R25, RZ, 0x5410, R35 ;  /* 0x00005410ff197816 */ /* 0x000fe20000000023 */
[----:B------:R-:W-:Y:S02]  /*1040*/  FADD.FTZ R24, R24, -UR17 ;  /* 0x8000001118187e21 */ /* 0x000fe40008010000 */
[----:B------:R-:W-:Y:S02]  /*1050*/  FADD.FTZ R23, R23, -UR17 ;  /* 0x8000001117177e21 */ /* 0x000fe40008010000 */
[----:B------:R-:W-:-:S02]  /*1060*/  FMUL.FTZ R27, R14, R11 ;  /* 0x0000000b0e1b7220 */ /* 0x000fc40000410000 */
[----:B------:R-:W-:Y:S02]  /*1070*/  FMUL.FTZ R23, R23, UR5 ;  /* 0x0000000517177c20 */ /* 0x000fe40008410000 */
        /* <DEDUP_REMOVED lines=20> */
.L_x_66:
[----:B------:R-:W-:Y:S02]  /*11c0*/  FFMA.FTZ R15, R20, R27, R15 ;  /* 0x0000001b140f7223 */ /* 0x000fe4000001000f */
[----:B------:R-:W-:Y:S01]  /*11d0*/  FADD.FTZ R27, R27, R22 ;  /* 0x000000161b1b7221 */ /* 0x000fe20000010000 */
[----:B------:R-:W-:Y:S01]  /*11e0*/  PRMT R22, RZ, 0x5410, R5 ;  /* 0x00005410ff167816 */ /* 0x000fe20000000005 */
[----:B------:R-:W-:-:S04]  /*11f0*/  FMUL.FTZ R24, R25, R10 ;  /* 0x0000000a19187220 */ /* 0x000fc80000410000 */
[----:B------:R-:W-:Y:S01]  /*1200*/  FADD.FTZ R29, R22, -UR17 ;  /* 0x80000011161d7e21 */ /* 0x000fe20008010000 */
[----:B------:R-:W-:Y:S01]  /*1210*/  PRMT R22, RZ, 0x7610, R5 ;  /* 0x00007610ff167816 */ /* 0x000fe20000000005 */
[----:B------:R-:W-:Y:S02]  /*1220*/  FFMA.FTZ R15, R23, R24, R15 ;  /* 0x00000018170f7223 */ /* 0x000fe4000001000f */
[----:B------:R-:W-:Y:S02]  /*1230*/  FADD.FTZ R27, R27, R24 ;  /* 0x000000181b1b7221 */ /* 0x000fe40000010000 */
[----:B------:R-:W-:Y:S02]  /*1240*/  FMUL.FTZ R24, R26, R11 ;  /* 0x0000000b1a187220 */ /* 0x000fe40000410000 */
[----:B------:R-:W-:Y:S02]  /*1250*/  FADD.FTZ R30, R22, -UR17 ;  /* 0x80000011161e7e21 */ /* 0x000fe40008010000 */
[----:B------:R-:W-:-:S02]  /*1260*/  FFMA.FTZ R22, R28, R24, R15 ;  /* 0x000000181c167223 */ /* 0x000fc4000001000f */
[----:B------:R-:W-:Y:S01]  /*1270*/  FADD.FTZ R15, R24, R27 ;  /* 0x0000001b180f7221 */ /* 0x000fe20000010000 */
[--C-:B------:R-:W-:Y:S01]  /*1280*/  PRMT R27, RZ, 0x5410, R34.reuse ;  /* 0x00005410ff1b7816 */ /* 0x100fe20000000022 */
[----:B------:R-:W-:Y:S01]  /*1290*/  FMUL.FTZ R29, R29, UR5 ;  /* 0x000000051d1d7c20 */ /* 0x000fe20008410000 */
[----:B------:R-:W-:Y:S01]  /*12a0*/  PRMT R24, RZ, 0x7610, R34 ;  /* 0x00007610ff187816 */ /* 0x000fe20000000022 */
[----:B------:R-:W-:Y:S01]  /*12b0*/  FMUL.FTZ R30, R30, UR5 ;  /* 0x000000051e1e7c20 */ /* 0x000fe20008410000 */
[----:B------:R-:W-:Y:S05]  /*12c0*/  @!P4 BRA `(.L_x_67) ;  /* 0x000001200000c947 */ /* 0x000fea0003800000 */
[----:B------:R-:W-:-:S04]  /*12d0*/  FFMA.FTZ R31, R29, R10, R12 ;  /* 0x0000000a1d1f7223 */ /* 0x000fc8000001000c */
[----:B------:R-:W-:-:S06]  /*12e0*/  FMUL.FTZ R38, R31, -1.4426950216293334961 ;  /* 0xbfb8aa3b1f267820 */ /* 0x000fcc0000410000 */
[----:B------:R-:W0:Y:S02]  /*12f0*/  MUFU.EX2 R38, R38 ;  /* 0x0000002600267308 */ /* 0x000e240000000800 */
[----:B0-----:R-:W-:-:S06]  /*1300*/  FADD.FTZ R39, R38, 1 ;  /* 0x3f80000026277421 */ /* 0x001fcc0000010000 */
[----:B------:R-:W0:Y:S02]  /*1310*/  MUFU.RCP R48, R39 ;  /* 0x0000002700307308 */ /* 0x000e240000001000 */
[----:B0-----:R-:W-:Y:S02]  /*1320*/  FMUL.FTZ R27, R27, R48 ;  /* 0x000000301b1b7220 */ /* 0x001fe40000410000 */
[----:B------:R-:W-:-:S04]  /*1330*/  FADD.FTZ R48, -R48, 1 ;  /* 0x3f80000030307421 */ /* 0x000fc80000010100 */
[----:B------:R-:W-:Y:S02]  /*1340*/  FFMA.FTZ R48, R31, R48, 1 ;  /* 0x3f8000001f307423 */ /* 0x000fe40000010030 */
[----:B------:R-:W-:Y:S02]  /*1350*/  FFMA.FTZ R31, R30, R11, R13 ;  /* 0x0000000b1e1f7223 */ /* 0x000fe4000001000d */
[----:B------:R-:W-:Y:S02]  /*1360*/  FMUL.FTZ R27, R27, R48 ;  /* 0x000000301b1b7220 */ /* 0x000fe40000410000 */
[----:B------:R-:W-:-:S06]  /*1370*/  FMUL.FTZ R48, R31, -1.4426950216293334961 ;  /* 0xbfb8aa3b1f307820 */ /* 0x000fcc0000410000 */
[----:B------:R-:W0:Y:S02]  /*1380*/  MUFU.EX2 R48, R48 ;  /* 0x0000003000307308 */ /* 0x000e240000000800 */
[----:B0-----:R-:W-:-:S06]  /*1390*/  FADD.FTZ R49, R48, 1 ;  /* 0x3f80000030317421 */ /* 0x001fcc0000010000 */
[----:B------:R-:W0:Y:S02]  /*13a0*/  MUFU.RCP R49, R49 ;  /* 0x0000003100317308 */ /* 0x000e240000001000 */
[----:B0-----:R-:W-:Y:S02]  /*13b0*/  FADD.FTZ R38, -R49, 1 ;  /* 0x3f80000031267421 */ /* 0x001fe40000010100 */
[----:B------:R-:W-:Y:S02]  /*13c0*/  FMUL.FTZ R24, R24, R49 ;  /* 0x0000003118187220 */ /* 0x000fe40000410000 */
[----:B------:R-:W-:-:S04]  /*13d0*/  FFMA.FTZ R31, R31, R38, 1 ;  /* 0x3f8000001f1f7423 */ /* 0x000fc80000010026 */
[----:B------:R-:W-:Y:S02]  /*13e0*/  FMUL.FTZ R24, R24, R31 ;  /* 0x0000001f18187220 */ /* 0x000fe40000410000 */
.L_x_67:
[----:B------:R-:W-:Y:S01]  /*13f0*/  FMUL.FTZ R38, R27, R10 ;  /* 0x0000000a1b267220 */ /* 0x000fe20000410000 */
[----:B------:R-:W0:Y:S01]  /*1400*/  S2R R39, SR_LANEID ;  /* 0x0000000000277919 */ /* 0x000e220000000000 */
[----:B------:R-:W-:Y:S01]  /*1410*/  FFMA.FTZ R17, R17, R18, RZ ;  /* 0x0000001211117223 */ /* 0x000fe200000100ff */
[----:B------:R-:W-:Y:S01]  /*1420*/  ISETP.NE.AND P3, PT, R0, RZ, PT ;  /* 0x000000ff0000720c */ /* 0x000fe20003f65270 */
[----:B------:R-:W-:Y:S01]  /*1430*/  FFMA.FTZ R31, R29, R38, R22 ;  /* 0x000000261d1f7223 */ /* 0x000fe20000010016 */
[----:B------:R-:W-:Y:S01]  /*1440*/  BSSY B0, `(.L_x_68) ;  /* 0x0000177000007945 */ /* 0x000fe20003800000 */
[----:B------:R-:W-:Y:S02]  /*1450*/  FADD.FTZ R38, R15, R38 ;  /* 0x000000260f267221 */ /* 0x000fe40000010000 */
[----:B------:R-:W-:Y:S02]  /*1460*/  FMUL.FTZ R15, R24, R11 ;  /* 0x0000000b180f7220 */ /* 0x000fe40000410000 */
[----:B------:R-:W-:-:S02]  /*1470*/  FADD.FTZ R48, RZ, R18 ;  /* 0x00000012ff307221 */ /* 0x000fc40000010000 */
[----:B------:R-:W-:Y:S02]  /*1480*/  FFMA.FTZ R22, R30, R15, R31 ;  /* 0x0000000f1e167223 */ /* 0x000fe4000001001f */
[----:B------:R-:W-:Y:S02]  /*1490*/  FADD.FTZ R15, R15, R38 ;  /* 0x000000260f0f7221 */ /* 0x000fe40000010000 */
[----:B------:R-:W-:Y:S01]  /*14a0*/  FFMA.FTZ R18, R21, R19, R17 ;  /* 0x0000001315127223 */ /* 0x000fe20000010011 */
[----:B------:R-:W1:Y:S01]  /*14b0*/  SHFL.DOWN PT, R31, R22, 0x1, 0x1f ;  /* 0x08201f00161f7f89 */ /* 0x000e6200000e0000 */
[----:B------:R-:W-:Y:S02]  /*14c0*/  FADD.FTZ R48, R48, R19 ;  /* 0x0000001330307221 */ /* 0x000fe40000010000 */
[----:B------:R-:W-:Y:S01]  /*14d0*/  FFMA.FTZ R19, R4, R16, RZ ;  /* 0x0000001004137223 */ /* 0x000fe200000100ff */
[----:B------:R-:W2:Y:S01]  /*14e0*/  SHFL.DOWN PT, R38, R15, 0x1, 0x1f ;  /* 0x08201f000f267f89 */ /* 0x000ea200000e0000 */
[----:B------:R-:W-:-:S02]  /*14f0*/  FADD.FTZ R17, RZ, R16 ;  /* 0x00000010ff117221 */ /* 0x000fc40000010000 */
[----:B------:R-:W-:Y:S01]  /*1500*/  FFMA.FTZ R19, R20, R14, R19 ;  /* 0x0000000e14137223 */ /* 0x000fe20000010013 */
[----:B0-----:R-:W-:Y:S01]  /*1510*/  ISETP.GT.AND P0, PT, R39, 0x1e, PT ;  /* 0x0000001e2700780c */ /* 0x001fe20003f04270 */
[----:B------:R-:W-:Y:S01]  /*1520*/  FADD.FTZ R17, R17, R14 ;  /* 0x0000000e11117221 */ /* 0x000fe20000010000 */
[----:B------:R-:W-:Y:S01]  /*1530*/  ISETP.NE.AND P5, PT, R39, RZ, PT ;  /* 0x000000ff2700720c */ /* 0x000fe20003fa5270 */
[----:B------:R-:W-:Y:S02]  /*1540*/  FFMA.FTZ R18, R23, R25, R18 ;  /* 0x0000001917127223 */ /* 0x000fe40000010012 */
[----:B------:R-:W-:Y:S02]  /*1550*/  FFMA.FTZ R21, R28, R26, R19 ;  /* 0x0000001a1c157223 */ /* 0x000fe40000010013 */
[----:B------:R-:W-:Y:S02]  /*1560*/  FADD.FTZ R48, R48, R25 ;  /* 0x0000001930307221 */ /* 0x000fe40000010000 */
[----:B------:R-:W-:-:S02]  /*1570*/  FADD.FTZ R19, R17, R26 ;  /* 0x0000001a11137221 */ /* 0x000fc40000010000 */
[----:B------:R-:W-:Y:S02]  /*1580*/  FFMA.FTZ R16, R29, R27, R18 ;  /* 0x0000001b1d107223 */ /* 0x000fe40000010012 */
[----:B------:R-:W-:Y:S02]  /*1590*/  FFMA.FTZ R17, R30, R24, R21 ;  /* 0x000000181e117223 */ /* 0x000fe40000010015 */
[----:B------:R-:W-:Y:S02]  /*15a0*/  FADD.FTZ R18, R48, R27 ;  /* 0x0000001b30127221 */ /* 0x000fe40000010000 */
[----:B-1----:R-:W-:Y:S02]  /*15b0*/  @!P0 FADD.FTZ R22, R22, R31 ;  /* 0x0000001f16168221 */ /* 0x002fe40000010000 */
[----:B------:R-:W-:Y:S02]  /*15c0*/  FADD.FTZ R19, R19, R24 ;  /* 0x0000001813137221 */ /* 0x000fe40000010000 */
[----:B--2---:R-:W-:Y:S01]  /*15d0*/  @!P0 FADD.FTZ R15, R15, R38 ;  /* 0x000000260f0f8221 */ /* 0x004fe20000010000 */
[----:B------:R-:W0:Y:S01]  /*15e0*/  SHFL.DOWN PT, R31, R22, 0x2, 0x1f ;  /* 0x08401f00161f7f89 */ /* 0x000e2200000e0000 */
[----:B------:R-:W-:-:S03]  /*15f0*/  ISETP.GT.AND P0, PT, R39, 0x1d, PT ;  /* 0x0000001d2700780c */ /* 0x000fc60003f04270 */
[----:B------:R-:W1:Y:S04]  /*1600*/  SHFL.DOWN PT, R38, R15, 0x2, 0x1f ;  /* 0x08401f000f267f89 */ /* 0x000e6800000e0000 */
[----:B------:R-:W-:Y:S06]  /*1610*/  STS.128 [R0.X16+0x40], R16 ;  /* 0x0000401000007388 */ /* 0x000fec000000cc00 */
        /* <DEDUP_REMOVED lines=17> */
[----:B------:R-:W-:-:S05]  /*1730*/  MOV R14, R22 ;  /* 0x00000016000e7202 */ /* 0x000fca0000000f00 */
        /* <DEDUP_REMOVED lines=14> */
[----:B------:R-:W2:Y:S01]  /*1820*/  LDS.128 R28, [R4+0xa0] ;  /* 0x0000a000041c7984 */ /* 0x000ea20000000c00 */
[----:B0-----:R-:W-:Y:S02]  /*1830*/  FADD.FTZ R20, R16, R20 ;  /* 0x0000001410147221 */ /* 0x001fe40000010000 */
[----:B------:R-:W-:-:S02]  /*1840*/  FADD.FTZ R16, R17, R21 ;  /* 0x0000001511107221 */ /* 0x000fc40000010000 */
[----:B------:R-:W-:Y:S02]  /*1850*/  FADD.FTZ R17, R18, R22 ;  /* 0x0000001612117221 */ /* 0x000fe40000010000 */
[----:B------:R-:W-:Y:S02]  /*1860*/  FADD.FTZ R18, R19, R23 ;  /* 0x0000001713127221 */ /* 0x000fe40000010000 */
[----:B-1----:R-:W-:Y:S02]  /*1870*/  FADD.FTZ R19, R20, R24 ;  /* 0x0000001814137221 */ /* 0x002fe40000010000 */
[----:B------:R-:W-:Y:S01]  /*1880*/  FADD.FTZ R16, R16, R25 ;  /* 0x0000001910107221 */ /* 0x000fe20000010000 */
[----:B------:R-:W0:Y:S01]  /*1890*/  LDS.128 R20, [R4+0xc0] ;  /* 0x0000c00004147984 */ /* 0x000e220000000c00 */
[----:B------:R-:W-:Y:S02]  /*18a0*/  FADD.FTZ R17, R17, R26 ;  /* 0x0000001a11117221 */ /* 0x000fe40000010000 */
[----:B------:R-:W-:-:S02]  /*18b0*/  FADD.FTZ R24, R18, R27 ;  /* 0x0000001b12187221 */ /* 0x000fc40000010000 */
[----:B--2---:R-:W-:Y:S02]  /*18c0*/  FADD.FTZ R25, R19, R28 ;  /* 0x0000001c13197221 */ /* 0x004fe40000010000 */
[----:B------:R-:W-:Y:S02]  /*18d0*/  FADD.FTZ R26, R16, R29 ;  /* 0x0000001d101a7221 */ /* 0x000fe40000010000 */
[----:B------:R-:W-:Y:S02]  /*18e0*/  FADD.FTZ R27, R17, R30 ;  /* 0x0000001e111b7221 */ /* 0x000fe40000010000 */
[----:B------:R-:W1:Y:S01]  /*18f0*/  LDS.128 R16, [R4+0xe0] ;  /* 0x0000e00004107984 */ /* 0x000e620000000c00 */
[----:B------:R-:W-:Y:S02]  /*1900*/  FADD.FTZ R24, R24, R31 ;  /* 0x0000001f18187221 */ /* 0x000fe40000010000 */
[----:B0-----:R-:W-:Y:S02]  /*1910*/  FADD.FTZ R25, R25, R20 ;  /* 0x0000001419197221 */ /* 0x001fe40000010000 */
[----:B------:R-:W-:-:S02]  /*1920*/  FADD.FTZ R26, R26, R21 ;  /* 0x000000151a1a7221 */ /* 0x000fc40000010000 */
[----:B------:R-:W-:Y:S02]  /*1930*/  FADD.FTZ R21, R27, R22 ;  /* 0x000000161b157221 */ /* 0x000fe40000010000 */
[----:B------:R-:W-:Y:S02]  /*1940*/  FADD.FTZ R28, R24, R23 ;  /* 0x00000017181c7221 */ /* 0x000fe40000010000 */
[----:B-1----:R-:W-:Y:S02]  /*1950*/  FADD.FTZ R29, R25, R16 ;  /* 0x00000010191d7221 */ /* 0x002fe40000010000 */
[----:B------:R-:W-:Y:S02]  /*1960*/  FADD.FTZ R16, R26, R17 ;  /* 0x000000111a107221 */ /* 0x000fe40000010000 */
[----:B------:R-:W0:Y:S01]  /*1970*/  LDS.128 R24, [R4+0x100] ;  /* 0x0001000004187984 */ /* 0x000e220000000c00 */
[----:B------:R-:W-:Y:S02]  /*1980*/  FADD.FTZ R17, R21, R18 ;  /* 0x0000001215117221 */ /* 0x000fe40000010000 */
[----:B------:R-:W-:Y:S01]  /*1990*/  FADD.FTZ R28, R28, R19 ;  /* 0x000000131c1c7221 */ /* 0x000fe20000010000 */
        /* <DEDUP_REMOVED lines=9> */
[----:B------:R-:W1:Y:S01]  /*1a30*/  LDS.128 R16, [R4+0x160] ;  /* 0x0001600004107984 */ /* 0x000e620000000c00 */
[----:B------:R-:W-:Y:S02]  /*1a40*/  FADD.FTZ R28, R28, R23 ;  /* 0x000000171c1c7221 */ /* 0x000fe40000010000 */
        /* <DEDUP_REMOVED lines=8> */
[----:B------:R-:W1:Y:S01]  /*1ad0*/  LDS.128 R20, [R4+0x1a0] ;  /* 0x0001a00004147984 */ /* 0x000e620000000c00 */
[----:B------:R-:W-:Y:S02]  /*1ae0*/  FADD.FTZ R28, R28, R19 ;  /* 0x000000131c1c7221 */ /* 0x000fe40000010000 */
        /* <DEDUP_REMOVED lines=8> */
[----:B------:R-:W1:Y:S01]  /*1b70*/  LDS.128 R16, [R4+0x1e0] ;  /* 0x0001e00004107984 */ /* 0x000e620000000c00 */
[----:B------:R-:W-:-:S02]  /*1b80*/  FADD.FTZ R28, R28, R23 ;  /* 0x000000171c1c7221 */ /* 0x000fc40000010000 */
[----:B0-----:R-:W-:Y:S02]  /*1b90*/  FADD.FTZ R29, R29, R24 ;  /* 0x000000181d1d7221 */ /* 0x001fe40000010000 */
[----:B------:R-:W-:Y:S02]  /*1ba0*/  FADD.FTZ R20, R20, R25 ;  /* 0x0000001914147221 */ /* 0x000fe40000010000 */
[----:B------:R-:W-:Y:S02]  /*1bb0*/  FADD.FTZ R21, R21, R26 ;  /* 0x0000001a15157221 */ /* 0x000fe40000010000 */
[----:B------:R-:W-:Y:S02]  /*1bc0*/  FADD.FTZ R28, R28, R27 ;  /* 0x0000001b1c1c7221 */ /* 0x000fe40000010000 */
[----:B------:R-:W0:Y:S01]  /*1bd0*/  LDS.128 R24, [R4+0x200] ;  /* 0x0002000004187984 */ /* 0x000e220000000c00 */
[----:B-1----:R-:W-:Y:S02]  /*1be0*/  FADD.FTZ R29, R29, R16 ;  /* 0x000000101d1d7221 */ /* 0x002fe40000010000 */
[----:B------:R-:W-:-:S02]  /*1bf0*/  FADD.FTZ R16, R20, R17 ;  /* 0x0000001114107221 */ /* 0x000fc40000010000 */
[----:B------:R-:W-:Y:S02]  /*1c00*/  FADD.FTZ R17, R21, R18 ;  /* 0x0000001215117221 */ /* 0x000fe40000010000 */
[----:B------:R-:W1:Y:S01]  /*1c10*/  LDS.128 R20, [R4+0x220] ;  /* 0x0002200004147984 */ /* 0x000e620000000c00 */
[----:B------:R-:W-:Y:S02]  /*1c20*/  FADD.FTZ R28, R28, R19 ;  /* 0x000000131c1c7221 */ /* 0x000fe40000010000 */
[----:B0-----:R-:W-:Y:S02]  /*1c30*/  FADD.FTZ R29, R29, R24 ;  /* 0x000000181d1d7221 */ /* 0x001fe40000010000 */
[----:B------:R-:W-:Y:S02]  /*1c40*/  FADD.FTZ R16, R16, R25 ;  /* 0x0000001910107221 */ /* 0x000fe40000010000 */
[----:B------:R-:W-:Y:S02]  /*1c50*/  FADD.FTZ R17, R17, R26 ;  /* 0x0000001a11117221 */ /* 0x000fe40000010000 */
[----:B------:R-:W-:-:S02]  /*1c60*/  FADD.FTZ R28, R28, R27 ;  /* 0x0000001b1c1c7221 */ /* 0x000fc40000010000 */
[----:B------:R-:W0:Y:S01]  /*1c70*/  LDS.128 R24, [R4+0x240] ;  /* 0x0002400004187984 */ /* 0x000e220000000c00 */
[----:B-1----:R-:W-:Y:S02]  /*1c80*/  FADD.FTZ R29, R29, R20 ;  /* 0x000000141d1d7221 */ /* 0x002fe40000010000 */
[----:B------:R-:W-:Y:S02]  /*1c90*/  FADD.FTZ R20, R16, R21 ;  /* 0x0000001510147221 */ /* 0x000fe40000010000 */
[----:B------:R-:W-:Y:S02]  /*1ca0*/  FADD.FTZ R21, R17, R22 ;  /* 0x0000001611157221 */ /* 0x000fe40000010000 */
[----:B------:R-:W1:Y:S01]  /*1cb0*/  LDS.128 R16, [R4+0x260] ;  /* 0x0002600004107984 */ /* 0x000e620000000c00 */
[----:B------:R-:W-:Y:S02]  /*1cc0*/  FADD.FTZ R28, R28, R23 ;  /* 0x000000171c1c7221 */ /* 0x000fe40000010000 */
        /* <DEDUP_REMOVED lines=214> */
[----:B-1----:R-:W-:-:S02]  /*2a30*/  FADD.FTZ R29, R29, R20 ;  /* 0x000000141d1d7221 */ /* 0x002fc40000010000 */
[----:B------:R-:W-:Y:S02]  /*2a40*/  FADD.FTZ R20, R16, R21 ;  /* 0x0000001510147221 */ /* 0x000fe40000010000 */
[----:B------:R-:W0:Y:S01]  /*2a50*/  LDS.128 R16, [R4+0x7c0] ;  /* 0x0007c00004107984 */ /* 0x000e220000000c00 */
[----:B------:R-:W-:Y:S02]  /*2a60*/  FADD.FTZ R21, R25, R22 ;  /* 0x0000001619157221 */ /* 0x000fe40000010000 */
[----:B------:R-:W-:Y:S01]  /*2a70*/  FADD.FTZ R28, R28, R23 ;  /* 0x000000171c1c7221 */ /* 0x000fe20000010000 */
        /* <DEDUP_REMOVED lines=8> */
[----:B------:R-:W1:Y:S01]  /*2b00*/  LDS.128 R20, [R4+0x820] ;  /* 0x0008200004147984 */ /* 0x000e620000000c00 */
[----:B------:R-:W-:Y:S02]  /*2b10*/  FADD.FTZ R29, R29, R26 ;  /* 0x0000001a1d1d7221 */ /* 0x000fe40000010000 */
[----:B------:R-:W-:-:S02]  /*2b20*/  FADD.FTZ R28, R28, R27 ;  /* 0x0000001b1c1c7221 */ /* 0x000fc40000010000 */
[----:B0-----:R-:W-:Y:S02]  /*2b30*/  FADD.FTZ R31, R31, R16 ;  /* 0x000000101f1f7221 */ /* 0x001fe40000010000 */
[----:B------:R-:W-:Y:S02]  /*2b40*/  FADD.FTZ R24, R24, R17 ;  /* 0x0000001118187221 */ /* 0x000fe40000010000 */
[----:B------:R-:W-:Y:S02]  /*2b50*/  FADD.FTZ R29, R29, R18 ;  /* 0x000000121d1d7221 */ /* 0x000fe40000010000 */
[----:B------:R-:W-:Y:S02]  /*2b60*/  FADD.FTZ R28, R28, R19 ;  /* 0x000000131c1c7221 */ /* 0x000fe40000010000 */
[----:B-1----:R-:W-:Y:S02]  /*2b70*/  FADD.FTZ R16, R31, R20 ;  /* 0x000000141f107221 */ /* 0x002fe40000010000 */
[----:B------:R-:W-:-:S02]  /*2b80*/  FADD.FTZ R17, R24, R21 ;  /* 0x0000001518117221 */ /* 0x000fc40000010000 */
[----:B------:R-:W-:Y:S02]  /*2b90*/  FADD.FTZ R18, R29, R22 ;  /* 0x000000161d127221 */ /* 0x000fe40000010000 */
[----:B------:R-:W-:Y:S02]  /*2ba0*/  FADD.FTZ R19, R28, R23 ;  /* 0x000000171c137221 */ /* 0x000fe40000010000 */
.L_x_69:
[----:B-1----:R-:W-:Y:S05]  /*2bb0*/  BSYNC B0 ;  /* 0x0000000000007941 */ /* 0x002fea0003800000 */
.L_x_68:
[----:B------:R-:W-:Y:S01]  /*2bc0*/  MOV R4, c[0x0][0xc] ;  /* 0x0000030000047a02 */ /* 0x000fe20000000f00 */
[----:B------:R-:W-:Y:S01]  /*2bd0*/  BSSY B0, `(.L_x_70) ;  /* 0x0000014000007945 */ /* 0x000fe20003800000 */
[----:B------:R-:W-:Y:S01]  /*2be0*/  HFMA2.MMA R28, -RZ, RZ, 0, 2.384185791015625e-07 ;  /* 0x00000004ff1c7435 */ /* 0x000fe200000001ff */
[----:B------:R-:W-:Y:S02]  /*2bf0*/  LEA R21, R46, R0, 0x1 ;  /* 0x000000002e157211 */ /* 0x000fe400078e08ff */
[----:B------:R-:W-:Y:S01]  /*2c00*/  ISETP.GE.U32.AND P0, PT, R4, 0x2, PT ;  /* 0x000000020400780c */ /* 0x000fe20003f06070 */
[----:B------:R-:W-:Y:S07]  /*2c10*/  @P5 BRA `(.L_x_71) ;  /* 0x000000f000005947 */ /* 0x000fee0003800000 */
[----:B------:R-:W-:Y:S01]  /*2c20*/  IMAD.WIDE R20, R21, R28, c[0x0][0x1b8] ;  /* 0x00006e0015147625 */ /* 0x000fe200078e021c */
[----:B------:R-:W-:Y:S02]  /*2c30*/  MOV R23, UR11 ;  /* 0x0000000b00177c02 */ /* 0x000fe40008000f00 */
[----:B------:R-:W-:-:S02]  /*2c40*/  MOV R25, c[0x0][0x1d8] ;  /* 0x0000760000197a02 */ /* 0x000fc40000000f00 */
[-C--:B------:R-:W-:Y:S01]  /*2c50*/  LEA R22, P6, R23, R20.reuse, 0x2 ;  /* 0x0000001417167211 */ /* 0x080fe200078c10ff */
[----:B------:R0:W-:Y:S01]  /*2c60*/  RED.E.ADD.F32.FTZ.RN.STRONG.GPU [R20.64], R16 ;  /* 0x000000101400798e */ /* 0x0001e2000c10e78e */
[----:B------:R-:W-:Y:S02]  /*2c70*/  MOV R29, UR10 ;  /* 0x0000000a001d7c02 */ /* 0x000fe40008000f00 */
[----:B------:R-:W-:Y:S02]  /*2c80*/  IADD3.X R23, R21, UR9, RZ, P6, !PT ;  /* 0x0000000915177c10 */ /* 0x000fe4000b7fe4ff */
[----:B------:R-:W-:Y:S02]  /*2c90*/  MOV R27, c[0x0][0x1dc] ;  /* 0x00007700001b7a02 */ /* 0x000fe40000000f00 */
[-C--:B------:R-:W-:Y:S01]  /*2ca0*/  LEA R26, P6, R25, R20.reuse, 0x2 ;  /* 0x00000014191a7211 */ /* 0x080fe200078c10ff */
[----:B------:R0:W-:Y:S01]  /*2cb0*/  RED.E.ADD.F32.FTZ.RN.STRONG.GPU [R22.64], R17 ;  /* 0x000000111600798e */ /* 0x0001e2000c10e78e */
[----:B------:R-:W-:-:S02]  /*2cc0*/  LEA R24, P5, R29, R20, 0x2 ;  /* 0x000000141d187211 */ /* 0x000fc400078a10ff */
[----:B------:R-:W-:Y:S02]  /*2cd0*/  LEA.HI.X R27, R25, R21, R27, 0x2, P6 ;  /* 0x00000015191b7211 */ /* 0x000fe400030f141b */
[----:B------:R-:W-:-:S03]  /*2ce0*/  IADD3.X R25, R21, UR8, RZ, P5, !PT ;  /* 0x0000000815197c10 */ /* 0x000fc6000affe4ff */
[----:B------:R0:W-:Y:S04]  /*2cf0*/  RED.E.ADD.F32.FTZ.RN.STRONG.GPU [R26.64], R18 ;  /* 0x000000121a00798e */ /* 0x0001e8000c10e78e */
[----:B------:R0:W-:Y:S02]  /*2d00*/  RED.E.ADD.F32.FTZ.RN.STRONG.GPU [R24.64], R19 ;  /* 0x000000131800798e */ /* 0x0001e4000c10e78e */
.L_x_71:
[----:B------:R-:W-:Y:S05]  /*2d10*/  BSYNC B0 ;  /* 0x0000000000007941 */ /* 0x000fea0003800000 */
.L_x_70:
[----:B------:R-:W-:Y:S02]  /*2d20*/  @!P3 FADD.FTZ R14, R49, R38 ;  /* 0x00000026310eb221 */ /* 0x000fe40000010000 */
[----:B------:R-:W-:Y:S01]  /*2d30*/  @!P3 FADD.FTZ R15, R48, R39 ;  /* 0x00000027300fb221 */ /* 0x000fe20000010000 */
[----:B------:R-:W-:Y:S05]  /*2d40*/  @!P0 BRA `(.L_x_72) ;  /* 0x0000124000008947 */ /* 0x000fea0003800000 */
[----:B0-----:R-:W-:-:S05]  /*2d50*/  LOP3.LUT R16, R42, 0x1, RZ, 0xc0, !PT ;  /* 0x000000012a107812 */ /* 0x001fca00078ec0ff */
[----:B------:R-:W-:-:S04]  /*2d60*/  IMAD R17, R16, c[0x0][0x10], RZ ;  /* 0x0000040010117a24 */ /* 0x000fc800078e02ff */
[C---:B------:R-:W-:Y:S01]  /*2d70*/  IMAD R16, R17.reuse, c[0x0][0xc], RZ ;  /* 0x0000030011107a24 */ /* 0x040fe200078e02ff */
[----:B------:R-:W-:-:S04]  /*2d80*/  IADD3 R19, R17, R2, RZ ;  /* 0x0000000211137210 */ /* 0x000fc80007ffe0ff */
[----:B------:R-:W-:Y:S01]  /*2d90*/  SHF.L.U32 R17, R16, 0x1, RZ ;  /* 0x0000000110117819 */ /* 0x000fe200000006ff */
[----:B------:R-:W-:-:S04]  /*2da0*/  IMAD.WIDE.U32 R18, R19, R28, c[0x0][0x1a8] ;  /* 0x00006a0013127625 */ /* 0x000fc800078e001c */
[----:B------:R-:W-:Y:S01]  /*2db0*/  IMAD.WIDE R16, R17, R28, c[0x0][0x1b0] ;  /* 0x00006c0011107625 */ /* 0x000fe200078e021c */
[----:B------:R-:W-:Y:S05]  /*2dc0*/  @P3 BRA `(.L_x_73) ;  /* 0x0000019000003947 */ /* 0x000fea0003800000 */
[----:B------:R-:W0:Y:S01]  /*2dd0*/  S2UR UR4, SR_CTAID.Y ;  /* 0x00000000000479c3 */ /* 0x000e220000002600 */
[----:B------:R-:W1:Y:S01]  /*2de0*/  S2R R22, SR_LANEID ;  /* 0x0000000000167919 */ /* 0x000e620000000000 */
[----:B0-----:R-:W-:-:S05]  /*2df0*/  MOV R2, UR4 ;  /* 0x0000000400027c02 */ /* 0x001fca0008000f00 */
[----:B------:R-:W-:-:S04]  /*2e00*/  IMAD R21, R45, c[0x0][0x10], R2 ;  /* 0x000004002d157a24 */ /* 0x000fc800078e0202 */
[----:B------:R-:W-:-:S05]  /*2e10*/  IMAD.WIDE.U32 R20, R21, 0x8, R16 ;  /* 0x0000000815147825 */ /* 0x000fca00078e0010 */
[----:B------:R0:W-:Y:S01]  /*2e20*/  STG.E.64 [R20.64], R14 ;  /* 0x0000000e14007986 */ /* 0x0001e2000c101b0e */
[----:B------:R-:W-:Y:S06]  /*2e30*/  MEMBAR.ALL.GPU ;  /* 0x0000000000007992 */ /* 0x000fec000000a000 */
[----:B-1----:R-:W-:Y:S01]  /*2e40*/  VOTEU.ANY UR4, UPT, PT ;  /* 0x0000000000047886 */ /* 0x002fe200038e0100 */
[----:B------:R-:W-:Y:S01]  /*2e50*/  LOP3.LUT P0, RZ, R42, 0x2, RZ, 0xc0, !PT ;  /* 0x000000022aff7812 */ /* 0x000fe2000780c0ff */
[----:B------:R-:W-:Y:S01]  /*2e60*/  UFLO.U32 UR12, UR4 ;  /* 0x00000004000c72bd */ /* 0x000fe200080e0000 */
[----:B0-----:R-:W-:Y:S01]  /*2e70*/  MOV R20, 0x1 ;  /* 0x0000000100147802 */ /* 0x001fe20000000f00 */
[----:B------:R-:W-:Y:S01]  /*2e80*/  UPOPC UR4, UR4 ;  /* 0x00000004000472bf */ /* 0x000fe20008000000 */
[----:B------:R-:W-:Y:S01]  /*2e90*/  SEL R23, RZ, c[0x0][0xc], P0 ;  /* 0x00000300ff177a07 */ /* 0x000fe20000000000 */
[----:B------:R-:W-:-:S00]  /*2ea0*/  ERRBAR ;  /* 0x00000000000079ab */ /* 0x000fc00000000000 */
[----:B------:R-:W-:Y:S02]  /*2eb0*/  SEL R20, R20, 0xffffffff, !P0 ;  /* 0xffffffff14147807 */ /* 0x000fe40004000000 */
[----:B------:R-:W-:-:S02]  /*2ec0*/  ISETP.EQ.U32.AND P5, PT, R22, UR12, PT ;  /* 0x0000000c16007c0c */ /* 0x000fc4000bfa2070 */
[----:B------:R-:W-:Y:S01]  /*2ed0*/  ISETP.NE.AND P0, PT, R23, -0x1, PT ;  /* 0xffffffff1700780c */ /* 0x000fe20003f05270 */
[----:B------:R-:W-:-:S10]  /*2ee0*/  IMAD R21, R20, UR4, RZ ;  /* 0x0000000414157c24 */ /* 0x000fd4000f8e02ff */
[----:B------:R0:W-:Y:S02]  /*2ef0*/  @P5 RED.E.ADD.S32.STRONG.GPU [R18.64], R21 ;  /* 0x000000151200598e */ /* 0x0001e4000c10e38e */
[----:B------:R-:W-:Y:S05]  /*2f00*/  @!P0 BRA `(.L_x_73) ;  /* 0x0000005000008947 */ /* 0x000fea0003800000 */
.L_x_74:
[----:B------:R-:W2:Y:S01]  /*2f10*/  LDG.E.STRONG.GPU R20, [R18.64] ;  /* 0x0000000e12147981 */ /* 0x000ea2000c1ef900 */
[----:B------:R-:W-:Y:S01]  /*2f20*/  YIELD ;  /* 0x0000000000007946 */ /* 0x000fe20003800000 */
[----:B--2---:R-:W-:Y:S01]  /*2f30*/  ISETP.NE.AND P0, PT, R20, R23, PT ;  /* 0x000000171400720c */ /* 0x004fe20003f05270 */
[----:B------:R-:W-:-:S12]  /*2f40*/  CCTL.IVALL ;  /* 0x00000000ff00798f */ /* 0x000fd80002000000 */
[----:B------:R-:W-:Y:S05]  /*2f50*/  @P0 BRA `(.L_x_74) ;  /* 0xffffffb000000947 */ /* 0x000fea000383ffff */
.L_x_73:
        /* <DEDUP_REMOVED lines=8> */
[----:B------:R-:W-:Y:S01]  /*2fe0*/  ULDC UR4, c[0x0][0xc] ;  /* 0x0000030000047ab9 */ /* 0x000fe20000000800 */
[----:B------:R-:W-:Y:S01]  /*2ff0*/  MOV R4, RZ ;  /* 0x000000ff00047202 */ /* 0x000fe20000000f00 */
[----:B------:R-:W-:-:S06]  /*3000*/  UIADD3 UR4, -UR7, UR4, URZ ;  /* 0x0000000407047290 */ /* 0x000fcc000fffe13f */
[----:B------:R-:W-:-:S13]  /*3010*/  ISETP.LT.AND P0, PT, RZ, UR4, PT ;  /* 0x00000004ff007c0c */ /* 0x000fda000bf01270 */
[----:B------:R-:W-:Y:S05]  /*3020*/  @!P0 BRA `(.L_x_76) ;  /* 0x00000b9000008947 */ /* 0x000fea0003800000 */
[----:B------:R-:W-:Y:S01]  /*3030*/  UISETP.GT.AND UP0, UPT, UR4, 0xc, UPT ;  /* 0x0000000c0400788c */ /* 0x000fe2000bf04270 */
[----:B------:R-:W-:-:S05]  /*3040*/  PLOP3.LUT P0, PT, PT, PT, PT, 0x80, 0x0 ;  /* 0x000000000000781c */ /* 0x000fca0003f0f070 */
[----:B------:R-:W-:-:S13]  /*3050*/  PLOP3.LUT P5, PT, PT, PT, UP0, 0x80, 0x0 ;  /* 0x000000000000781c */ /* 0x000fda0003faf008 */
[----:B------:R-:W-:Y:S05]  /*3060*/  @!P5 BRA `(.L_x_77) ;  /* 0x000007500000d947 */ /* 0x000fea0003800000 */
[----:B------:R-:W-:Y:S02]  /*3070*/  PLOP3.LUT P0, PT, PT, PT, PT, 0x8, 0x0 ;  /* 0x000000000000781c */ /* 0x000fe40003f0e170 */
.L_x_78:
[C---:B------:R-:W-:Y:S02]  /*3080*/  ISETP.EQ.OR P5, PT, R4.reuse, R45, P3 ;  /* 0x0000002d0400720c */ /* 0x040fe40001fa2670 */
[----:B0-----:R-:W-:-:S04]  /*3090*/  IADD3 R21, R4, 0x1, RZ ;  /* 0x0000000104157810 */ /* 0x001fc80007ffe0ff */
[----:B------:R-:W-:-:S07]  /*30a0*/  ISETP.EQ.OR P6, PT, R21, R45, P3 ;  /* 0x0000002d1500720c */ /* 0x000fce0001fc2670 */
[----:B------:R-:W-:-:S04]  /*30b0*/  @!P5 IMAD R19, R4, c[0x0][0x10], R2 ;  /* 0x000004000413da24 */ /* 0x000fc800078e0202 */
[----:B------:R-:W-:-:S04]  /*30c0*/  @!P5 IMAD.WIDE.U32 R18, R19, 0x8, R16 ;  /* 0x000000081312d825 */ /* 0x000fc800078e0010 */
[----:B------:R-:W-:Y:S02]  /*30d0*/  @!P6 IMAD R21, R21, c[0x0][0x10], R2 ;  /* 0x000004001515ea24 */ /* 0x000fe400078e0202 */
[----:B------:R-:W2:Y:S02]  /*30e0*/  @!P5 LDG.E.64 R18, [R18.64] ;  /* 0x0000000e1212d981 */ /* 0x000ea4000c1e1b00 */
[----:B------:R-:W-:-:S06]  /*30f0*/  @!P6 IMAD.WIDE.U32 R20, R21, 0x8, R16 ;  /* 0x000000081514e825 */ /* 0x000fcc00078e0010 */
[----:B------:R-:W3:Y:S01]  /*3100*/  @!P6 LDG.E.64 R20, [R20.64] ;  /* 0x0000000e1414e981 */ /* 0x000ee2000c1e1b00 */
[C---:B------:R-:W-:Y:S02]  /*3110*/  IADD3 R22, R4.reuse, 0x2, RZ ;  /* 0x0000000204167810 */ /* 0x040fe40007ffe0ff */
[----:B------:R-:W-:Y:S01]  /*3120*/  IADD3 R23, R4, 0x3, RZ ;  /* 0x0000000304177810 */ /* 0x000fe20007ffe0ff */
[----:B--2---:R-:W-:Y:S02]  /*3130*/  @!P5 FADD.FTZ R14, R14, R18 ;  /* 0x000000120e0ed221 */ /* 0x004fe40000010000 */
[----:B------:R-:W-:Y:S01]  /*3140*/  @!P5 FADD.FTZ R15, R15, R19 ;  /* 0x000000130f0fd221 */ /* 0x000fe20000010000 */
[-C--:B------:R-:W-:Y:S01]  /*3150*/  ISETP.EQ.OR P5, PT, R22, R45.reuse, P3 ;  /* 0x0000002d1600720c */ /* 0x080fe20001fa2670 */
[----:B---3--:R-:W-:Y:S02]  /*3160*/  @!P6 FADD.FTZ R14, R14, R20 ;  /* 0x000000140e0ee221 */ /* 0x008fe40000010000 */
[----:B------:R-:W-:Y:S01]  /*3170*/  @!P6 FADD.FTZ R15, R15, R21 ;  /* 0x000000150f0fe221 */ /* 0x000fe20000010000 */
[----:B------:R-:W-:-:S09]  /*3180*/  ISETP.EQ.OR P6, PT, R23, R45, P3 ;  /* 0x0000002d1700720c */ /* 0x000fd20001fc2670 */
        /* <DEDUP_REMOVED lines=90> */
[----:B------:R-:W-:Y:S01]  /*3730*/  UIADD3 UR4, UR4, -0x10, URZ ;  /* 0xfffffff004047890 */ /* 0x000fe2000fffe03f */
[----:B------:R-:W-:-:S03]  /*3740*/  IADD3 R4, R4, 0x10, RZ ;  /* 0x0000001004047810 */ /* 0x000fc60007ffe0ff */
[----:B------:R-:W-:Y:S01]  /*3750*/  UISETP.GT.AND UP0, UPT, UR4, 0xc, UPT ;  /* 0x0000000c0400788c */ /* 0x000fe2000bf04270 */
[----:B--2---:R-:W-:Y:S02]  /*3760*/  @!P5 FADD.FTZ R14, R14, R18 ;  /* 0x000000120e0ed221 */ /* 0x004fe40000010000 */
[----:B------:R-:W-:-:S03]  /*3770*/  @!P5 FADD.FTZ R15, R15, R19 ;  /* 0x000000130f0fd221 */ /* 0x000fc60000010000 */
[----:B------:R-:W-:Y:S01]  /*3780*/  PLOP3.LUT P5, PT, PT, PT, UP0, 0x80, 0x0 ;  /* 0x000000000000781c */ /* 0x000fe20003faf008 */
[----:B---3--:R-:W-:Y:S02]  /*3790*/  @!P6 FADD.FTZ R14, R14, R20 ;  /* 0x000000140e0ee221 */ /* 0x008fe40000010000 */
[----:B------:R-:W-:-:S10]  /*37a0*/  @!P6 FADD.FTZ R15, R15, R21 ;  /* 0x000000150f0fe221 */ /* 0x000fd40000010000 */
[----:B------:R-:W-:Y:S05]  /*37b0*/  @P5 BRA `(.L_x_78) ;  /* 0xfffff8c000005947 */ /* 0x000fea000383ffff */
.L_x_77:
[----:B------:R-:W-:-:S06]  /*37c0*/  UISETP.GT.AND UP0, UPT, UR4, 0x4, UPT ;  /* 0x000000040400788c */ /* 0x000fcc000bf04270 */
[----:B------:R-:W-:-:S13]  /*37d0*/  PLOP3.LUT P5, PT, PT, PT, UP0, 0x80, 0x0 ;  /* 0x000000000000781c */ /* 0x000fda0003faf008 */
[----:B------:R-:W-:Y:S05]  /*37e0*/  @!P5 BRA `(.L_x_79) ;  /* 0x000003b00000d947 */ /* 0x000fea0003800000 */
        /* <DEDUP_REMOVED lines=10> */
[----:B------:R-:W-:Y:S02]  /*3890*/  IADD3 R23, R4, 0x3, RZ ;  /* 0x0000000304177810 */ /* 0x000fe40007ffe0ff */
[-C--:B------:R-:W-:Y:S02]  /*38a0*/  ISETP.EQ.OR P0, PT, R22, R45.reuse, P3 ;  /* 0x0000002d1600720c */ /* 0x080fe40001f02670 */
[----:B------:R-:W-:Y:S01]  /*38b0*/  IADD3 R4, R4, 0x4, RZ ;  /* 0x0000000404047810 */ /* 0x000fe20007ffe0ff */
[----:B--2---:R-:W-:Y:S02]  /*38c0*/  @!P6 FADD.FTZ R14, R14, R20 ;  /* 0x000000140e0ee221 */ /* 0x004fe40000010000 */
[----:B------:R-:W-:Y:S01]  /*38d0*/  @!P6 FADD.FTZ R15, R15, R21 ;  /* 0x000000150f0fe221 */ /* 0x000fe20000010000 */
[----:B------:R-:W-:-:S07]  /*38e0*/  ISETP.EQ.OR P6, PT, R23, R45, P3 ;  /* 0x0000002d1700720c */ /* 0x000fce0001fc2670 */
[----:B------:R-:W-:Y:S02]  /*38f0*/  @!P0 IMAD R21, R22, c[0x0][0x10], R2 ;  /* 0x0000040016158a24 */ /* 0x000fe400078e0202 */
[----:B---3--:R-:W-:Y:S02]  /*3900*/  @!P5 FADD.FTZ R14, R14, R18 ;  /* 0x000000120e0ed221 */ /* 0x008fe40000010000 */
        /* <DEDUP_REMOVED lines=19> */
[----:B----4-:R-:W-:Y:S02]  /*3a40*/  @!P5 FADD.FTZ R14, R14, R22 ;  /* 0x000000160e0ed221 */ /* 0x010fe40000010000 */
[----:B------:R-:W-:Y:S01]  /*3a50*/  @!P5 FADD.FTZ R15, R15, R23 ;  /* 0x000000170f0fd221 */ /* 0x000fe20000010000 */
[----:B------:R-:W-:-:S05]  /*3a60*/  ISETP.EQ.OR P5, PT, R26, R45, P3 ;  /* 0x0000002d1a00720c */ /* 0x000fca0001fa2670 */
[----:B------:R-:W-:-:S04]  /*3a70*/  @!P0 IMAD R21, R24, c[0x0][0x10], R2 ;  /* 0x0000040018158a24 */ /* 0x000fc800078e0202 */
[----:B------:R-:W-:Y:S02]  /*3a80*/  @!P6 IMAD R19, R25, c[0x0][0x10], R2 ;  /* 0x000004001913ea24 */ /* 0x000fe400078e0202 */
[----:B------:R-:W-:-:S04]  /*3a90*/  @!P0 IMAD.WIDE.U32 R20, R21, 0x8, R16 ;  /* 0x0000000815148825 */ /* 0x000fc800078e0010 */
[----:B------:R-:W-:Y:S02]  /*3aa0*/  @!P6 IMAD.WIDE.U32 R18, R19, 0x8, R16 ;  /* 0x000000081312e825 */ /* 0x000fe400078e0010 */
[----:B------:R-:W2:Y:S02]  /*3ab0*/  @!P0 LDG.E.64 R20, [R20.64] ;  /* 0x0000000e14148981 */ /* 0x000ea4000c1e1b00 */
[----:B------:R-:W-:Y:S02]  /*3ac0*/  @!P5 IMAD R23, R26, c[0x0][0x10], R2 ;  /* 0x000004001a17da24 */ /* 0x000fe400078e0202 */
[----:B------:R-:W3:Y:S02]  /*3ad0*/  @!P6 LDG.E.64 R18, [R18.64] ;  /* 0x0000000e1212e981 */ /* 0x000ee4000c1e1b00 */
[----:B------:R-:W-:-:S06]  /*3ae0*/  @!P5 IMAD.WIDE.U32 R22, R23, 0x8, R16 ;  /* 0x000000081716d825 */ /* 0x000fcc00078e0010 */
[----:B------:R-:W4:Y:S01]  /*3af0*/  @!P5 LDG.E.64 R22, [R22.64] ;  /* 0x0000000e1616d981 */ /* 0x000f22000c1e1b00 */
[----:B------:R-:W-:Y:S01]  /*3b00*/  UIADD3 UR4, UR4, -0x4, URZ ;  /* 0xfffffffc04047890 */ /* 0x000fe2000fffe03f */
[----:B------:R-:W-:-:S03]  /*3b10*/  IADD3 R4, R4, 0x4, RZ ;  /* 0x0000000404047810 */ /* 0x000fc60007ffe0ff */
[----:B------:R-:W-:Y:S01]  /*3b20*/  UIADD3 UR4, UR4, -0x4, URZ ;  /* 0xfffffffc04047890 */ /* 0x000fe2000fffe03f */
[----:B--2---:R-:W-:Y:S02]  /*3b30*/  @!P0 FADD.FTZ R14, R14, R20 ;  /* 0x000000140e0e8221 */ /* 0x004fe40000010000 */
[----:B------:R-:W-:Y:S02]  /*3b40*/  @!P0 FADD.FTZ R15, R15, R21 ;  /* 0x000000150f0f8221 */ /* 0x000fe40000010000 */
[----:B---3--:R-:W-:Y:S02]  /*3b50*/  @!P6 FADD.FTZ R14, R14, R18 ;  /* 0x000000120e0ee221 */ /* 0x008fe40000010000 */
[----:B------:R-:W-:Y:S01]  /*3b60*/  @!P6 FADD.FTZ R15, R15, R19 ;  /* 0x000000130f0fe221 */ /* 0x000fe20000010000 */
[----:B------:R-:W-:Y:S01]  /*3b70*/  PLOP3.LUT P0, PT, PT, PT, PT, 0x8, 0x0 ;  /* 0x000000000000781c */ /* 0x000fe20003f0e170 */
[----:B----4-:R-:W-:Y:S02]  /*3b80*/  @!P5 FADD.FTZ R14, R14, R22 ;  /* 0x000000160e0ed221 */ /* 0x010fe40000010000 */
[----:B------:R-:W-:-:S02]  /*3b90*/  @!P5 FADD.FTZ R15, R15, R23 ;  /* 0x000000170f0fd221 */ /* 0x000fc40000010000 */
.L_x_79:
[----:B------:R-:W-:-:S13]  /*3ba0*/  ISETP.NE.OR P0, PT, RZ, UR4, P0 ;  /* 0x00000004ff007c0c */ /* 0x000fda0008705670 */
[----:B------:R-:W-:Y:S05]  /*3bb0*/  @!P0 BRA `(.L_x_75) ;  /* 0x000001f000008947 */ /* 0x000fea0003800000 */
.L_x_76:
[----:B------:R-:W-:-:S13]  /*3bc0*/  ISETP.EQ.OR P6, PT, R4, R45, P3 ;  /* 0x0000002d0400720c */ /* 0x000fda0001fc2670 */
[----:B0-----:R-:W-:-:S04]  /*3bd0*/  @!P6 IMAD R19, R4, c[0x0][0x10], R2 ;  /* 0x000004000413ea24 */ /* 0x001fc800078e0202 */
[----:B------:R-:W-:-:S06]  /*3be0*/  @!P6 IMAD.WIDE.U32 R18, R19, 0x8, R16 ;  /* 0x000000081312e825 */ /* 0x000fcc00078e0010 */
[----:B------:R-:W2:Y:S01]  /*3bf0*/  @!P6 LDG.E.64 R18, [R18.64] ;  /* 0x0000000e1212e981 */ /* 0x000ea2000c1e1b00 */
[C---:B------:R-:W-:Y:S02]  /*3c00*/  IADD3 R21, R4.reuse, 0x1, RZ ;  /* 0x0000000104157810 */ /* 0x040fe40007ffe0ff */
[C---:B------:R-:W-:Y:S02]  /*3c10*/  IADD3 R23, R4.reuse, 0x2, RZ ;  /* 0x0000000204177810 */ /* 0x040fe40007ffe0ff */
[-C--:B------:R-:W-:Y:S02]  /*3c20*/  ISETP.EQ.OR P0, PT, R21, R45.reuse, P3 ;  /* 0x0000002d1500720c */ /* 0x080fe40001f02670 */
[----:B------:R-:W-:Y:S02]  /*3c30*/  IADD3 R20, R4, 0x3, RZ ;  /* 0x0000000304147810 */ /* 0x000fe40007ffe0ff */
[----:B------:R-:W-:-:S09]  /*3c40*/  ISETP.EQ.OR P5, PT, R23, R45, P3 ;  /* 0x0000002d1700720c */ /* 0x000fd20001fa2670 */
[----:B------:R-:W-:-:S04]  /*3c50*/  @!P0 IMAD R21, R21, c[0x0][0x10], R2 ;  /* 0x0000040015158a24 */ /* 0x000fc800078e0202 */
[----:B------:R-:W-:-:S04]  /*3c60*/  @!P5 IMAD R23, R23, c[0x0][0x10], R2 ;  /* 0x000004001717da24 */ /* 0x000fc800078e0202 */
[----:B------:R-:W-:-:S06]  /*3c70*/  @!P5 IMAD.WIDE.U32 R22, R23, 0x8, R16 ;  /* 0x000000081716d825 */ /* 0x000fcc00078e0010 */
[----:B------:R-:W3:Y:S01]  /*3c80*/  @!P5 LDG.E.64 R22, [R22.64] ;  /* 0x0000000e1616d981 */ /* 0x000ee2000c1e1b00 */
[----:B--2---:R-:W-:Y:S02]  /*3c90*/  @!P6 FADD.FTZ R14, R14, R18 ;  /* 0x000000120e0ee221 */ /* 0x004fe40000010000 */
[----:B------:R-:W-:Y:S01]  /*3ca0*/  @!P6 FADD.FTZ R15, R15, R19 ;  /* 0x000000130f0fe221 */ /* 0x000fe20000010000 */
[----:B------:R-:W-:Y:S01]  /*3cb0*/  ISETP.EQ.OR P6, PT, R20, R45, P3 ;  /* 0x0000002d1400720c */ /* 0x000fe20001fc2670 */
[----:B------:R-:W-:-:S06]  /*3cc0*/  @!P0 IMAD.WIDE.U32 R18, R21, 0x8, R16 ;  /* 0x0000000815128825 */ /* 0x000fcc00078e0010 */
[----:B------:R-:W2:Y:S06]  /*3cd0*/  @!P0 LDG.E.64 R18, [R18.64] ;  /* 0x0000000e12128981 */ /* 0x000eac000c1e1b00 */
[----:B------:R-:W-:-:S04]  /*3ce0*/  @!P6 IMAD R21, R20, c[0x0][0x10], R2 ;  /* 0x000004001415ea24 */ /* 0x000fc800078e0202 */
[----:B------:R-:W-:-:S06]  /*3cf0*/  @!P6 IMAD.WIDE.U32 R20, R21, 0x8, R16 ;  /* 0x000000081514e825 */ /* 0x000fcc00078e0010 */
[----:B------:R-:W4:Y:S01]  /*3d00*/  @!P6 LDG.E.64 R20, [R20.64] ;  /* 0x0000000e1414e981 */ /* 0x000f22000c1e1b00 */
[----:B------:R-:W-:Y:S01]  /*3d10*/  UIADD3 UR4, UR4, -0x4, URZ ;  /* 0xfffffffc04047890 */ /* 0x000fe2000fffe03f */
[----:B------:R-:W-:Y:S01]  /*3d20*/  IADD3 R4, R4, 0x4, RZ ;  /* 0x0000000404047810 */ /* 0x000fe20007ffe0ff */
[----:B--2---:R-:W-:Y:S02]  /*3d30*/  @!P0 FADD.FTZ R14, R14, R18 ;  /* 0x000000120e0e8221 */ /* 0x004fe40000010000 */
[----:B------:R-:W-:Y:S02]  /*3d40*/  @!P0 FADD.FTZ R15, R15, R19 ;  /* 0x000000130f0f8221 */ /* 0x000fe40000010000 */
[----:B------:R-:W-:Y:S01]  /*3d50*/  ISETP.NE.AND P0, PT, RZ, UR4, PT ;  /* 0x00000004ff007c0c */ /* 0x000fe2000bf05270 */
[----:B---3--:R-:W-:Y:S02]  /*3d60*/  @!P5 FADD.FTZ R14, R14, R22 ;  /* 0x000000160e0ed221 */ /* 0x008fe40000010000 */
[----:B------:R-:W-:-:S02]  /*3d70*/  @!P5 FADD.FTZ R15, R15, R23 ;  /* 0x000000170f0fd221 */ /* 0x000fc40000010000 */
[----:B----4-:R-:W-:Y:S02]  /*3d80*/  @!P6 FADD.FTZ R14, R14, R20 ;  /* 0x000000140e0ee221 */ /* 0x010fe40000010000 */
[----:B------:R-:W-:-:S06]  /*3d90*/  @!P6 FADD.FTZ R15, R15, R21 ;  /* 0x000000150f0fe221 */ /* 0x000fcc0000010000 */
[----:B------:R-:W-:Y:S05]  /*3da0*/  @P0 BRA `(.L_x_76) ;  /* 0xfffffe1000000947 */ /* 0x000fea000383ffff */
.L_x_75:
        /* <DEDUP_REMOVED lines=10> */
.L_x_81:
[----:B------:R-:W-:Y:S05]  /*3e50*/  BSYNC B0 ;  /* 0x0000000000007941 */ /* 0x000fea0003800000 */
.L_x_80:
        /* <DEDUP_REMOVED lines=19> */
.L_x_72:
[----:B------:R-:W-:Y:S01]  /*3f90*/  @!P3 STS.64 [0x30], R14 ;  /* 0x0000300eff00b388 */ /* 0x000fe20000000a00 */
[----:B------:R-:W-:-:S03]  /*3fa0*/  SHF.R.U32.HI R4, RZ, 0x1, R0 ;  /* 0x00000001ff047819 */ /* 0x000fc60000011600 */
[----:B------:R-:W-:Y:S02]  /*3fb0*/  BAR.SYNC.DEFER_BLOCKING 0x0 ;  /* 0x0000000000007b1d */ /* 0x000fe40000010000 */
[----:B------:R-:W-:-:S05]  /*3fc0*/  IMAD R4, R45, c[0x0][0x1fc], R4 ;  /* 0x00007f002d047a24 */ /* 0x000fca00078e0204 */
[C---:B0-----:R-:W-:Y:S02]  /*3fd0*/  IADD3 R16, R4.reuse, 0x80, RZ ;  /* 0x0000008004107810 */ /* 0x041fe40007ffe0ff */
[----:B------:R-:W-:Y:S02]  /*3fe0*/  IADD3 R4, R4, 0xc0, RZ ;  /* 0x000000c004047810 */ /* 0x000fe40007ffe0ff */
[----:B------:R-:W-:Y:S02]  /*3ff0*/  ISETP.GE.U32.AND P0, PT, R16, c[0x0][0x1e0], PT ;  /* 0x0000780010007a0c */ /* 0x000fe40003f06070 */
[----:B------:R-:W-:Y:S02]  /*4000*/  ISETP.GE.U32.AND P3, PT, R4, c[0x0][0x1e0], PT ;  /* 0x0000780004007a0c */ /* 0x000fe40003f66070 */
[----:B------:R-:W-:Y:S02]  /*4010*/  SHF.R.S32.HI R17, RZ, 0x1f, R4 ;  /* 0x0000001fff117819 */ /* 0x000fe40000011404 */
[----:B------:R-:W-:-:S02]  /*4020*/  SHF.R.S32.HI R16, RZ, 0x1f, R16 ;  /* 0x0000001fff107819 */ /* 0x000fc40000011410 */
[----:B------:R-:W-:Y:S02]  /*4030*/  ISETP.GE.AND.EX P3, PT, R17, c[0x0][0x1e4], PT, P3 ;  /* 0x0000790011007a0c */ /* 0x000fe40003f66330 */
[----:B------:R-:W-:Y:S01]  /*4040*/  ISETP.GE.AND.EX P0, PT, R16, c[0x0][0x1e4], PT, P0 ;  /* 0x0000790010007a0c */ /* 0x000fe20003f06300 */
[----:B------:R-:W0:Y:S02]  /*4050*/  LDS.64 R14, [0x30] ;  /* 0x00003000ff0e7984 */ /* 0x000e240000000a00 */
[----:B0-----:R-:W-:Y:S01]  /*4060*/  FMUL.FTZ R4, R14, c[0x0][0x20c] ;  /* 0x000083000e047a20 */ /* 0x001fe20000410000 */
[--C-:B------:R-:W-:Y:S01]  /*4070*/  PRMT R14, RZ, 0x5410, R32.reuse ;  /* 0x00005410ff0e7816 */ /* 0x100fe20000000020 */
[----:B------:R-:W-:Y:S01]  /*4080*/  FMUL.FTZ R19, R15, c[0x0][0x20c] ;  /* 0x000083000f137a20 */ /* 0x000fe20000410000 */
[----:B------:R-:W-:Y:S02]  /*4090*/  PRMT R32, RZ, 0x7610, R32 ;  /* 0x00007610ff207816 */ /* 0x000fe40000000020 */
[--C-:B------:R-:W-:Y:S01]  /*40a0*/  PRMT R15, RZ, 0x5410, R37.reuse ;  /* 0x00005410ff0f7816 */ /* 0x100fe20000000025 */
[----:B------:R-:W-:Y:S01]  /*40b0*/  FADD.FTZ R16, R14, -UR17 ;  /* 0x800000110e107e21 */ /* 0x000fe20008010000 */
[----:B------:R-:W-:Y:S01]  /*40c0*/  PRMT R14, RZ, 0x7610, R37 ;  /* 0x00007610ff0e7816 */ /* 0x000fe20000000025 */
[----:B------:R-:W-:-:S02]  /*40d0*/  FADD.FTZ R32, R32, -UR17 ;  /* 0x8000001120207e21 */ /* 0x000fc40008010000 */
        /* <DEDUP_REMOVED lines=21> */
.L_x_82:
[----:B------:R-:W-:Y:S01]  /*4230*/  BSSY B0, `(.L_x_83) ;  /* 0x0000012000007945 */ /* 0x000fe20003800000 */
[----:B------:R-:W-:Y:S05]  /*4240*/  @!P2 BRA `(.L_x_84) ;  /* 0x000001000000a947 */ /* 0x000fea0003800000 */
[C-C-:B------:R-:W-:Y:S02]  /*4250*/  FFMA.FTZ R16, R4.reuse, R27, R19.reuse ;  /* 0x0000001b04107223 */ /* 0x140fe40000010013 */
[----:B------:R-:W-:Y:S02]  /*4260*/  FFMA.FTZ R17, R4, R32, R19 ;  /* 0x0000002004117223 */ /* 0x000fe40000010013 */
[----:B------:R-:W-:Y:S01]  /*4270*/  FFMA.FTZ R16, R15, R10, -R16 ;  /* 0x0000000a0f107223 */ /* 0x000fe20000010810 */
[----:B------:R-:W-:Y:S01]  /*4280*/  MOV R15, R9 ;  /* 0x00000009000f7202 */ /* 0x000fe20000000f00 */
[----:B------:R-:W-:Y:S01]  /*4290*/  FFMA.FTZ R17, R14, R11, -R17 ;  /* 0x0000000b0e117223 */ /* 0x000fe20000010811 */
[----:B------:R-:W-:Y:S01]  /*42a0*/  MOV R14, R6 ;  /* 0x00000006000e7202 */ /* 0x000fe20000000f00 */
[----:B------:R-:W-:-:S02]  /*42b0*/  IMAD R21, R50, c[0x0][0x1d8], RZ ;  /* 0x0000760032157a24 */ /* 0x000fc400078e02ff */
[----:B------:R-:W-:Y:S02]  /*42c0*/  FMUL.FTZ R18, R17, UR5 ;  /* 0x0000000511127c20 */ /* 0x000fe40008410000 */
[----:B------:R-:W-:-:S04]  /*42d0*/  IMAD.WIDE.U32 R14, R40, c[0x0][0x1d8], R14 ;  /* 0x00007600280e7a25 */ /* 0x000fc800078e000e */
[----:B------:R-:W-:Y:S02]  /*42e0*/  IMAD R23, R40, c[0x0][0x1dc], R21 ;  /* 0x0000770028177a24 */ /* 0x000fe400078e0215 */
[----:B------:R-:W-:Y:S01]  /*42f0*/  FMUL.FTZ R21, R16, UR5 ;  /* 0x0000000510157c20 */ /* 0x000fe20008410000 */
[----:B------:R-:W-:Y:S02]  /*4300*/  LEA R16, P5, R14, c[0x0][0x160], 0x1 ;  /* 0x000058000e107a11 */ /* 0x000fe400078a08ff */
[----:B------:R-:W-:Y:S02]  /*4310*/  IADD3 R23, R15, R23, RZ ;  /* 0x000000170f177210 */ /* 0x000fe40007ffe0ff */
[----:B------:R-:W-:Y:S02]  /*4320*/  F2FP.BF16.PACK_AB R15, R18, R21 ;  /* 0x00000015120f723e */ /* 0x000fe400000010ff */
[----:B------:R-:W-:-:S05]  /*4330*/  LEA.HI.X R17, R14, c[0x0][0x164], R23, 0x1, P5 ;  /* 0x000059000e117a11 */ /* 0x000fca00028f0c17 */
[----:B------:R0:W-:Y:S02]  /*4340*/  STG.E [R16.64], R15 ;  /* 0x0000000f10007986 */ /* 0x0001e4000c10190e */
.L_x_84:
[----:B------:R-:W-:Y:S05]  /*4350*/  BSYNC B0 ;  /* 0x0000000000007941 */ /* 0x000fea0003800000 */
.L_x_83:
[--C-:B------:R-:W-:Y:S02]  /*4360*/  PRMT R14, RZ, 0x5410, R33.reuse ;  /* 0x00005410ff0e7816 */ /* 0x100fe40000000021 */
[----:B------:R-:W-:Y:S02]  /*4370*/  PRMT R33, RZ, 0x7610, R33 ;  /* 0x00007610ff217816 */ /* 0x000fe40000000021 */
[--C-:B0-----:R-:W-:Y:S01]  /*4380*/  PRMT R15, RZ, 0x5410, R36.reuse ;  /* 0x00005410ff0f7816 */ /* 0x101fe20000000024 */
[----:B------:R-:W-:Y:S01]  /*4390*/  FADD.FTZ R14, R14, -UR17 ;  /* 0x800000110e0e7e21 */ /* 0x000fe20008010000 */
        /* <DEDUP_REMOVED lines=23> */
.L_x_85:
[----:B------:R-:W-:Y:S01]  /*4510*/  BSSY B0, `(.L_x_86) ;  /* 0x0000012000007945 */ /* 0x000fe20003800000 */
[----:B------:R-:W-:Y:S05]  /*4520*/  @!P1 BRA `(.L_x_87) ;  /* 0x0000010000009947 */ /* 0x000fea0003800000 */
[C-C-:B------:R-:W-:Y:S02]  /*4530*/  FFMA.FTZ R14, R4.reuse, R27, R19.reuse ;  /* 0x0000001b040e7223 */ /* 0x140fe40000010013 */
[----:B------:R-:W-:Y:S02]  /*4540*/  FFMA.FTZ R17, R4, R22, R19 ;  /* 0x0000001604117223 */ /* 0x000fe40000010013 */
[----:B------:R-:W-:Y:S01]  /*4550*/  FFMA.FTZ R16, R15, R10, -R14 ;  /* 0x0000000a0f107223 */ /* 0x000fe2000001080e */
[----:B------:R-:W-:Y:S01]  /*4560*/  MOV R14, R6 ;  /* 0x00000006000e7202 */ /* 0x000fe20000000f00 */
[----:B------:R-:W-:Y:S01]  /*4570*/  IMAD R18, R47, c[0x0][0x1d8], RZ ;  /* 0x000076002f127a24 */ /* 0x000fe200078e02ff */
[----:B------:R-:W-:Y:S01]  /*4580*/  MOV R15, R9 ;  /* 0x00000009000f7202 */ /* 0x000fe20000000f00 */
[----:B------:R-:W-:-:S02]  /*4590*/  FFMA.FTZ R17, R36, R11, -R17 ;  /* 0x0000000b24117223 */ /* 0x000fc40000010811 */
[C---:B------:R-:W-:Y:S02]  /*45a0*/  IMAD R23, R41.reuse, c[0x0][0x1dc], R18 ;  /* 0x0000770029177a24 */ /* 0x040fe400078e0212 */
[----:B------:R-:W-:-:S04]  /*45b0*/  IMAD.WIDE.U32 R14, R41, c[0x0][0x1d8], R14 ;  /* 0x00007600290e7a25 */ /* 0x000fc800078e000e */
[----:B------:R-:W-:Y:S01]  /*45c0*/  FMUL.FTZ R21, R16, UR5 ;  /* 0x0000000510157c20 */ /* 0x000fe20008410000 */
[----:B------:R-:W-:Y:S01]  /*45d0*/  IADD3 R23, R15, R23, RZ ;  /* 0x000000170f177210 */ /* 0x000fe20007ffe0ff */
[----:B------:R-:W-:Y:S01]  /*45e0*/  FMUL.FTZ R18, R17, UR5 ;  /* 0x0000000511127c20 */ /* 0x000fe20008410000 */
[----:B------:R-:W-:-:S04]  /*45f0*/  LEA R16, P5, R14, c[0x0][0x160], 0x1 ;  /* 0x000058000e107a11 */ /* 0x000fc800078a08ff */
[----:B------:R-:W-:Y:S02]  /*4600*/  LEA.HI.X R17, R14, c[0x0][0x164], R23, 0x1, P5 ;  /* 0x000059000e117a11 */ /* 0x000fe400028f0c17 */
[----:B------:R-:W-:-:S05]  /*4610*/  F2FP.BF16.PACK_AB R15, R18, R21 ;  /* 0x00000015120f723e */ /* 0x000fca00000010ff */
[----:B------:R0:W-:Y:S02]  /*4620*/  STG.E [R16.64], R15 ;  /* 0x0000000f10007986 */ /* 0x0001e4000c10190e */
.L_x_87:
[----:B------:R-:W-:Y:S05]  /*4630*/  BSYNC B0 ;  /* 0x0000000000007941 */ /* 0x000fea0003800000 */
.L_x_86:
[--C-:B------:R-:W-:Y:S02]  /*4640*/  PRMT R14, RZ, 0x5410, R3.reuse ;  /* 0x00005410ff0e7816 */ /* 0x100fe40000000003 */
[----:B------:R-:W-:Y:S02]  /*4650*/  PRMT R3, RZ, 0x7610, R3 ;  /* 0x00007610ff037816 */ /* 0x000fe40000000003 */
[----:B------:R-:W-:Y:S01]  /*4660*/  ISETP.LT.U32.AND P0, PT, R0, 0x80, !P0 ;  /* 0x000000800000780c */ /* 0x000fe20004701070 */
[----:B0-----:R-:W-:Y:S01]  /*4670*/  FADD.FTZ R16, R14, -UR17 ;  /* 0x800000110e107e21 */ /* 0x001fe20008010000 */
[----:B------:R-:W-:Y:S01]  /*4680*/  ISETP.LT.U32.AND P3, PT, R0, 0x80, !P3 ;  /* 0x000000800000780c */ /* 0x000fe20005f61070 */
[----:B------:R-:W-:Y:S01]  /*4690*/  FADD.FTZ R17, R3, -UR17 ;  /* 0x8000001103117e21 */ /* 0x000fe20008010000 */
[--C-:B------:R-:W-:Y:S01]  /*46a0*/  PRMT R15, RZ, 0x5410, R35.reuse ;  /* 0x00005410ff0f7816 */ /* 0x100fe20000000023 */
[----:B------:R-:W-:Y:S01]  /*46b0*/  FMUL.FTZ R27, R16, UR5 ;  /* 0x00000005101b7c20 */ /* 0x000fe20008410000 */
[----:B------:R-:W-:Y:S01]  /*46c0*/  PRMT R14, RZ, 0x7610, R35 ;  /* 0x00007610ff0e7816 */ /* 0x000fe20000000023 */
        /* <DEDUP_REMOVED lines=21> */
.L_x_88:
        /* <DEDUP_REMOVED lines=18> */
.L_x_90:
[----:B------:R-:W-:Y:S05]  /*4940*/  BSYNC B0 ;  /* 0x0000000000007941 */ /* 0x000fea0003800000 */
.L_x_89:
[----:B------:R-:W-:Y:S01]  /*4950*/  PRMT R5, RZ, 0x7610, R5 ;  /* 0x00007610ff057816 */ /* 0x000fe20000000005 */
[----:B------:R-:W-:Y:S01]  /*4960*/  FADD.FTZ R14, R3, -UR17 ;  /* 0x80000011030e7e21 */ /* 0x000fe20008010000 */
[--C-:B------:R-:W-:Y:S02]  /*4970*/  PRMT R3, RZ, 0x5410, R34.reuse ;  /* 0x00005410ff037816 */ /* 0x100fe40000000022 */
        /* <DEDUP_REMOVED lines=8> */
[----:B0-----:R-:W-:-:S04]  /*4a00*/  FMUL.FTZ R15, R13, -1.4426950216293334961 ;  /* 0xbfb8aa3b0d0f7820 */ /* 0x001fc80000410000 */
        /* <DEDUP_REMOVED lines=14> */
.L_x_91:
        /* <DEDUP_REMOVED lines=9> */
[----:B------:R-:W-:Y:S02]  /*4b80*/  IMAD R9, R43, c[0x0][0x1dc], R8 ;  /* 0x000077002b097a24 */ /* 0x000fe400078e0208 */
[----:B------:R-:W-:Y:S02]  /*4b90*/  FMUL.FTZ R3, R5, UR5 ;  /* 0x0000000505037c20 */ /* 0x000fe40008410000 */
[----:B------:R-:W-:Y:S01]  /*4ba0*/  FMUL.FTZ R8, R4, UR5 ;  /* 0x0000000504087c20 */ /* 0x000fe20008410000 */
[----:B------:R-:W-:Y:S02]  /*4bb0*/  IADD3 R9, R7, R9, RZ ;  /* 0x0000000907097210 */ /* 0x000fe40007ffe0ff */
[----:B------:R-:W-:Y:S02]  /*4bc0*/  LEA R4, P0, R6, c[0x0][0x160], 0x1 ;  /* 0x0000580006047a11 */ /* 0x000fe400078008ff */
[----:B------:R-:W-:Y:S02]  /*4bd0*/  F2FP.BF16.PACK_AB R3, R8, R3 ;  /* 0x000000030803723e */ /* 0x000fe400000010ff */
[----:B------:R-:W-:-:S05]  /*4be0*/  LEA.HI.X R5, R6, c[0x0][0x164], R9, 0x1, P0 ;  /* 0x0000590006057a11 */ /* 0x000fca00000f0c09 */
[----:B------:R1:W-:Y:S04]  /*4bf0*/  STG.E [R4.64], R3 ;  /* 0x0000000304007986 */ /* 0x0003e8000c10190e */
.L_x_93:
[----:B------:R-:W-:Y:S05]  /*4c00*/  BSYNC B0 ;  /* 0x0000000000007941 */ /* 0x000fea0003800000 */
.L_x_92:
[----:B------:R-:W-:Y:S01]  /*4c10*/  ULDC UR4, c[0x0][0x10] ;  /* 0x0000040000047ab9 */ /* 0x000fe20000000800 */
[----:B------:R-:W-:Y:S01]  /*4c20*/  IADD3 R42, R42, 0x1, RZ ;  /* 0x000000012a2a7810 */ /* 0x000fe20007ffe0ff */
[----:B------:R-:W-:-:S04]  /*4c30*/  UIADD3 UR13, UR13, UR4, URZ ;  /* 0x000000040d0d7290 */ /* 0x000fc8000fffe03f */
[----:B------:R-:W-:-:S06]  /*4c40*/  UISETP.GE.AND UP0, UPT, UR13, UR6, UPT ;  /* 0x000000060d00728c */ /* 0x000fcc000bf06270 */
[----:B------:R-:W-:-:S13]  /*4c50*/  PLOP3.LUT P0, PT, PT, PT, UP0, 0x80, 0x0 ;  /* 0x000000000000781c */ /* 0x000fda0003f0f008 */
[----:B------:R-:W-:Y:S01]  /*4c60*/  @P0 CALL.REL.NOINC `(.L_x_61) ;  /* 0x0000001000000944 */ /* 0x000fe20003c00000 */
[----:B------:R-:W-:Y:S05]  /*4c70*/  BRA `(.L_x_94) ;  /* 0xffffb68000007947 */ /* 0x000fea000383ffff */
.L_x_61:
        /* <DEDUP_REMOVED lines=19> */
[----:B------:R-:W2:Y:S05]  /*4db0*/  POPC R5, UR4 ;  /* 0x0000000400057d09 */ /* 0x000eaa0008000000 */
[----:B-1----:R-:W-:-:S13]  /*4dc0*/  ISETP.EQ.U32.AND P1, PT, R6, UR5, PT ;  /* 0x0000000506007c0c */ /* 0x002fda000bf22070 */
[----:B--2---:R1:W-:Y:S02]  /*4dd0*/  @P1 RED.E.ADD.S32.STRONG.GPU [R2.64], R5 ;  /* 0x000000050200198e */ /* 0x0043e4000c10e38e */
.L_x_96:
[----:B------:R-:W-:Y:S05]  /*4de0*/  BSYNC B0 ;  /* 0x0000000000007941 */ /* 0x000fea0003800000 */
.L_x_95:
[----:B------:R-:W-:Y:S05]  /*4df0*/  @P0 EXIT ;  /* 0x000000000000094d */ /* 0x000fea0003800000 */
[----:B------:R-:W-:Y:S05]  /*4e00*/  @P2 BRA `(.L_x_97) ;  /* 0x0000008000002947 */ /* 0x000fea0003800000 */
[----:B------:R-:W-:-:S05]  /*4e10*/  IMAD R4, R4, c[0x0][0x10], RZ ;  /* 0x0000040004047a24 */ /* 0x000fca00078e02ff */
[----:B------:R-:W-:-:S13]  /*4e20*/  ISETP.NE.AND P0, PT, R4, -0x1, PT ;  /* 0xffffffff0400780c */ /* 0x000fda0003f05270 */
[----:B------:R-:W-:Y:S05]  /*4e30*/  @!P0 BRA `(.L_x_97) ;  /* 0x0000005000008947 */ /* 0x000fea0003800000 */
.L_x_98:
[----:B-1----:R-:W2:Y:S01]  /*4e40*/  LDG.E.STRONG.GPU R5, [R2.64] ;  /* 0x0000000e02057981 */ /* 0x002ea2000c1ef900 */
[----:B------:R-:W-:Y:S01]  /*4e50*/  YIELD ;  /* 0x0000000000007946 */ /* 0x000fe20003800000 */
[----:B--2---:R-:W-:Y:S01]  /*4e60*/  ISETP.NE.AND P0, PT, R5, R4, PT ;  /* 0x000000040500720c */ /* 0x004fe20003f05270 */
[----:B------:R-:W-:-:S12]  /*4e70*/  CCTL.IVALL ;  /* 0x00000000ff00798f */ /* 0x000fd80002000000 */
[----:B------:R-:W-:Y:S05]  /*4e80*/  @P0 BRA `(.L_x_98) ;  /* 0xffffffb000000947 */ /* 0x000fea000383ffff */
.L_x_97:
[----:B------:R-:W-:Y:S02]  /*4e90*/  WARPSYNC 0xffffffff ;  /* 0xffffffff00007948 */ /* 0x000fe40003800000 */
[----:B------:R-:W-:Y:S01]  /*4ea0*/  MOV R19, c[0x0][0x1dc] ;  /* 0x0000770000137a02 */ /* 0x000fe20000000f00 */
[----:B------:R-:W-:Y:S03]  /*4eb0*/  BAR.SYNC.DEFER_BLOCKING 0x0 ;  /* 0x0000000000007b1d */ /* 0x000fe60000010000 */
[----:B-1----:R-:W-:-:S04]  /*4ec0*/  LEA.HI R2, P0, R19, c[0x0][0x1d8], RZ, 0x1 ;  /* 0x0000760013027a11 */ /* 0x002fc800078108ff */
[----:B------:R-:W-:-:S04]  /*4ed0*/  IADD3.X R3, RZ, c[0x0][0x1dc], RZ, P0, !PT ;  /* 0x00007700ff037a10 */ /* 0x000fc800007fe4ff */
        /* <DEDUP_REMOVED lines=20> */
.L_x_99:
        /* <DEDUP_REMOVED lines=9> */
[----:B0-----:R-:W2:Y:S04]  /*50b0*/  LDG.E R15, [R8.64] ;  /* 0x0000000e080f7981 */ /* 0x001ea8000c1e1900 */
[----:B------:R-:W3:Y:S04]  /*50c0*/  LDG.E R16, [R12.64] ;  /* 0x0000000e0c107981 */ /* 0x000ee8000c1e1900 */
[----:B------:R-:W3:Y:S01]  /*50d0*/  LDG.E R17, [R10.64] ;  /* 0x0000000e0a117981 */ /* 0x000ee2000c1e1900 */
[----:B------:R-:W-:-:S02]  /*50e0*/  SHF.L.U32 R4, R0, 0x1, RZ ;  /* 0x0000000100047819 */ /* 0x000fc400000006ff */
[----:B------:R-:W-:-:S03]  /*50f0*/  IADD3 R0, R0, 0x80, RZ ;  /* 0x0000008000007810 */ /* 0x000fc60007ffe0ff */
[----:B------:R-:W-:-:S04]  /*5100*/  IMAD.WIDE R2, R4, R25, c[0x0][0x168] ;  /* 0x00005a0004027625 */ /* 0x000fc800078e0219 */
[----:B------:R-:W-:Y:S01]  /*5110*/  IMAD.WIDE R4, R4, R25, c[0x0][0x170] ;  /* 0x00005c0004047625 */ /* 0x000fe200078e0219 */
[----:B------:R-:W-:Y:S02]  /*5120*/  ISETP.GT.U32.AND P0, PT, R27, R0, PT ;  /* 0x000000001b00720c */ /* 0x000fe40003f04070 */
[----:B-1----:R-:W-:-:S04]  /*5130*/  SHF.R.S32.HI R7, RZ, 0x1f, R0 ;  /* 0x0000001fff077819 */ /* 0x002fc80000011400 */
[----:B------:R-:W-:Y:S01]  /*5140*/  ISETP.GT.AND.EX P0, PT, R18, R7, PT, P0 ;  /* 0x000000071200720c */ /* 0x000fe20003f04300 */
[----:B--2---:R0:W-:Y:S04]  /*5150*/  STG.E.64 [R2.64], R14 ;  /* 0x0000000e02007986 */ /* 0x0041e8000c101b0e */
[----:B---3--:R0:W-:Y:S08]  /*5160*/  STG.E.64 [R4.64], R16 ;  /* 0x0000001004007986 */ /* 0x0081f0000c101b0e */
[----:B------:R-:W-:Y:S05]  /*5170*/  @P0 BRA `(.L_x_99) ;  /* 0xfffffea000000947 */ /* 0x000fea000383ffff */
[----:B------:R-:W-:Y:S05]  /*5180*/  EXIT ;  /* 0x000000000000794d */ /* 0x000fea0003800000 */
.L_x_100:
        /* <DEDUP_REMOVED lines=15> */
.L_x_2281:


//--------------------- .text._Z35group_norm_nhwc_bwd_one_pass_kernelI11Bf16IOFp32WLi512ELi4ELi128EEv26Group_norm_nhwc_bwd_params --------------------------
	.section	.text._Z35group_norm_nhwc_bwd_one_pass_kernelI11Bf16IOFp32WLi512ELi4ELi128EEv26Group_norm_nhwc_bwd_params,"ax",@progbits
	.sectioninfo	@"SHI_REGISTERS=72"
	.align	128
        .global         _Z35group_norm_nhwc_bwd_one_pass_kernelI11Bf16IOFp32WLi512ELi4ELi128EEv26Group_norm_nhwc_bwd_params
        .type           _Z35group_norm_nhwc_bwd_one_pass_kernelI11Bf16IOFp32WLi512ELi4ELi128EEv26Group_norm_nhwc_bwd_params,@function
        .size           _Z35group_norm_nhwc_bwd_one_pass_kernelI11Bf16IOFp32WLi512ELi4ELi128EEv26Group_norm_nhwc_bwd_params,(.L_x_2282 - _Z35group_norm_nhwc_bwd_one_pass_kernelI11Bf16IOFp32WLi512ELi4ELi128EEv26Group_norm_nhwc_bwd_params)
        .other          _Z35group_norm_nhwc_bwd_one_pass_kernelI11Bf16IOFp32WLi512ELi4ELi128EEv26Group_norm_nhwc_bwd_params,@"STO_CUDA_ENTRY STV_DEFAULT"
_Z35group_norm_nhwc_bwd_one_pass_kernelI11Bf16IOFp32WLi512ELi4ELi128EEv26Group_norm_nhwc_bwd_params:
.text._Z35group_norm_nhwc_bwd_one_pass_kernelI11Bf16IOFp32WLi512ELi4ELi128EEv26Group_norm_nhwc_bwd_params:
        /* <DEDUP_REMOVED lines=14> */
[----:B------:R-:W-:Y:S01]  /*00e0*/  UIMAD.WIDE.U32 UR4, UR7, UR12, URZ ;  /* 0x0000000c070472a5 */ /* 0x000fe2000f8e003f */
[----:B------:R-:W-:Y:S01]  /*00f0*/  SHF.R.S32.HI R3, RZ, 0x1f, R62 ;  /* 0x0000001fff037819 */ /* 0x000fe2000001143e */
[----:B------:R-:W-:Y:S01]  /*0100*/  UIMAD UR9, UR7, UR13, URZ ;  /* 0x0000000d070972a4 */ /* 0x000fe2000f8e023f */
[----:B------:R-:W-:Y:S01]  /*0110*/  ISETP.GE.U32.AND P1, PT, R62, 0x80, PT ;  /* 0x000000803e00780c */ /* 0x000fe20003f26070 */
[----:B------:R-:W-:Y:S01]  /*0120*/  ULEA.HI UR10, UP0, UR13, UR12, URZ, 0x1 ;  /* 0x0000000c0d0a7291 */ /* 0x000fe2000f81083f */
[C---:B------:R-:W-:Y:S01]  /*0130*/  IMAD R39, R42.reuse, c[0x0][0x1fc], R39 ;  /* 0x00007f002a277a24 */ /* 0x040fe200078e0227 */
[----:B------:R-:W-:Y:S01]  /*0140*/  UIADD3 UR5, UR5, UR9, URZ ;  /* 0x0000000905057290 */ /* 0x000fe2000fffe03f */
[----:B------:R-:W-:Y:S01]  /*0150*/  LEA.HI R7, R3, R62, RZ, 0x5 ;  /* 0x0000003e03077211 */ /* 0x000fe200078f28ff */
[----:B------:R-:W-:Y:S01]  /*0160*/  UIADD3.X UR8, URZ, UR13, URZ, UP0, !UPT ;  /* 0x0000000d3f087290 */ /* 0x000fe200087fe43f */
[----:B------:R-:W-:Y:S01]  /*0170*/  HFMA2.MMA R60, -RZ, RZ, 0, 0 ;  /* 0x00000000ff3c7435 */ /* 0x000fe200000001ff */
[----:B------:R-:W-:Y:S01]  /*0180*/  ULEA.HI UR9, UP0, UR5, UR4, URZ, 0x1 ;  /* 0x0000000405097291 */ /* 0x000fe2000f81083f */
[C---:B------:R-:W-:Y:S01]  /*0190*/  IADD3 R37, R39.reuse, 0x40, RZ ;  /* 0x0000004027257810 */ /* 0x040fe20007ffe0ff */
[----:B------:R-:W-:Y:S01]  /*01a0*/  USHF.R.S64 UR10, UR10, 0x1, UR8 ;  /* 0x000000010a0a7899 */ /* 0x000fe20008001008 */
[C---:B------:R-:W-:Y:S01]  /*01b0*/  IADD3 R35, R39.reuse, 0x80, RZ ;  /* 0x0000008027237810 */ /* 0x040fe20007ffe0ff */
[----:B------:R-:W-:Y:S01]  /*01c0*/  UIADD3.X UR5, URZ, UR5, URZ, UP0, !UPT ;  /* 0x000000053f057290 */ /* 0x000fe200087fe43f */
[C---:B------:R-:W-:Y:S01]  /*01d0*/  IADD3 R11, R39.reuse, 0xc0, RZ ;  /* 0x000000c0270b7810 */ /* 0x040fe20007ffe0ff */
[----:B------:R-:W-:Y:S01]  /*01e0*/  USHF.R.S32.HI UR8, URZ, 0x1, UR8 ;  /* 0x000000013f087899 */ /* 0x000fe20008011408 */
[C---:B------:R-:W-:Y:S01]  /*01f0*/  IADD3 R0, R39.reuse, 0x100, RZ ;  /* 0x0000010027007810 */ /* 0x040fe20007ffe0ff */
[----:B------:R-:W-:Y:S01]  /*0200*/  USHF.R.S64 UR9, UR9, 0x1, UR5 ;  /* 0x0000000109097899 */ /* 0x000fe20008001005 */
[----:B------:R-:W-:Y:S01]  /*0210*/  ISETP.LT.U32.AND P5, PT, R39, c[0x0][0x1e0], PT ;  /* 0x0000780027007a0c */ /* 0x000fe20003fa1070 */
[----:B------:R-:W-:Y:S01]  /*0220*/  USHF.R.S32.HI UR5, URZ, 0x1, UR5 ;  /* 0x000000013f057899 */ /* 0x000fe20008011405 */
[----:B------:R-:W-:Y:S01]  /*0230*/  SHF.R.S32.HI R38, RZ, 0x1f, R39 ;  /* 0x0000001fff267819 */ /* 0x000fe20000011427 */
[----:B------:R-:W-:Y:S01]  /*0240*/  IMAD R61, R42, c[0x0][0x10], R41 ;  /* 0x000004002a3d7a24 */ /* 0x000fe200078e0229 */
[----:B------:R-:W-:Y:S01]  /*0250*/  ISETP.LT.U32.AND P4, PT, R37, c[0x0][0x1e0], PT ;  /* 0x0000780025007a0c */ /* 0x000fe20003f81070 */
[----:B------:R-:W-:Y:S01]  /*0260*/  ULDC UR11, c[0x0][0xc] ;  /* 0x00000300000b7ab9 */ /* 0x000fe20000000800 */
[----:B------:R-:W-:Y:S01]  /*0270*/  ISETP.LT.U32.AND P3, PT, R35, c[0x0][0x1e0], PT ;  /* 0x0000780023007a0c */ /* 0x000fe20003f61070 */
[----:B------:R-:W-:Y:S01]  /*0280*/  ULOP3.LUT UR7, UR7, UR11, URZ, 0xc0, !UPT ;  /* 0x0000000b07077292 */ /* 0x000fe2000f8ec03f */
[----:B------:R-:W-:Y:S01]  /*0290*/  ISETP.LT.U32.AND P2, PT, R11, c[0x0][0x1e0], PT ;  /* 0x000078000b007a0c */ /* 0x000fe20003f41070 */
[----:B------:R-:W-:Y:S01]  /*02a0*/  USHF.L.U64.HI UR8, UR10, 0x2, UR8 ;  /* 0x000000020a087899 */ /* 0x000fe20008010208 */
[----:B------:R-:W-:Y:S01]  /*02b0*/  SHF.R.S32.HI R36, RZ, 0x1f, R37 ;  /* 0x0000001fff247819 */ /* 0x000fe20000011425 */
[----:B------:R-:W-:Y:S01]  /*02c0*/  USHF.L.U64.HI UR5, UR9, 0x2, UR5 ;  /* 0x0000000209057899 */ /* 0x000fe20008010205 */
[----:B------:R-:W-:Y:S01]  /*02d0*/  SHF.R.S32.HI R34, RZ, 0x1f, R35 ;  /* 0x0000001fff227819 */ /* 0x000fe20000011423 */
[----:B------:R-:W-:Y:S01]  /*02e0*/  ULDC.U8 UR13, c[0x0][0x1f4] ;  /* 0x00007d00000d7ab9 */ /* 0x000fe20000000000 */
[----:B------:R-:W-:-:S02]  /*02f0*/  SHF.R.S32.HI R4, RZ, 0x1f, R11 ;  /* 0x0000001fff047819 */ /* 0x000fc4000001140b */
[C---:B------:R-:W-:Y:S02]  /*0300*/  IADD3 R2, R39.reuse, 0x140, RZ ;  /* 0x0000014027027810 */ /* 0x040fe40007ffe0ff */
[C---:B------:R-:W-:Y:S02]  /*0310*/  IADD3 R3, R39.reuse, 0x180, RZ ;  /* 0x0000018027037810 */ /* 0x040fe40007ffe0ff */
[----:B------:R-:W-:Y:S02]  /*0320*/  ISETP.LT.U32.AND P0, PT, R0, c[0x0][0x1e0], PT ;  /* 0x0000780000007a0c */ /* 0x000fe40003f01070 */
[----:B------:R-:W-:Y:S02]  /*0330*/  SHF.R.S32.HI R5, RZ, 0x1f, R0 ;  /* 0x0000001fff057819 */ /* 0x000fe40000011400 */
[----:B------:R-:W-:Y:S02]  /*0340*/  IADD3 R6, R39, 0x1c0, RZ ;  /* 0x000001c027067810 */ /* 0x000fe40007ffe0ff */
[----:B------:R-:W-:-:S02]  /*0350*/  ISETP.LT.AND.EX P5, PT, R38, c[0x0][0x1e4], !P1, P5 ;  /* 0x0000790026007a0c */ /* 0x000fc40004fa1350 */
[----:B------:R-:W-:Y:S02]  /*0360*/  ISETP.LT.AND.EX P4, PT, R36, c[0x0][0x1e4], !P1, P4 ;  /* 0x0000790024007a0c */ /* 0x000fe40004f81340 */
[----:B------:R-:W-:Y:S02]  /*0370*/  ISETP.LT.AND.EX P3, PT, R34, c[0x0][0x1e4], !P1, P3 ;  /* 0x0000790022007a0c */ /* 0x000fe40004f61330 */
[----:B------:R-:W-:Y:S02]  /*0380*/  ISETP.LT.AND.EX P2, PT, R4, c[0x0][0x1e4], !P1, P2 ;  /* 0x0000790004007a0c */ /* 0x000fe40004f41320 */
[----:B------:R-:W-:Y:S02]  /*0390*/  MOV R59, R41 ;  /* 0x00000029003b7202 */ /* 0x000fe40000000f00 */
[----:B------:R-:W-:Y:S02]  /*03a0*/  ISETP.LT.AND.EX P1, PT, R5, c[0x0][0x1e4], !P1, P0 ;  /* 0x0000790005007a0c */ /* 0x000fe40004f21300 */
[----:B------:R-:W-:-:S02]  /*03b0*/  SHF.R.S32.HI R7, RZ, 0x5, R7 ;  /* 0x00000005ff077819 */ /* 0x000fc40000011407 */
[----:B------:R-:W-:Y:S02]  /*03c0*/  SHF.R.S32.HI R8, RZ, 0x1f, R2 ;  /* 0x0000001fff087819 */ /* 0x000fe40000011402 */
[----:B------:R-:W-:Y:S02]  /*03d0*/  SHF.R.S32.HI R9, RZ, 0x1f, R3 ;  /* 0x0000001fff097819 */ /* 0x000fe40000011403 */
[----:B0-----:R-:W-:Y:S02]  /*03e0*/  SHF.R.S32.HI R10, RZ, 0x1f, R6 ;  /* 0x0000001fff0a7819 */ /* 0x001fe40000011406 */
.L_x_150:
[----:B0-----:R-:W-:Y:S01]  /*03f0*/  IABS R15, c[0x0][0x1f0] ;  /* 0x00007c00000f7a13 */ /* 0x001fe20000000000 */
[----:B------:R-:W-:Y:S01]  /*0400*/  @P4 IMAD R18, R36, c[0x0][0x1d8], RZ ;  /* 0x0000760024124a24 */ /* 0x000fe200078e02ff */
[----:B------:R-:W-:Y:S01]  /*0410*/  SHF.R.U32.HI R43, RZ, 0x1, R62 ;  /* 0x00000001ff2b7819 */ /* 0x000fe2000001163e */
[----:B------:R-:W-:Y:S01]  /*0420*/  @P3 IMAD R20, R34, c[0x0][0x1d8], RZ ;  /* 0x0000760022143a24 */ /* 0x000fe200078e02ff */
[----:B------:R-:W0:Y:S01]  /*0430*/  I2F.RP R14, R15 ;  /* 0x0000000f000e7306 */ /* 0x000e220000209400 */
[----:B------:R-:W-:Y:S02]  /*0440*/  @P4 IMAD R21, R37, c[0x0][0x1dc], R18 ;  /* 0x0000770025154a24 */ /* 0x000fe400078e0212 */
[----:B------:R-:W-:-:S02]  /*0450*/  IMAD R43, R42, c[0x0][0x1fc], R43 ;  /* 0x00007f002a2b7a24 */ /* 0x000fc400078e022b */
[----:B------:R-:W-:Y:S02]  /*0460*/  @P3 IMAD R23, R35, c[0x0][0x1dc], R20 ;  /* 0x0000770023173a24 */ /* 0x000fe400078e0214 */
[----:B------:R-:W-:-:S04]  /*0470*/  @P2 IMAD R20, R4, c[0x0][0x1d8], RZ ;  /* 0x0000760004142a24 */ /* 0x000fc800078e02ff */
[----:B------:R-:W-:Y:S01]  /*0480*/  @P2 IMAD R25, R11, c[0x0][0x1dc], R20 ;  /* 0x000077000b192a24 */ /* 0x000fe200078e0214 */
[----:B0-----:R-:W0:Y:S02]  /*0490*/  MUFU.RCP R14, R14 ;  /* 0x0000000e000e7308 */ /* 0x001e240000001000 */
[----:B0-----:R-:W-:-:S06]  /*04a0*/  IADD3 R12, R14, 0xffffffe, RZ ;  /* 0x0ffffffe0e0c7810 */ /* 0x001fcc0007ffe0ff */
[----:B------:R0:W1:Y:S02]  /*04b0*/  F2I.FTZ.U32.TRUNC.NTZ R13, R12 ;  /* 0x0000000c000d7305 */ /* 0x000064000021f000 */
[----:B0-----:R-:W-:Y:S02]  /*04c0*/  MOV R12, RZ ;  /* 0x000000ff000c7202 */ /* 0x001fe40000000f00 */
[----:B-1----:R-:W-:-:S05]  /*04d0*/  IADD3 R16, RZ, -R13, RZ ;  /* 0x8000000dff107210 */ /* 0x002fca0007ffe0ff */
[----:B------:R-:W-:Y:S01]  /*04e0*/  IMAD R17, R16, R15, RZ ;  /* 0x0000000f10117224 */ /* 0x000fe200078e02ff */
[----:B------:R-:W-:-:S03]  /*04f0*/  IABS R16, R59 ;  /* 0x0000003b00107213 */ /* 0x000fc60000000000 */
[----:B------:R-:W-:Y:S01]  /*0500*/  IMAD.HI.U32 R13, R13, R17, R12 ;  /* 0x000000110d0d7227 */ /* 0x000fe200078e000c */
[----:B------:R-:W-:-:S05]  /*0510*/  LOP3.LUT R12, R59, c[0x0][0x1f0], RZ, 0x3c, !PT ;  /* 0x00007c003b0c7a12 */ /* 0x000fca00078e3cff */
[----:B------:R-:W-:-:S05]  /*0520*/  IMAD.HI.U32 R13, R13, R16, RZ ;  /* 0x000000100d0d7227 */ /* 0x000fca00078e00ff */
[----:B------:R-:W-:-:S05]  /*0530*/  IADD3 R14, -R13, RZ, RZ ;  /* 0x000000ff0d0e7210 */ /* 0x000fca0007ffe1ff */
[----:B------:R-:W-:-:S05]  /*0540*/  IMAD R14, R15, R14, R16 ;  /* 0x0000000e0f0e7224 */ /* 0x000fca00078e0210 */
[----:B------:R-:W-:-:S13]  /*0550*/  ISETP.GT.U32.AND P0, PT, R15, R14, PT ;  /* 0x0000000e0f00720c */ /* 0x000fda0003f04070 */
[-C--:B------:R-:W-:Y:S02]  /*0560*/  @!P0 IADD3 R14, R14, -R15.reuse, RZ ;  /* 0x8000000f0e0e8210 */ /* 0x080fe40007ffe0ff */
[----:B------:R-:W-:Y:S02]  /*0570*/  @!P0 IADD3 R13, R13, 0x1, RZ ;  /* 0x000000010d0d8810 */ /* 0x000fe40007ffe0ff */
[CC--:B------:R-:W-:Y:S02]  /*0580*/  ISETP.GE.U32.AND P6, PT, R14.reuse, R15.reuse, PT ;  /* 0x0000000f0e00720c */ /* 0x0c0fe40003fc6070 */
[----:B------:R-:W-:Y:S02]  /*0590*/  ISETP.GT.U32.AND P0, PT, R15, R14, PT ;  /* 0x0000000e0f00720c */ /* 0x000fe40003f04070 */
[----:B------:R-:W-:-:S04]  /*05a0*/  IADD3 R15, R14, -R15, RZ ;  /* 0x8000000f0e0f7210 */ /* 0x000fc80007ffe0ff */
[----:B------:R-:W-:Y:S02]  /*05b0*/  SEL R14, R15, R14, !P0 ;  /* 0x0000000e0f0e7207 */ /* 0x000fe40004000000 */
[----:B------:R-:W-:Y:S02]  /*05c0*/  ISETP.GE.AND P0, PT, R59, RZ, PT ;  /* 0x000000ff3b00720c */ /* 0x000fe40003f06270 */
[----:B------:R-:W-:Y:S02]  /*05d0*/  SHF.L.U32 R15, R62, 0x1, RZ ;  /* 0x000000013e0f7819 */ /* 0x000fe400000006ff */
[----:B------:R-:W-:Y:S02]  /*05e0*/  @P6 IADD3 R13, R13, 0x1, RZ ;  /* 0x000000010d0d6810 */ /* 0x000fe40007ffe0ff */
[----:B------:R-:W-:Y:S02]  /*05f0*/  ISETP.GE.AND P6, PT, R12, RZ, PT ;  /* 0x000000ff0c00720c */ /* 0x000fe40003fc6270 */
[----:B------:R-:W-:-:S02]  /*0600*/  MOV R12, R13 ;  /* 0x0000000d000c7202 */ /* 0x000fc40000000f00 */
[----:B------:R-:W-:Y:S02]  /*0610*/  LOP3.LUT R13, RZ, c[0x0][0x1f0], RZ, 0x33, !PT ;  /* 0x00007c00ff0d7a12 */ /* 0x000fe400078e33ff */
[----:B------:R-:W-:Y:S02]  /*0620*/  LOP3.LUT R16, R15, 0x2, RZ, 0xc0, !PT ;  /* 0x000000020f107812 */ /* 0x000fe400078ec0ff */
[----:B------:R-:W-:Y:S02]  /*0630*/  @!P0 IADD3 R14, -R14, RZ, RZ ;  /* 0x000000ff0e0e8210 */ /* 0x000fe40007ffe1ff */
[----:B------:R-:W-:-:S03]  /*0640*/  ISETP.NE.AND P0, PT, RZ, c[0x0][0x1f0], PT ;  /* 0x00007c00ff007a0c */ /* 0x000fc60003f05270 */
[----:B------:R-:W-:Y:S02]  /*0650*/  @!P6 IADD3 R12, -R12, RZ, RZ ;  /* 0x000000ff0c0ce210 */ /* 0x000fe40007ffe1ff */
[C---:B------:R-:W-:Y:S01]  /*0660*/  SEL R63, R13.reuse, R14, !P0 ;  /* 0x0000000e0d3f7207 */ /* 0x040fe20004000000 */
[----:B------:R-:W-:Y:S01]  /*0670*/  @P5 IMAD R14, R38, c[0x0][0x1d8], RZ ;  /* 0x00007600260e5a24 */ /* 0x000fe200078e02ff */
[----:B------:R-:W-:Y:S02]  /*0680*/  SEL R13, R13, R12, !P0 ;  /* 0x0000000c0d0d7207 */ /* 0x000fe40004000000 */
[----:B------:R-:W-:Y:S01]  /*0690*/  LEA R16, R63, R16, 0x2 ;  /* 0x000000103f107211 */ /* 0x000fe200078e10ff */
[----:B------:R-:W-:Y:S01]  /*06a0*/  @P5 IMAD R19, R39, c[0x0][0x1dc], R14 ;  /* 0x0000770027135a24 */ /* 0x000fe200078e020e */
[----:B------:R-:W-:Y:S02]  /*06b0*/  SHF.R.S32.HI R12, RZ, 0x1f, R13 ;  /* 0x0000001fff0c7819 */ /* 0x000fe4000001140d */
[----:B------:R-:W-:-:S03]  /*06c0*/  SHF.R.S32.HI R17, RZ, 0x1f, R16 ;  /* 0x0000001fff117819 */ /* 0x000fc60000011410 */
[----:B------:R-:W-:Y:S02]  /*06d0*/  IMAD R12, R12, c[0x0][0x1e8], RZ ;  /* 0x00007a000c0c7a24 */ /* 0x000fe400078e02ff */
[----:B------:R-:W-:-:S04]  /*06e0*/  IMAD.WIDE.U32 R66, R13, c[0x0][0x1e8], R16 ;  /* 0x00007a000d427a25 */ /* 0x000fc800078e0010 */
[----:B------:R-:W-:Y:S01]  /*06f0*/  IMAD R69, R13, c[0x0][0x1ec], R12 ;  /* 0x00007b000d457a24 */ /* 0x000fe200078e020c */
[----:B------:R-:W-:Y:S02]  /*0700*/  IADD3 R12, R43, 0x140, RZ ;  /* 0x000001402b0c7810 */ /* 0x000fe40007ffe0ff */
[-C--:B------:R-:W-:Y:S02]  /*0710*/  @P5 MOV R68, R66.reuse ;  /* 0x0000004200445202 */ /* 0x080fe40000000f00 */
[----:B------:R-:W-:Y:S02]  /*0720*/  IADD3 R69, R67, R69, RZ ;  /* 0x0000004543457210 */ /* 0x000fe40007ffe0ff */
[----:B------:R-:W-:Y:S02]  /*0730*/  ISETP.GE.U32.AND P0, PT, R12, c[0x0][0x1e0], PT ;  /* 0x000078000c007a0c */ /* 0x000fe40003f06070 */
[----:B------:R-:W-:Y:S01]  /*0740*/  SHF.R.S32.HI R18, RZ, 0x1f, R12 ;  /* 0x0000001fff127819 */ /* 0x000fe2000001140c */
[----:B------:R-:W-:Y:S01]  /*0750*/  @P5 IMAD.WIDE.U32 R14, R39, c[0x0][0x1d8], R68 ;  /* 0x00007600270e5a25 */ /* 0x000fe200078e0044 */
[----:B------:R-:W-:-:S02]  /*0760*/  @P4 MOV R12, R66 ;  /* 0x00000042000c4202 */ /* 0x000fc40000000f00 */
[----:B------:R-:W-:Y:S02]  /*0770*/  @P4 MOV R13, R69 ;  /* 0x00000045000d4202 */ /* 0x000fe40000000f00 */
[----:B------:R-:W-:Y:S02]  /*0780*/  @P5 IADD3 R19, R15, R19, RZ ;  /* 0x000000130f135210 */ /* 0x000fe40007ffe0ff */
[----:B------:R-:W-:Y:S01]  /*0790*/  @P5 SHF.L.U32 R32, R14, 0x1, RZ ;  /* 0x000000010e205819 */ /* 0x000fe200000006ff */
[----:B------:R-:W-:Y:S01]  /*07a0*/  @P4 IMAD.WIDE.U32 R12, R37, c[0x0][0x1d8], R12 ;  /* 0x00007600250c4a25 */ /* 0x000fe200078e000c */
[----:B------:R-:W-:Y:S02]  /*07b0*/  ISETP.GE.AND.EX P0, PT, R18, c[0x0][0x1e4], PT, P0 ;  /* 0x0000790012007a0c */ /* 0x000fe40003f06300 */
[----:B------:R-:W-:Y:S02]  /*07c0*/  @P5 SHF.L.U64.HI R19, R14, 0x1, R19 ;  /* 0x000000010e135819 */ /* 0x000fe40000010213 */
[----:B------:R-:W-:Y:S01]  /*07d0*/  @P4 IADD3 R15, R13, R21, RZ ;  /* 0x000000150d0f4210 */ /* 0x000fe20007ffe0ff */
[----:B------:R-:W-:Y:S01]  /*07e0*/  @P1 IMAD R21, R5, c[0x0][0x1d8], RZ ;  /* 0x0000760005151a24 */ /* 0x000fe200078e02ff */
[----:B------:R-:W-:-:S02]  /*07f0*/  @P5 IADD3 R52, P6, R32, c[0x0][0x180], RZ ;  /* 0x0000600020345a10 */ /* 0x000fc40007fde0ff */
[----:B------:R-:W-:Y:S01]  /*0800*/  @P4 SHF.L.U32 R18, R12, 0x1, RZ ;  /* 0x000000010c124819 */ /* 0x000fe200000006ff */
[----:B------:R-:W-:Y:S01]  /*0810*/  @P1 IMAD R27, R0, c[0x0][0x1dc], R21 ;  /* 0x00007700001b1a24 */ /* 0x000fe200078e0215 */
[----:B------:R-:W-:Y:S02]  /*0820*/  @P4 SHF.L.U64.HI R15, R12, 0x1, R15 ;  /* 0x000000010c0f4819 */ /* 0x000fe4000001020f */
[-C--:B------:R-:W-:Y:S02]  /*0830*/  @P3 MOV R12, R66.reuse ;  /* 0x00000042000c3202 */ /* 0x080fe40000000f00 */
[----:B------:R-:W-:Y:S02]  /*0840*/  @P3 MOV R13, R69 ;  /* 0x00000045000d3202 */ /* 0x000fe40000000f00 */
[----:B------:R-:W-:Y:S02]  /*0850*/  @P5 IADD3.X R53, R19, c[0x0][0x184], RZ, P6, !PT ;  /* 0x0000610013355a10 */ /* 0x000fe400037fe4ff */
[----:B------:R-:W-:Y:S01]  /*0860*/  @P5 IADD3 R32, P6, R32, c[0x0][0x178], RZ ;  /* 0x00005e0020205a10 */ /* 0x000fe20007fde0ff */
[----:B------:R-:W-:Y:S01]  /*0870*/  @P3 IMAD.WIDE.U32 R12, R35, c[0x0][0x1d8], R12 ;  /* 0x00007600230c3a25 */ /* 0x000fe200078e000c */
[----:B------:R-:W-:-:S02]  /*0880*/  @P2 MOV R20, R66 ;  /* 0x0000004200142202 */ /* 0x000fc40000000f00 */
[----:B------:R-:W-:Y:S02]  /*0890*/  @P5 IADD3.X R33, R19, c[0x0][0x17c], RZ, P6, !PT ;  /* 0x00005f0013215a10 */ /* 0x000fe400037fe4ff */
[C---:B------:R-:W-:Y:S02]  /*08a0*/  @P4 IADD3 R48, P6, R18.reuse, c[0x0][0x180], RZ ;  /* 0x0000600012304a10 */ /* 0x040fe40007fde0ff */
[----:B------:R-:W-:Y:S02]  /*08b0*/  @P3 IADD3 R23, R13, R23, RZ ;  /* 0x000000170d173210 */ /* 0x000fe40007ffe0ff */
[----:B------:R-:W-:Y:S02]  /*08c0*/  @P4 IADD3.X R49, R15, c[0x0][0x184], RZ, P6, !PT ;  /* 0x000061000f314a10 */ /* 0x000fe400037fe4ff */
[----:B------:R-:W-:Y:S02]  /*08d0*/  @P2 MOV R21, R69 ;  /* 0x0000004500152202 */ /* 0x000fe40000000f00 */
[----:B------:R-:W-:-:S02]  /*08e0*/  @P4 IADD3 R18, P6, R18, c[0x0][0x178], RZ ;  /* 0x00005e0012124a10 */ /* 0x000fc40007fde0ff */
[----:B------:R-:W-:Y:S01]  /*08f0*/  ISETP.LT.U32.AND P0, PT, R62, 0x80, !P0 ;  /* 0x000000803e00780c */ /* 0x000fe20004701070 */
[----:B------:R-:W-:Y:S01]  /*0900*/  @P2 IMAD.WIDE.U32 R20, R11, c[0x0][0x1d8], R20 ;  /* 0x000076000b142a25 */ /* 0x000fe200078e0014 */
[C---:B------:R-:W-:Y:S02]  /*0910*/  @P3 SHF.L.U32 R14, R12.reuse, 0x1, RZ ;  /* 0x000000010c0e3819 */ /* 0x040fe400000006ff */
[----:B------:R-:W-:Y:S02]  /*0920*/  @P3 SHF.L.U64.HI R23, R12, 0x1, R23 ;  /* 0x000000010c173819 */ /* 0x000fe40000010217 */
[----:B------:R-:W-:Y:S02]  /*0930*/  @P1 MOV R12, R66 ;  /* 0x00000042000c1202 */ /* 0x000fe40000000f00 */
[----:B------:R-:W-:Y:S02]  /*0940*/  @P1 MOV R13, R69 ;  /* 0x00000045000d1202 */ /* 0x000fe40000000f00 */
[----:B------:R-:W-:-:S02]  /*0950*/  @P4 IADD3.X R19, R15, c[0x0][0x17c], RZ, P6, !PT ;  /* 0x00005f000f134a10 */ /* 0x000fc400037fe4ff */
[----:B------:R-:W-:Y:S01]  /*0960*/  @P3 IADD3 R64, P6, R14, c[0x0][0x180], RZ ;  /* 0x000060000e403a10 */ /* 0x000fe20007fde0ff */
[----:B------:R-:W-:Y:S01]  /*0970*/  @P1 IMAD.WIDE.U32 R12, R0, c[0x0][0x1d8], R12 ;  /* 0x00007600000c1a25 */ /* 0x000fe200078e000c */
[----:B------:R-:W-:Y:S02]  /*0980*/  @P2 IADD3 R15, R21, R25, RZ ;  /* 0x00000019150f2210 */ /* 0x000fe40007ffe0ff */
[----:B------:R-:W-:Y:S02]  /*0990*/  @P3 IADD3.X R65, R23, c[0x0][0x184], RZ, P6, !PT ;  /* 0x0000610017413a10 */ /* 0x000fe400037fe4ff */
[----:B------:R-:W-:Y:S02]  /*09a0*/  @P3 IADD3 R14, P6, R14, c[0x0][0x178], RZ ;  /* 0x00005e000e0e3a10 */ /* 0x000fe40007fde0ff */
[----:B------:R-:W-:Y:S02]  /*09b0*/  @P2 SHF.L.U32 R24, R20, 0x1, RZ ;  /* 0x0000000114182819 */ /* 0x000fe400000006ff */
[----:B------:R-:W-:Y:S01]  /*09c0*/  @P1 IADD3 R21, R13, R27, RZ ;  /* 0x0000001b0d151210 */ /* 0x000fe20007ffe0ff */
[----:B------:R-:W-:Y:S01]  /*09d0*/  @P0 IMAD R13, R8, c[0x0][0x1d8], RZ ;  /* 0x00007600080d0a24 */ /* 0x000fe200078e02ff */
[----:B------:R-:W-:-:S02]  /*09e0*/  @P2 SHF.L.U64.HI R22, R20, 0x1, R15 ;  /* 0x0000000114162819 */ /* 0x000fc4000001020f */
[----:B------:R-:W-:Y:S01]  /*09f0*/  @P3 IADD3.X R15, R23, c[0x0][0x17c], RZ, P6, !PT ;  /* 0x00005f00170f3a10 */ /* 0x000fe200037fe4ff */
[----:B------:R-:W-:Y:S01]  /*0a00*/  @P0 IMAD R23, R2, c[0x0][0x1dc], R13 ;  /* 0x0000770002170a24 */ /* 0x000fe200078e020d */
[----:B------:R-:W-:Y:S02]  /*0a10*/  @P2 IADD3 R30, P6, R24, c[0x0][0x180], RZ ;  /* 0x00006000181e2a10 */ /* 0x000fe40007fde0ff */
[C---:B------:R-:W-:Y:S02]  /*0a20*/  @P1 SHF.L.U32 R20, R12.reuse, 0x1, RZ ;  /* 0x000000010c141819 */ /* 0x040fe400000006ff */
[----:B------:R-:W-:Y:S02]  /*0a30*/  @P1 SHF.L.U64.HI R21, R12, 0x1, R21 ;  /* 0x000000010c151819 */ /* 0x000fe40000010215 */
[----:B------:R-:W-:Y:S02]  /*0a40*/  @P0 MOV R12, R66 ;  /* 0x00000042000c0202 */ /* 0x000fe40000000f00 */
[----:B------:R-:W-:-:S02]  /*0a50*/  @P0 MOV R13, R69 ;  /* 0x00000045000d0202 */ /* 0x000fc40000000f00 */
[----:B------:R-:W-:Y:S02]  /*0a60*/  @P2 IADD3.X R31, R22, c[0x0][0x184], RZ, P6, !PT ;  /* 0x00006100161f2a10 */ /* 0x000fe400037fe4ff */
[----:B------:R-:W-:Y:S01]  /*0a70*/  @P2 IADD3 R24, P6, R24, c[0x0][0x178], RZ ;  /* 0x00005e0018182a10 */ /* 0x000fe20007fde0ff */
[----:B------:R-:W-:-:S03]  /*0a80*/  @P0 IMAD.WIDE.U32 R12, R2, c[0x0][0x1d8], R12 ;  /* 0x00007600020c0a25 */ /* 0x000fc600078e000c */
[----:B------:R-:W-:Y:S02]  /*0a90*/  @P2 IADD3.X R25, R22, c[0x0][0x17c], RZ, P6, !PT ;  /* 0x00005f0016192a10 */ /* 0x000fe400037fe4ff */
[C---:B------:R-:W-:Y:S02]  /*0aa0*/  @P1 IADD3 R22, P6, R20.reuse, c[0x0][0x180], RZ ;  /* 0x0000600014161a10 */ /* 0x040fe40007fde0ff */
[----:B------:R-:W-:Y:S02]  /*0ab0*/  @P0 IADD3 R13, R13, R23, RZ ;  /* 0x000000170d0d0210 */ /* 0x000fe40007ffe0ff */
[----:B------:R-:W-:Y:S02]  /*0ac0*/  @P1 IADD3.X R23, R21, c[0x0][0x184], RZ, P6, !PT ;  /* 0x0000610015171a10 */ /* 0x000fe400037fe4ff */
[----:B------:R-:W-:Y:S02]  /*0ad0*/  @P1 IADD3 R20, P6, R20, c[0x0][0x178], RZ ;  /* 0x00005e0014141a10 */ /* 0x000fe40007fde0ff */
[----:B------:R-:W-:-:S02]  /*0ae0*/  @P0 SHF.L.U32 R44, R12, 0x1, RZ ;  /* 0x000000010c2c0819 */ /* 0x000fc400000006ff */
[----:B------:R-:W-:Y:S02]  /*0af0*/  @P1 IADD3.X R21, R21, c[0x0][0x17c], RZ, P6, !PT ;  /* 0x00005f0015151a10 */ /* 0x000fe400037fe4ff */
[----:B------:R-:W-:Y:S02]  /*0b00*/  @P0 SHF.L.U64.HI R13, R12, 0x1, R13 ;  /* 0x000000010c0d0819 */ /* 0x000fe4000001020d */
[C---:B------:R-:W-:Y:S02]  /*0b10*/  @P0 IADD3 R54, P6, R44.reuse, c[0x0][0x180], RZ ;  /* 0x000060002c360a10 */ /* 0x040fe40007fde0ff */
[----:B------:R-:W-:Y:S02]  /*0b20*/  IADD3 R12, R43, 0x180, RZ ;  /* 0x000001802b0c7810 */ /* 0x000fe40007ffe0ff */
[----:B------:R-:W-:Y:S02]  /*0b30*/  @P0 IADD3.X R55, R13, c[0x0][0x184], RZ, P6, !PT ;  /* 0x000061000d370a10 */ /* 0x000fe400037fe4ff */
[----:B------:R-:W-:-:S04]  /*0b40*/  @P0 IADD3 R44, P6, R44, c[0x0][0x178], RZ ;  /* 0x00005e002c2c0a10 */ /* 0x000fc80007fde0ff */
[----:B------:R-:W-:Y:S02]  /*0b50*/  @P0 IADD3.X R45, R13, c[0x0][0x17c], RZ, P6, !PT ;  /* 0x00005f000d2d0a10 */ /* 0x000fe400037fe4ff */
[----:B------:R-:W-:Y:S02]  /*0b60*/  ISETP.GE.U32.AND P6, PT, R12, c[0x0][0x1e0], PT ;  /* 0x000078000c007a0c */ /* 0x000fe40003fc6070 */
[----:B------:R-:W-:-:S04]  /*0b70*/  SHF.R.S32.HI R12, RZ, 0x1f, R12 ;  /* 0x0000001fff0c7819 */ /* 0x000fc8000001140c */
[----:B------:R-:W-:Y:S02]  /*0b80*/  ISETP.GE.AND.EX P6, PT, R12, c[0x0][0x1e4], PT, P6 ;  /* 0x000079000c007a0c */ /* 0x000fe40003fc6360 */
[----:B------:R-:W-:Y:S01]  /*0b90*/  MOV R12, 0x8 ;  /* 0x00000008000c7802 */ /* 0x000fe20000000f00 */
[----:B------:R-:W-:Y:S01]  /*0ba0*/  CS2R R50, SRZ ;  /* 0x0000000000327805 */ /* 0x000fe2000001ff00 */
[----:B------:R-:W-:Y:S01]  /*0bb0*/  CS2R R56, SRZ ;  /* 0x0000000000387805 */ /* 0x000fe2000001ff00 */
[----:B------:R-:W-:Y:S02]  /*0bc0*/  MOV R58, RZ ;  /* 0x000000ff003a7202 */ /* 0x000fe40000000f00 */
[----:B------:R-:W-:Y:S01]  /*0bd0*/  IMAD.WIDE R12, R59, R12, c[0x0][0x198] ;  /* 0x000066003b0c7625 */ /* 0x000fe200078e020c */
[----:B------:R-:W-:Y:S01]  /*0be0*/  ISETP.LT.U32.AND P6, PT, R62, 0x80, !P6 ;  /* 0x000000803e00780c */ /* 0x000fe200077c1070 */
[----:B------:R0:W5:Y:S04]  /*0bf0*/  @P0 LDG.E R50, [R54.64] ;  /* 0x0000000e36320981 */ /* 0x000168000c1e1900 */
[----:B------:R-:W2:Y:S04]  /*0c00*/  LDG.E.64 R12, [R12.64] ;  /* 0x0000000e0c0c7981 */ /* 0x000ea8000c1e1b00 */
[----:B------:R1:W5:Y:S01]  /*0c10*/  @P5 LDG.E R57, [R52.64] ;  /* 0x0000000e34395981 */ /* 0x000362000c1e1900 */
[----:B0-----:R-:W-:-:S03]  /*0c20*/  CS2R R54, SRZ ;  /* 0x0000000000367805 */ /* 0x001fc6000001ff00 */
[----:B------:R0:W5:Y:S01]  /*0c30*/  @P4 LDG.E R58, [R48.64] ;  /* 0x0000000e303a4981 */ /* 0x000162000c1e1900 */
[----:B------:R-:W-:-:S03]  /*0c40*/  @P6 IMAD R26, R9, c[0x0][0x1d8], RZ ;  /* 0x00007600091a6a24 */ /* 0x000fc600078e02ff */
[----:B------:R3:W5:Y:S01]  /*0c50*/  @P2 LDG.E R54, [R30.64] ;  /* 0x0000000e1e362981 */ /* 0x000762000c1e1900 */
[----:B-1----:R-:W-:-:S03]  /*0c60*/  CS2R R52, SRZ ;  /* 0x0000000000347805 */ /* 0x002fc6000001ff00 */
[----:B------:R3:W5:Y:S01]  /*0c70*/  @P2 LDG.E R51, [R24.64] ;  /* 0x0000000e18332981 */ /* 0x000762000c1e1900 */
[----:B0-----:R-:W-:-:S03]  /*0c80*/  CS2R R48, SRZ ;  /* 0x0000000000307805 */ /* 0x001fc6000001ff00 */
[----:B------:R3:W5:Y:S04]  /*0c90*/  @P3 LDG.E R53, [R64.64] ;  /* 0x0000000e40353981 */ /* 0x000768000c1e1900 */
[----:B------:R3:W5:Y:S01]  /*0ca0*/  @P1 LDG.E R48, [R20.64] ;  /* 0x0000000e14301981 */ /* 0x000762000c1e1900 */
[----:B------:R-:W-:Y:S01]  /*0cb0*/  @P6 IMAD R29, R3, c[0x0][0x1dc], R26 ;  /* 0x00007700031d6a24 */ /* 0x000fe200078e021a */
[----:B------:R-:W-:Y:S02]  /*0cc0*/  @P6 MOV R26, R66 ;  /* 0x00000042001a6202 */ /* 0x000fe40000000f00 */
[----:B------:R-:W-:Y:S01]  /*0cd0*/  @P6 MOV R27, R69 ;  /* 0x00000045001b6202 */ /* 0x000fe20000000f00 */
[----:B------:R-:W-:Y:S01]  /*0ce0*/  CS2R R46, SRZ ;  /* 0x00000000002e7805 */ /* 0x000fe2000001ff00 */
[----:B------:R-:W-:Y:S01]  /*0cf0*/  IADD3 R43, R43, 0x1c0, RZ ;  /* 0x000001c02b2b7810 */ /* 0x000fe20007ffe0ff */
[----:B------:R0:W5:Y:S02]  /*0d00*/  @P5 LDG.E R56, [R32.64] ;  /* 0x0000000e20385981 */ /* 0x000164000c1e1900 */
[----:B------:R-:W-:-:S02]  /*0d10*/  @P6 IMAD.WIDE.U32 R26, R3, c[0x0][0x1d8], R26 ;  /* 0x00007600031a6a25 */ /* 0x000fc400078e001a */
[----:B------:R1:W5:Y:S03]  /*0d20*/  @P0 LDG.E R47, [R44.64] ;  /* 0x0000000e2c2f0981 */ /* 0x000366000c1e1900 */
[----:B------:R-:W-:Y:S01]  /*0d30*/  @P6 IADD3 R27, R27, R29, RZ ;  /* 0x0000001d1b1b6210 */ /* 0x000fe20007ffe0ff */
[----:B------:R4:W5:Y:S03]  /*0d40*/  @P4 LDG.E R55, [R18.64] ;  /* 0x0000000e12374981 */ /* 0x000966000c1e1900 */
[C---:B------:R-:W-:Y:S01]  /*0d50*/  @P6 SHF.L.U64.HI R27, R26.reuse, 0x1, R27 ;  /* 0x000000011a1b6819 */ /* 0x040fe2000001021b */
[----:B------:R0:W5:Y:S01]  /*0d60*/  @P3 LDG.E R52, [R14.64] ;  /* 0x0000000e0e343981 */ /* 0x000162000c1e1900 */
[----:B------:R-:W-:-:S03]  /*0d70*/  @P6 SHF.L.U32 R26, R26, 0x1, RZ ;  /* 0x000000011a1a6819 */ /* 0x000fc600000006ff */
[----:B------:R0:W5:Y:S01]  /*0d80*/  @P1 LDG.E R49, [R22.64] ;  /* 0x0000000e16311981 */ /* 0x000162000c1e1900 */
[----:B------:R-:W-:-:S04]  /*0d90*/  @P6 IADD3 R28, P0, R26, c[0x0][0x180], RZ ;  /* 0x000060001a1c6a10 */ /* 0x000fc80007f1e0ff */
[----:B------:R-:W-:Y:S02]  /*0da0*/  @P6 IADD3.X R29, R27, c[0x0][0x184], RZ, P0, !PT ;  /* 0x000061001b1d6a10 */ /* 0x000fe400007fe4ff */
[----:B------:R-:W-:-:S04]  /*0db0*/  @P6 IADD3 R26, P0, R26, c[0x0][0x178], RZ ;  /* 0x00005e001a1a6a10 */ /* 0x000fc80007f1e0ff */
[----:B------:R-:W-:Y:S02]  /*0dc0*/  @P6 IADD3.X R27, R27, c[0x0][0x17c], RZ, P0, !PT ;  /* 0x00005f001b1b6a10 */ /* 0x000fe400007fe4ff */
[----:B------:R-:W-:Y:S02]  /*0dd0*/  ISETP.GE.U32.AND P0, PT, R43, c[0x0][0x1e0], PT ;  /* 0x000078002b007a0c */ /* 0x000fe40003f06070 */
[----:B------:R-:W-:-:S04]  /*0de0*/  SHF.R.S32.HI R43, RZ, 0x1f, R43 ;  /* 0x0000001fff2b7819 */ /* 0x000fc8000001142b */
[----:B------:R-:W-:-:S04]  /*0df0*/  ISETP.GE.AND.EX P0, PT, R43, c[0x0][0x1e4], PT, P0 ;  /* 0x000079002b007a0c */ /* 0x000fc80003f06300 */
[----:B------:R-:W-:-:S13]  /*0e00*/  ISETP.LT.U32.AND P0, PT, R62, 0x80, !P0 ;  /* 0x000000803e00780c */ /* 0x000fda0004701070 */
[----:B-1----:R-:W-:Y:S01]  /*0e10*/  @P0 MOV R44, R66 ;  /* 0x00000042002c0202 */ /* 0x002fe20000000f00 */
[----:B------:R-:W-:Y:S01]  /*0e20*/  @P0 IMAD R43, R10, c[0x0][0x1d8], RZ ;  /* 0x000076000a2b0a24 */ /* 0x000fe200078e02ff */
[----:B------:R-:W-:-:S03]  /*0e30*/  @P0 MOV R45, R69 ;  /* 0x00000045002d0202 */ /* 0x000fc60000000f00 */
[C---:B------:R-:W-:Y:S02]  /*0e40*/  @P0 IMAD R43, R6.reuse, c[0x0][0x1dc], R43 ;  /* 0x00007700062b0a24 */ /* 0x040fe400078e022b */
[----:B------:R-:W-:-:S05]  /*0e50*/  @P0 IMAD.WIDE.U32 R44, R6, c[0x0][0x1d8], R44 ;  /* 0x00007600062c0a25 */ /* 0x000fca00078e002c */
[----:B------:R-:W-:Y:S02]  /*0e60*/  @P0 IADD3 R43, R45, R43, RZ ;  /* 0x0000002b2d2b0210 */ /* 0x000fe40007ffe0ff */
[C---:B0-----:R-:W-:Y:S02]  /*0e70*/  @P0 SHF.L.U32 R33, R44.reuse, 0x1, RZ ;  /* 0x000000012c210819 */ /* 0x041fe400000006ff */
[----:B------:R-:W-:Y:S02]  /*0e80*/  @P0 SHF.L.U64.HI R32, R44, 0x1, R43 ;  /* 0x000000012c200819 */ /* 0x000fe4000001022b */
[----:B------:R-:W-:-:S06]  /*0e90*/  CS2R R44, SRZ ;  /* 0x00000000002c7805 */ /* 0x000fcc000001ff00 */
[----:B------:R3:W5:Y:S04]  /*0ea0*/  @P6 LDG.E R45, [R28.64] ;  /* 0x0000000e1c2d6981 */ /* 0x000768000c1e1900 */
[----:B------:R3:W5:Y:S01]  /*0eb0*/  @P6 LDG.E R44, [R26.64] ;  /* 0x0000000e1a2c6981 */ /* 0x000762000c1e1900 */
[----:B----4-:R-:W-:-:S04]  /*0ec0*/  @P0 IADD3 R18, P6, R33, c[0x0][0x180], RZ ;  /* 0x0000600021120a10 */ /* 0x010fc80007fde0ff */
[C---:B------:R-:W-:Y:S02]  /*0ed0*/  @P0 IADD3.X R19, R32.reuse, c[0x0][0x184], RZ, P6, !PT ;  /* 0x0000610020130a10 */ /* 0x040fe400037fe4ff */
[----:B------:R-:W-:Y:S02]  /*0ee0*/  @P0 IADD3 R14, P6, R33, c[0x0][0x178], RZ ;  /* 0x00005e00210e0a10 */ /* 0x000fe40007fde0ff */
[----:B------:R-:W-:Y:S01]  /*0ef0*/  MOV R43, RZ ;  /* 0x000000ff002b7202 */ /* 0x000fe20000000f00 */
[----:B------:R3:W5:Y:S01]  /*0f00*/  @P0 LDG.E R46, [R18.64] ;  /* 0x0000000e122e0981 */ /* 0x000762000c1e1900 */
[----:B------:R-:W-:-:S05]  /*0f10*/  @P0 IADD3.X R15, R32, c[0x0][0x17c], RZ, P6, !PT ;  /* 0x00005f00200f0a10 */ /* 0x000fca00037fe4ff */
[----:B------:R0:W5:Y:S01]  /*0f20*/  @P0 LDG.E R43, [R14.64] ;  /* 0x0000000e0e2b0981 */ /* 0x000162000c1e1900 */
[----:B------:R-:W-:Y:S01]  /*0f30*/  UMOV UR11, 0x3f800000 ;  /* 0x3f800000000b7882 */ /* 0x000fe20000000000 */
[----:B------:R-:W-:Y:S01]  /*0f40*/  BSSY B0, `(.L_x_102) ;  /* 0x0000019000007945 */ /* 0x000fe20003800000 */
[----:B0-----:R-:W-:Y:S01]  /*0f50*/  CS2R R14, SRZ ;  /* 0x00000000000e7805 */ /* 0x001fe2000001ff00 */
[----:B--2---:R-:W0:Y:S02]  /*0f60*/  R2UR UR16, R12 ;  /* 0x000000000c1073c2 */ /* 0x004e2400000e0000 */
[----:B0-----:R-:W-:-:S05]  /*0f70*/  MOV R22, UR16 ;  /* 0x0000001000167c02 */ /* 0x001fca0008000f00 */
[----:B------:R-:W-:-:S05]  /*0f80*/  FFMA.FTZ R13, -R22, UR16, R13 ;  /* 0x00000010160d7c23 */ /* 0x000fca000801010d */
[----:B------:R-:W-:-:S13]  /*0f90*/  FSETP.GTU.FTZ.AND P0, PT, R13, RZ, PT ;  /* 0x000000ff0d00720b */ /* 0x000fda0003f1c000 */
[----:B------:R-:W-:Y:S01]  /*0fa0*/  VOTEU.ANY UP0, P0 ;  /* 0x00000000003f7886 */ /* 0x000fe20000000100 */
[----:B------:R-:W-:Y:S02]  /*0fb0*/  PLOP3.LUT P0, PT, PT, PT, UP0, 0x80, 0x0 ;  /* 0x000000000000781c */ /* 0x000fe40003f0f008 */
[----:B------:R-:W-:-:S11]  /*0fc0*/  PLOP3.LUT P6, PT, PT, PT, UP0, 0x80, 0x0 ;  /* 0x000000000000781c */ /* 0x000fd60003fcf008 */
[----:B------:R-:W-:Y:S01]  /*0fd0*/  @P0 FADD.FTZ R22, R13, c[0x0][0x1a0] ;  /* 0x000068000d160621 */ /* 0x000fe20000010000 */
[----:B------:R-:W-:-:S05]  /*0fe0*/  PLOP3.LUT P0, PT, PT, PT, UP0, 0x80, 0x0 ;  /* 0x000000000000781c */ /* 0x000fca0003f0f008 */
[----:B------:R-:W0:Y:S08]  /*0ff0*/  @P6 MUFU.RSQ R22, R22 ;  /* 0x0000001600166308 */ /* 0x000e300000001400 */
[----:B0-----:R3:W0:Y:S01]  /*1000*/  @P0 R2UR UR11, R22 ;  /* 0x00000000160b03c2 */ /* 0x00162200000e0000 */
[----:B------:R-:W-:Y:S01]  /*1010*/  ISETP.GT.U32.AND P0, PT, R62, 0x7f, PT ;  /* 0x0000007f3e00780c */ /* 0x000fe20003f04070 */
[----:B------:R-:W-:-:S12]  /*1020*/  CS2R R12, SRZ ;  /* 0x00000000000c7805 */ /* 0x000fd8000001ff00 */
[----:B------:R-:W-:Y:S05]  /*1030*/  @P0 BRA `(.L_x_103) ;  /* 0x0000009000000947 */ /* 0x000fea0003800000 */
[----:B---3--:R-:W-:Y:S02]  /*1040*/  ISETP.NE.AND P0, PT, RZ, UR13, PT ;  /* 0x0000000dff007c0c */ /* 0x008fe4000bf05270 */
        /* <DEDUP_REMOVED lines=8> */
.L_x_103:
[----:B---3--:R-:W-:Y:S05]  /*10d0*/  BSYNC B0 ;  /* 0x0000000000007941 */ /* 0x008fea0003800000 */
.L_x_102:
[----:B------:R-:W-:Y:S02]  /*10e0*/  ISETP.NE.AND P0, PT, RZ, UR13, PT ;  /* 0x0000000dff007c0c */ /* 0x000fe4000bf05270 */
[--C-:B-----5:R-:W-:Y:S02]  /*10f0*/  PRMT R20, RZ, 0x5410, R57.reuse ;  /* 0x00005410ff147816 */ /* 0x120fe40000000039 */
[----:B------:R-:W-:Y:S02]  /*1100*/  PRMT R21, RZ, 0x7610, R57 ;  /* 0x00007610ff157816 */ /* 0x000fe40000000039 */
[--C-:B------:R-:W-:Y:S01]  /*1110*/  PRMT R23, RZ, 0x7610, R58.reuse ;  /* 0x00007610ff177816 */ /* 0x100fe2000000003a */
[----:B------:R-:W-:Y:S01]  /*1120*/  FADD.FTZ R20, R20, -UR16 ;  /* 0x8000001014147e21 */ /* 0x000fe20008010000 */
[----:B------:R-:W-:Y:S01]  /*1130*/  PRMT R22, RZ, 0x5410, R58 ;  /* 0x00005410ff167816 */ /* 0x000fe2000000003a */
[----:B------:R-:W-:Y:S01]  /*1140*/  FADD.FTZ R24, R21, -UR16 ;  /* 0x8000001015187e21 */ /* 0x000fe20008010000 */
[----:B-1----:R-:W-:Y:S01]  /*1150*/  P2R R16, PR, RZ, 0x1 ;  /* 0x00000001ff107803 */ /* 0x002fe20000000000 */
[----:B------:R-:W-:Y:S01]  /*1160*/  FADD.FTZ R21, R23, -UR16 ;  /* 0x8000001017157e21 */ /* 0x000fe20008010000 */
[--C-:B------:R-:W-:Y:S01]  /*1170*/  PRMT R19, RZ, 0x5410, R56.reuse ;  /* 0x00005410ff137816 */ /* 0x100fe20000000038 */
[----:B0-----:R-:W-:Y:S01]  /*1180*/  FMUL.FTZ R23, R20, UR11 ;  /* 0x0000000b14177c20 */ /* 0x001fe20008410000 */
        /* <DEDUP_REMOVED lines=24> */
.L_x_104:
[----:B------:R-:W-:Y:S02]  /*1310*/  FMUL.FTZ R26, R19, R12 ;  /* 0x0000000c131a7220 */ /* 0x000fe40000410000 */
[----:B------:R-:W-:-:S02]  /*1320*/  FFMA.FTZ R24, R23, R19, RZ ;  /* 0x0000001317187223 */ /* 0x000fc400000100ff */
[----:B------:R-:W-:Y:S02]  /*1330*/  FMUL.FTZ R25, R22, UR11 ;  /* 0x0000000b16197c20 */ /* 0x000fe40008410000 */
[----:B------:R-:W-:Y:S02]  /*1340*/  FFMA.FTZ R23, R23, R26, RZ ;  /* 0x0000001a17177223 */ /* 0x000fe400000100ff */
[----:B------:R-:W-:Y:S02]  /*1350*/  FMUL.FTZ R27, R18, R13 ;  /* 0x0000000d121b7220 */ /* 0x000fe40000410000 */
[----:B------:R-:W-:Y:S02]  /*1360*/  FADD.FTZ R26, RZ, R26 ;  /* 0x0000001aff1a7221 */ /* 0x000fe40000010000 */
        /* <DEDUP_REMOVED lines=15> */
[----:B-1----:R-:W-:Y:S02]  /*1460*/  FMUL.FTZ R16, R16, R33 ;  /* 0x0000002110107220 */ /* 0x002fe40000410000 */
[----:B------:R-:W-:Y:S02]  /*1470*/  FADD.FTZ R33, -R33, 1 ;  /* 0x3f80000021217421 */ /* 0x000fe40000010100 */
[----:B------:R-:W-:-:S02]  /*1480*/  FMUL.FTZ R17, R17, R64 ;  /* 0x0000004011117220 */ /* 0x000fc40000410000 */
[----:B------:R-:W-:-:S04]  /*1490*/  FFMA.FTZ R33, R28, R33, 1 ;  /* 0x3f8000001c217423 */ /* 0x000fc80000010021 */
[----:B------:R-:W-:Y:S02]  /*14a0*/  FMUL.FTZ R16, R16, R33 ;  /* 0x0000002110107220 */ /* 0x000fe40000410000 */
.L_x_105:
[----:B------:R-:W-:Y:S02]  /*14b0*/  FADD.FTZ R28, RZ, R19 ;  /* 0x00000013ff1c7221 */ /* 0x000fe40000010000 */
[----:B------:R-:W-:Y:S02]  /*14c0*/  FFMA.FTZ R21, R20, R27, R23 ;  /* 0x0000001b14157223 */ /* 0x000fe40000010017 */
[----:B------:R-:W-:Y:S02]  /*14d0*/  FADD.FTZ R23, RZ, R18 ;  /* 0x00000012ff177221 */ /* 0x000fe40000010000 */
[----:B------:R-:W-:Y:S02]  /*14e0*/  FADD.FTZ R27, R27, R26 ;  /* 0x0000001a1b1b7221 */ /* 0x000fe40000010000 */
[----:B------:R-:W-:Y:S02]  /*14f0*/  FFMA.FTZ R24, R25, R17, R24 ;  /* 0x0000001119187223 */ /* 0x000fe40000010018 */
[----:B------:R-:W-:-:S02]  /*1500*/  FMUL.FTZ R26, R17, R12 ;  /* 0x0000000c111a7220 */ /* 0x000fc40000410000 */
[----:B------:R-:W-:Y:S02]  /*1510*/  FADD.FTZ R19, R28, R17 ;  /* 0x000000111c137221 */ /* 0x000fe40000010000 */
[----:B------:R-:W-:Y:S01]  /*1520*/  FFMA.FTZ R17, R20, R18, RZ ;  /* 0x0000001214117223 */ /* 0x000fe200000100ff */
[--C-:B------:R-:W-:Y:S01]  /*1530*/  PRMT R20, RZ, 0x5410, R53.reuse ;  /* 0x00005410ff147816 */ /* 0x100fe20000000035 */
[----:B------:R-:W-:Y:S01]  /*1540*/  FADD.FTZ R18, R23, R16 ;  /* 0x0000001017127221 */ /* 0x000fe20000010000 */
[----:B------:R-:W-:Y:S01]  /*1550*/  PRMT R23, RZ, 0x7610, R53 ;  /* 0x00007610ff177816 */ /* 0x000fe20000000035 */
[----:B------:R-:W-:Y:S02]  /*1560*/  FFMA.FTZ R25, R25, R26, R21 ;  /* 0x0000001a19197223 */ /* 0x000fe40000010015 */
[----:B------:R-:W-:Y:S02]  /*1570*/  FMUL.FTZ R21, R16, R13 ;  /* 0x0000000d10157220 */ /* 0x000fe40000410000 */
[----:B------:R-:W-:-:S02]  /*1580*/  FFMA.FTZ R17, R22, R16, R17 ;  /* 0x0000001016117223 */ /* 0x000fc40000010011 */
[----:B------:R-:W-:Y:S02]  /*1590*/  FADD.FTZ R16, R27, R26 ;  /* 0x0000001a1b107221 */ /* 0x000fe40000010000 */
[----:B------:R-:W-:Y:S01]  /*15a0*/  FADD.FTZ R26, R20, -UR16 ;  /* 0x80000010141a7e21 */ /* 0x000fe20008010000 */
[--C-:B------:R-:W-:Y:S01]  /*15b0*/  PRMT R20, RZ, 0x7610, R52.reuse ;  /* 0x00007610ff147816 */ /* 0x100fe20000000034 */
[----:B------:R-:W-:Y:S02]  /*15c0*/  FADD.FTZ R27, R23, -UR16 ;  /* 0x80000010171b7e21 */ /* 0x000fe40008010000 */
[----:B------:R-:W-:Y:S01]  /*15d0*/  FFMA.FTZ R22, R22, R21, R25 ;  /* 0x0000001516167223 */ /* 0x000fe20000010019 */
[----:B------:R-:W-:Y:S01]  /*15e0*/  PRMT R25, RZ, 0x5410, R52 ;  /* 0x00005410ff197816 */ /* 0x000fe20000000034 */
        /* <DEDUP_REMOVED lines=21> */
.L_x_106:
[----:B------:R-:W-:Y:S01]  /*1740*/  FADD.FTZ R28, R21, R16 ;  /* 0x00000010151c7221 */ /* 0x000fe20000010000 */
[----:B------:R-:W-:Y:S01]  /*1750*/  PRMT R21, RZ, 0x7610, R54 ;  /* 0x00007610ff157816 */ /* 0x000fe20000000036 */
[----:B------:R-:W-:Y:S02]  /*1760*/  FADD.FTZ R16, R19, R25 ;  /* 0x0000001913107221 */ /* 0x000fe40000010000 */
[----:B------:R-:W-:Y:S02]  /*1770*/  FMUL.FTZ R19, R20, R13 ;  /* 0x0000000d14137220 */ /* 0x000fe40000410000 */
[----:B------:R-:W-:Y:S02]  /*1780*/  FADD.FTZ R18, R18, R20 ;  /* 0x0000001412127221 */ /* 0x000fe40000010000 */
[----:B------:R-:W-:Y:S02]  /*1790*/  FMUL.FTZ R27, R25, R12 ;  /* 0x0000000c191b7220 */ /* 0x000fe40000410000 */
[----:B------:R-:W-:Y:S01]  /*17a0*/  FFMA.FTZ R20, R26, R20, R17 ;  /* 0x000000141a147223 */ /* 0x000fe20000010011 */
[----:B------:R-:W-:Y:S01]  /*17b0*/  PRMT R17, RZ, 0x5410, R54 ;  /* 0x00005410ff117816 */ /* 0x000fe20000000036 */
[----:B------:R-:W-:-:S02]  /*17c0*/  FFMA.FTZ R24, R23, R25, R24 ;  /* 0x0000001917187223 */ /* 0x000fc40000010018 */
[----:B------:R-:W-:Y:S02]  /*17d0*/  FFMA.FTZ R23, R23, R27, R22 ;  /* 0x0000001b17177223 */ /* 0x000fe40000010016 */
[----:B------:R-:W-:Y:S02]  /*17e0*/  FADD.FTZ R22, R28, R27 ;  /* 0x0000001b1c167221 */ /* 0x000fe40000010000 */
[----:B------:R-:W-:Y:S02]  /*17f0*/  FADD.FTZ R17, R17, -UR16 ;  /* 0x8000001011117e21 */ /* 0x000fe40008010000 */
[----:B------:R-:W-:Y:S01]  /*1800*/  FADD.FTZ R28, R21, -UR16 ;  /* 0x80000010151c7e21 */ /* 0x000fe20008010000 */
[----:B------:R-:W-:Y:S01]  /*1810*/  PRMT R21, RZ, 0x7610, R51 ;  /* 0x00007610ff157816 */ /* 0x000fe20000000033 */
[----:B------:R-:W-:Y:S01]  /*1820*/  FFMA.FTZ R26, R26, R19, R23 ;  /* 0x000000131a1a7223 */ /* 0x000fe20000010017 */
[----:B------:R-:W-:Y:S01]  /*1830*/  PRMT R23, RZ, 0x5410, R51 ;  /* 0x00005410ff177816 */ /* 0x000fe20000000033 */
[----:B------:R-:W-:-:S02]  /*1840*/  FMUL.FTZ R17, R17, UR11 ;  /* 0x0000000b11117c20 */ /* 0x000fc40008410000 */
        /* <DEDUP_REMOVED lines=20> */
.L_x_107:
[----:B------:R-:W-:Y:S02]  /*1990*/  FMUL.FTZ R25, R23, R12 ;  /* 0x0000000c17197220 */ /* 0x000fe40000410000 */
[----:B------:R-:W-:Y:S02]  /*19a0*/  FADD.FTZ R22, R19, R22 ;  /* 0x0000001613167221 */ /* 0x000fe40000010000 */
[C---:B------:R-:W-:Y:S02]  /*19b0*/  FFMA.FTZ R24, R17.reuse, R23, R24 ;  /* 0x0000001711187223 */ /* 0x040fe40000010018 */
[----:B------:R-:W-:Y:S02]  /*19c0*/  FFMA.FTZ R26, R17, R25, R26 ;  /* 0x00000019111a7223 */ /* 0x000fe4000001001a */
[----:B------:R-:W-:-:S02]  /*19d0*/  FMUL.FTZ R19, R21, R13 ;  /* 0x0000000d15137220 */ /* 0x000fc40000410000 */
[----:B------:R-:W-:Y:S02]  /*19e0*/  FADD.FTZ R17, R18, R21 ;  /* 0x0000001512117221 */ /* 0x000fe40000010000 */
[----:B------:R-:W-:Y:S01]  /*19f0*/  FFMA.FTZ R21, R28, R21, R20 ;  /* 0x000000151c157223 */ /* 0x000fe20000010014 */
[----:B------:R-:W-:Y:S01]  /*1a00*/  PRMT R20, RZ, 0x5410, R49 ;  /* 0x00005410ff147816 */ /* 0x000fe20000000031 */
[----:B------:R-:W-:Y:S01]  /*1a10*/  FADD.FTZ R18, R22, R25 ;  /* 0x0000001916127221 */ /* 0x000fe20000010000 */
[----:B------:R-:W-:Y:S01]  /*1a20*/  PRMT R22, RZ, 0x7610, R49 ;  /* 0x00007610ff167816 */ /* 0x000fe20000000031 */
[----:B------:R-:W-:Y:S01]  /*1a30*/  FADD.FTZ R16, R16, R23 ;  /* 0x0000001710107221 */ /* 0x000fe20000010000 */
[--C-:B------:R-:W-:Y:S01]  /*1a40*/  PRMT R23, RZ, 0x5410, R48.reuse ;  /* 0x00005410ff177816 */ /* 0x100fe20000000030 */
[----:B------:R-:W-:Y:S01]  /*1a50*/  FADD.FTZ R25, R20, -UR16 ;  /* 0x8000001014197e21 */ /* 0x000fe20008010000 */
[----:B------:R-:W-:Y:S01]  /*1a60*/  PRMT R20, RZ, 0x7610, R48 ;  /* 0x00007610ff147816 */ /* 0x000fe20000000030 */
[----:B------:R-:W-:-:S02]  /*1a70*/  FADD.FTZ R22, R22, -UR16 ;  /* 0x8000001016167e21 */ /* 0x000fc40008010000 */
[----:B------:R-:W-:Y:S02]  /*1a80*/  FFMA.FTZ R28, R28, R19, R26 ;  /* 0x000000131c1c7223 */ /* 0x000fe4000001001a */
        /* <DEDUP_REMOVED lines=21> */
.L_x_108:
[----:B------:R-:W-:Y:S02]  /*1be0*/  FMUL.FTZ R26, R23, R12 ;  /* 0x0000000c171a7220 */ /* 0x000fe40000410000 */
[----:B------:R-:W-:Y:S02]  /*1bf0*/  FADD.FTZ R19, R19, R18 ;  /* 0x0000001213137221 */ /* 0x000fe40000010000 */
[C---:B------:R-:W-:Y:S02]  /*1c00*/  FFMA.FTZ R18, R25.reuse, R23, R24 ;  /* 0x0000001719127223 */ /* 0x040fe40000010018 */
[----:B------:R-:W-:Y:S02]  /*1c10*/  FFMA.FTZ R25, R25, R26, R28 ;  /* 0x0000001a19197223 */ /* 0x000fe4000001001c */
[----:B------:R-:W-:-:S02]  /*1c20*/  FMUL.FTZ R24, R20, R13 ;  /* 0x0000000d14187220 */ /* 0x000fc40000410000 */
[----:B------:R-:W-:Y:S01]  /*1c30*/  FADD.FTZ R19, R19, R26 ;  /* 0x0000001a13137221 */ /* 0x000fe20000010000 */
[----:B------:R-:W-:Y:S01]  /*1c40*/  PRMT R26, RZ, 0x7610, R47 ;  /* 0x00007610ff1a7816 */ /* 0x000fe2000000002f */
[----:B------:R-:W-:Y:S02]  /*1c50*/  FADD.FTZ R16, R16, R23 ;  /* 0x0000001710107221 */ /* 0x000fe40000010000 */
[C---:B------:R-:W-:Y:S01]  /*1c60*/  FFMA.FTZ R23, R22.reuse, R20, R21 ;  /* 0x0000001416177223 */ /* 0x040fe20000010015 */
[--C-:B------:R-:W-:Y:S01]  /*1c70*/  PRMT R21, RZ, 0x7610, R50.reuse ;  /* 0x00007610ff157816 */ /* 0x100fe20000000032 */
[----:B------:R-:W-:Y:S02]  /*1c80*/  FFMA.FTZ R22, R22, R24, R25 ;  /* 0x0000001816167223 */ /* 0x000fe40000010019 */
[----:B------:R-:W-:Y:S01]  /*1c90*/  FADD.FTZ R24, R24, R19 ;  /* 0x0000001318187221 */ /* 0x000fe20000010000 */
[----:B------:R-:W-:Y:S01]  /*1ca0*/  PRMT R19, RZ, 0x5410, R50 ;  /* 0x00005410ff137816 */ /* 0x000fe20000000032 */
[----:B------:R-:W-:-:S04]  /*1cb0*/  FADD.FTZ R28, R21, -UR16 ;  /* 0x80000010151c7e21 */ /* 0x000fc80008010000 */
[----:B------:R-:W-:Y:S01]  /*1cc0*/  FADD.FTZ R25, R19, -UR16 ;  /* 0x8000001013197e21 */ /* 0x000fe20008010000 */
[----:B------:R-:W-:Y:S01]  /*1cd0*/  PRMT R19, RZ, 0x5410, R47 ;  /* 0x00005410ff137816 */ /* 0x000fe2000000002f */
        /* <DEDUP_REMOVED lines=21> */
.L_x_109:
[----:B------:R-:W-:Y:S02]  /*1e30*/  FMUL.FTZ R25, R19, R12 ;  /* 0x0000000c13197220 */ /* 0x000fe40000410000 */
[----:B------:R-:W-:Y:S02]  /*1e40*/  FADD.FTZ R17, R17, R20 ;  /* 0x0000001411117221 */ /* 0x000fe40000010000 */
[----:B------:R-:W-:Y:S01]  /*1e50*/  FFMA.FTZ R27, R21, R25, R22 ;  /* 0x00000019151b7223 */ /* 0x000fe20000010016 */
[----:B------:R-:W-:Y:S01]  /*1e60*/  PRMT R22, RZ, 0x5410, R45 ;  /* 0x00005410ff167816 */ /* 0x000fe2000000002d */
[----:B------:R-:W-:Y:S01]  /*1e70*/  FFMA.FTZ R20, R28, R26, R23 ;  /* 0x0000001a1c147223 */ /* 0x000fe20000010017 */
[----:B------:R-:W-:Y:S01]  /*1e80*/  PRMT R23, RZ, 0x7610, R45 ;  /* 0x00007610ff177816 */ /* 0x000fe2000000002d */
[----:B------:R-:W-:Y:S02]  /*1e90*/  FMUL.FTZ R29, R26, R13 ;  /* 0x0000000d1a1d7220 */ /* 0x000fe40000410000 */
[----:B------:R-:W-:Y:S01]  /*1ea0*/  FADD.FTZ R24, R24, R25 ;  /* 0x0000001918187221 */ /* 0x000fe20000010000 */
[----:B------:R-:W-:Y:S01]  /*1eb0*/  PRMT R25, RZ, 0x5410, R44 ;  /* 0x00005410ff197816 */ /* 0x000fe2000000002c */
[----:B------:R-:W-:-:S02]  /*1ec0*/  FFMA.FTZ R28, R28, R29, R27 ;  /* 0x0000001d1c1c7223 */ /* 0x000fc4000001001b */
[----:B------:R-:W-:Y:S02]  /*1ed0*/  FADD.FTZ R22, R22, -UR16 ;  /* 0x8000001016167e21 */ /* 0x000fe40008010000 */
[----:B------:R-:W-:Y:S02]  /*1ee0*/  FADD.FTZ R27, R23, -UR16 ;  /* 0x80000010171b7e21 */ /* 0x000fe40008010000 */
[----:B------:R-:W-:Y:S02]  /*1ef0*/  FADD.FTZ R17, R17, R26 ;  /* 0x0000001a11117221 */ /* 0x000fe40000010000 */
[----:B------:R-:W-:Y:S01]  /*1f00*/  FADD.FTZ R26, R29, R24 ;  /* 0x000000181d1a7221 */ /* 0x000fe20000010000 */
        /* <DEDUP_REMOVED lines=22> */
.L_x_110:
[----:B------:R-:W-:Y:S01]  /*2070*/  FMUL.FTZ R27, R25, R12 ;  /* 0x0000000c191b7220 */ /* 0x000fe20000410000 */
[----:B------:R-:W-:Y:S01]  /*2080*/  PRMT R30, RZ, 0x7610, R43 ;  /* 0x00007610ff1e7816 */ /* 0x000fe2000000002b */
[----:B------:R-:W-:Y:S01]  /*2090*/  FFMA.FTZ R18, R21, R19, R18 ;  /* 0x0000001315127223 */ /* 0x000fe20000010012 */
[----:B------:R-:W-:Y:S01]  /*20a0*/  PRMT R21, RZ, 0x5410, R46 ;  /* 0x00005410ff157816 */ /* 0x000fe2000000002e */
[----:B------:R-:W-:-:S02]  /*20b0*/  FFMA.FTZ R29, R23, R27, R28 ;  /* 0x0000001b171d7223 */ /* 0x000fc4000001001c */
[----:B------:R-:W-:Y:S02]  /*20c0*/  FMUL.FTZ R28, R24, R13 ;  /* 0x0000000d181c7220 */ /* 0x000fe40000410000 */
[----:B------:R-:W-:Y:S02]  /*20d0*/  FADD.FTZ R27, R26, R27 ;  /* 0x0000001b1a1b7221 */ /* 0x000fe40000010000 */
[----:B------:R-:W-:Y:S02]  /*20e0*/  FFMA.FTZ R26, R22, R28, R29 ;  /* 0x0000001c161a7223 */ /* 0x000fe4000001001d */
[----:B------:R-:W-:Y:S02]  /*20f0*/  FADD.FTZ R28, R28, R27 ;  /* 0x0000001b1c1c7221 */ /* 0x000fe40000010000 */
[----:B------:R-:W-:Y:S01]  /*2100*/  FADD.FTZ R27, R21, -UR16 ;  /* 0x80000010151b7e21 */ /* 0x000fe20008010000 */
[----:B------:R-:W-:-:S03]  /*2110*/  PRMT R21, RZ, 0x7610, R46 ;  /* 0x00007610ff157816 */ /* 0x000fc6000000002e */
[----:B------:R-:W-:Y:S02]  /*2120*/  FMUL.FTZ R27, R27, UR11 ;  /* 0x0000000b1b1b7c20 */ /* 0x000fe40008410000 */
[----:B------:R-:W-:-:S04]  /*2130*/  FADD.FTZ R21, R21, -UR16 ;  /* 0x8000001015157e21 */ /* 0x000fc80008010000 */
[----:B------:R-:W-:Y:S01]  /*2140*/  FMUL.FTZ R32, R21, UR11 ;  /* 0x0000000b15207c20 */ /* 0x000fe20008410000 */
[----:B------:R-:W-:Y:S01]  /*2150*/  PRMT R21, RZ, 0x5410, R43 ;  /* 0x00005410ff157816 */ /* 0x000fe2000000002b */
        /* <DEDUP_REMOVED lines=19> */
.L_x_111:
[----:B------:R-:W-:Y:S01]  /*2290*/  FMUL.FTZ R29, R21, R12 ;  /* 0x0000000c151d7220 */ /* 0x000fe20000410000 */
[----:B------:R-:W-:Y:S01]  /*22a0*/  ISETP.GT.AND P0, PT, R40, 0x1e, PT ;  /* 0x0000001e2800780c */ /* 0x000fe20003f04270 */
[----:B------:R-:W-:Y:S01]  /*22b0*/  FADD.FTZ R16, R16, R19 ;  /* 0x0000001310107221 */ /* 0x000fe20000010000 */
[----:B------:R-:W-:Y:S01]  /*22c0*/  ISETP.GT.U32.AND P6, PT, R62, 0x1, PT ;  /* 0x000000013e00780c */ /* 0x000fe20003fc4070 */
[----:B------:R-:W-:Y:S01]  /*22d0*/  FFMA.FTZ R31, R27, R29, R26 ;  /* 0x0000001d1b1f7223 */ /* 0x000fe2000001001a */
[----:B------:R-:W-:Y:S01]  /*22e0*/  BSSY B0, `(.L_x_112) ;  /* 0x0000172000007945 */ /* 0x000fe20003800000 */
[----:B------:R-:W-:Y:S02]  /*22f0*/  FADD.FTZ R29, R28, R29 ;  /* 0x0000001d1c1d7221 */ /* 0x000fe40000010000 */
[----:B------:R-:W-:Y:S02]  /*2300*/  FMUL.FTZ R26, R30, R13 ;  /* 0x0000000d1e1a7220 */ /* 0x000fe40000410000 */
[----:B------:R-:W-:-:S02]  /*2310*/  FADD.FTZ R19, R17, R24 ;  /* 0x0000001811137221 */ /* 0x000fc40000010000 */
[----:B------:R-:W-:Y:S02]  /*2320*/  FADD.FTZ R33, R26, R29 ;  /* 0x0000001d1a217221 */ /* 0x000fe40000010000 */
[----:B------:R-:W-:Y:S02]  /*2330*/  FFMA.FTZ R26, R32, R26, R31 ;  /* 0x0000001a201a7223 */ /* 0x000fe4000001001f */
[----:B------:R-:W-:Y:S01]  /*2340*/  FFMA.FTZ R31, R22, R24, R20 ;  /* 0x00000018161f7223 */ /* 0x000fe20000010014 */
[----:B------:R-:W0:Y:S01]  /*2350*/  SHFL.DOWN PT, R28, R33, 0x1, 0x1f ;  /* 0x08201f00211c7f89 */ /* 0x000e2200000e0000 */
[----:B------:R-:W-:Y:S02]  /*2360*/  FFMA.FTZ R20, R23, R25, R18 ;  /* 0x0000001917147223 */ /* 0x000fe40000010012 */
[----:B------:R-:W-:Y:S01]  /*2370*/  FADD.FTZ R18, R16, R25 ;  /* 0x0000001910127221 */ /* 0x000fe20000010000 */
[----:B------:R-:W1:Y:S01]  /*2380*/  SHFL.DOWN PT, R29, R26, 0x1, 0x1f ;  /* 0x08201f001a1d7f89 */ /* 0x000e6200000e0000 */
[----:B------:R-:W-:-:S02]  /*2390*/  FFMA.FTZ R17, R32, R30, R31 ;  /* 0x0000001e20117223 */ /* 0x000fc4000001001f */
[----:B------:R-:W-:Y:S02]  /*23a0*/  FADD.FTZ R19, R19, R30 ;  /* 0x0000001e13137221 */ /* 0x000fe40000010000 */
[----:B------:R-:W-:Y:S02]  /*23b0*/  FFMA.FTZ R16, R27, R21, R20 ;  /* 0x000000151b107223 */ /* 0x000fe40000010014 */
[----:B------:R-:W-:-:S05]  /*23c0*/  FADD.FTZ R18, R18, R21 ;  /* 0x0000001512127221 */ /* 0x000fca0000010000 */
[----:B------:R-:W-:Y:S01]  /*23d0*/  STS.128 [R62.X16+0x40], R16 ;  /* 0x000040103e007388 */ /* 0x000fe2000000cc00 */
        /* <DEDUP_REMOVED lines=21> */
[----:B-1----:R-:W-:Y:S01]  /*2530*/  @!P0 FADD.FTZ R26, R26, R29 ;  /* 0x0000001d1a1a8221 */ /* 0x002fe20000010000 */
[----:B------:R-:W-:-:S04]  /*2540*/  ISETP.NE.AND P0, PT, R40, RZ, PT ;  /* 0x000000ff2800720c */ /* 0x000fc80003f05270 */
[----:B------:R-:W-:-:S09]  /*2550*/  MOV R32, R26 ;  /* 0x0000001a00207202 */ /* 0x000fd20000000f00 */
[----:B------:R-:W-:Y:S04]  /*2560*/  @!P0 STS.64 [R7.X8+0x8], R32 ;  /* 0x0000082007008388 */ /* 0x000fe80000008a00 */
[----:B------:R-:W-:Y:S01]  /*2570*/  BAR.SYNC.DEFER_BLOCKING 0x0 ;  /* 0x0000000000007b1d */ /* 0x000fe20000010000 */
[----:B------:R-:W-:-:S13]  /*2580*/  ISETP.NE.AND P0, PT, R62, RZ, PT ;  /* 0x000000ff3e00720c */ /* 0x000fda0003f05270 */
[----:B------:R-:W0:Y:S04]  /*2590*/  @!P0 LDS.128 R20, [0x10] ;  /* 0x00001000ff148984 */ /* 0x000e280000000c00 */
[----:B------:R-:W1:Y:S01]  /*25a0*/  @!P0 LDS.64 R24, [0x20] ;  /* 0x00002000ff188984 */ /* 0x000e620000000a00 */
[----:B0-----:R-:W-:Y:S02]  /*25b0*/  @!P0 FADD.FTZ R27, R32, R20 ;  /* 0x00000014201b8221 */ /* 0x001fe40000010000 */
[----:B------:R-:W-:Y:S02]  /*25c0*/  @!P0 FADD.FTZ R20, R33, R21 ;  /* 0x0000001521148221 */ /* 0x000fe40000010000 */
[----:B------:R-:W-:Y:S02]  /*25d0*/  @!P0 FADD.FTZ R27, R27, R22 ;  /* 0x000000161b1b8221 */ /* 0x000fe40000010000 */
[----:B------:R-:W-:-:S02]  /*25e0*/  @!P0 FADD.FTZ R20, R20, R23 ;  /* 0x0000001714148221 */ /* 0x000fc40000010000 */
[----:B-1----:R-:W-:Y:S02]  /*25f0*/  @!P0 FADD.FTZ R32, R27, R24 ;  /* 0x000000181b208221 */ /* 0x002fe40000010000 */
[----:B------:R-:W-:Y:S01]  /*2600*/  @!P0 FADD.FTZ R33, R20, R25 ;  /* 0x0000001914218221 */ /* 0x000fe20000010000 */
[----:B------:R-:W-:Y:S01]  /*2610*/  P2R R20, PR, RZ, 0x40 ;  /* 0x00000040ff147803 */ /* 0x000fe20000000000 */
[----:B------:R-:W-:Y:S06]  /*2620*/  BAR.SYNC.DEFER_BLOCKING 0x0 ;  /* 0x0000000000007b1d */ /* 0x000fec0000010000 */
[----:B------:R-:W-:Y:S05]  /*2630*/  @P6 BRA `(.L_x_113) ;  /* 0x000013c000006947 */ /* 0x000fea0003800000 */
[----:B------:R-:W-:-:S05]  /*2640*/  SHF.L.U32 R64, R62, 0x4, RZ ;  /* 0x000000043e407819 */ /* 0x000fca00000006ff */
[----:B------:R-:W0:Y:S04]  /*2650*/  LDS.128 R20, [R64+0x60] ;  /* 0x0000600040147984 */ /* 0x000e280000000c00 */
[----:B------:R-:W1:Y:S04]  /*2660*/  LDS.128 R24, [R64+0x80] ;  /* 0x0000800040187984 */ /* 0x000e680000000c00 */
[----:B------:R-:W2:Y:S01]  /*2670*/  LDS.128 R28, [R64+0xa0] ;  /* 0x0000a000401c7984 */ /* 0x000ea20000000c00 */
[----:B0-----:R-:W-:Y:S02]  /*2680*/  FADD.FTZ R65, R16, R20 ;  /* 0x0000001410417221 */ /* 0x001fe40000010000 */
[----:B------:R-:W-:-:S02]  /*2690*/  FADD.FTZ R16, R17, R21 ;  /* 0x0000001511107221 */ /* 0x000fc40000010000 */
[----:B------:R-:W-:Y:S02]  /*26a0*/  FADD.FTZ R17, R18, R22 ;  /* 0x0000001612117221 */ /* 0x000fe40000010000 */
[----:B------:R-:W-:Y:S02]  /*26b0*/  FADD.FTZ R18, R19, R23 ;  /* 0x0000001713127221 */ /* 0x000fe40000010000 */
[----:B-1----:R-:W-:Y:S01]  /*26c0*/  FADD.FTZ R16, R16, R25 ;  /* 0x0000001910107221 */ /* 0x002fe20000010000 */
[----:B------:R-:W0:Y:S01]  /*26d0*/  LDS.128 R20, [R64+0xc0] ;  /* 0x0000c00040147984 */ /* 0x000e220000000c00 */
[----:B------:R-:W-:Y:S02]  /*26e0*/  FADD.FTZ R65, R65, R24 ;  /* 0x0000001841417221 */ /* 0x000fe40000010000 */
[----:B------:R-:W-:Y:S02]  /*26f0*/  FADD.FTZ R25, R17, R26 ;  /* 0x0000001a11197221 */ /* 0x000fe40000010000 */
[----:B------:R-:W-:-:S02]  /*2700*/  FADD.FTZ R24, R18, R27 ;  /* 0x0000001b12187221 */ /* 0x000fc40000010000 */
[----:B--2---:R-:W-:Y:S02]  /*2710*/  FADD.FTZ R26, R16, R29 ;  /* 0x0000001d101a7221 */ /* 0x004fe40000010000 */
        /* <DEDUP_REMOVED lines=8> */
[----:B------:R-:W-:Y:S01]  /*27a0*/  LDS.128 R20, [R64+0x120] ;  /* 0x0001200040147984 */ /* 0x000fe20000000c00 */
[----:B-1----:R-:W-:Y:S02]  /*27b0*/  FADD.FTZ R31, R27, R16 ;  /* 0x000000101b1f7221 */ /* 0x002fe40000010000 */
[----:B------:R-:W-:Y:S02]  /*27c0*/  FADD.FTZ R16, R26, R17 ;  /* 0x000000111a107221 */ /* 0x000fe40000010000 */
[----:B------:R-:W0:Y:S01]  /*27d0*/  LDS.128 R24, [R64+0x100] ;  /* 0x0001000040187984 */ /* 0x000e220000000c00 */
[----:B------:R-:W-:-:S02]  /*27e0*/  FADD.FTZ R29, R29, R18 ;  /* 0x000000121d1d7221 */ /* 0x000fc40000010000 */
[----:B------:R-:W-:Y:S02]  /*27f0*/  FADD.FTZ R28, R28, R19 ;  /* 0x000000131c1c7221 */ /* 0x000fe40000010000 */
[----:B0-----:R-:W-:Y:S02]  /*2800*/  FADD.FTZ R31, R31, R24 ;  /* 0x000000181f1f7221 */ /* 0x001fe40000010000 */
[----:B------:R-:W-:Y:S02]  /*2810*/  FADD.FTZ R16, R16, R25 ;  /* 0x0000001910107221 */ /* 0x000fe40000010000 */
[----:B------:R-:W-:Y:S02]  /*2820*/  FADD.FTZ R29, R29, R26 ;  /* 0x0000001a1d1d7221 */ /* 0x000fe40000010000 */
[----:B------:R-:W-:Y:S02]  /*2830*/  FADD.FTZ R28, R28, R27 ;  /* 0x0000001b1c1c7221 */ /* 0x000fe40000010000 */
[----:B------:R-:W0:Y:S01]  /*2840*/  LDS.128 R24, [R64+0x140] ;  /* 0x0001400040187984 */ /* 0x000e220000000c00 */
[----:B------:R-:W-:-:S02]  /*2850*/  FADD.FTZ R31, R31, R20 ;  /* 0x000000141f1f7221 */ /* 0x000fc40000010000 */
[----:B------:R-:W-:Y:S02]  /*2860*/  FADD.FTZ R20, R16, R21 ;  /* 0x0000001510147221 */ /* 0x000fe40000010000 */
[----:B------:R-:W1:Y:S01]  /*2870*/  LDS.128 R16, [R64+0x160] ;  /* 0x0001600040107984 */ /* 0x000e620000000c00 */
[----:B------:R-:W-:Y:S02]  /*2880*/  FADD.FTZ R29, R29, R22 ;  /* 0x000000161d1d7221 */ /* 0x000fe40000010000 */
        /* <DEDUP_REMOVED lines=18> */
[----:B------:R-:W1:Y:S01]  /*29b0*/  LDS.128 R16, [R64+0x1e0] ;  /* 0x0001e00040107984 */ /* 0x000e620000000c00 */
[----:B------:R-:W-:Y:S02]  /*29c0*/  FADD.FTZ R29, R29, R22 ;  /* 0x000000161d1d7221 */ /* 0x000fe40000010000 */
        /* <DEDUP_REMOVED lines=8> */
[----:B------:R-:W1:Y:S01]  /*2a50*/  LDS.128 R20, [R64+0x220] ;  /* 0x0002200040147984 */ /* 0x000e620000000c00 */
[----:B------:R-:W-:Y:S02]  /*2a60*/  FADD.FTZ R29, R29, R18 ;  /* 0x000000121d1d7221 */ /* 0x000fe40000010000 */
        /* <DEDUP_REMOVED lines=8> */
[----:B------:R-:W1:Y:S01]  /*2af0*/  LDS.128 R16, [R64+0x260] ;  /* 0x0002600040107984 */ /* 0x000e620000000c00 */
[----:B------:R-:W-:-:S02]  /*2b00*/  FADD.FTZ R29, R29, R22 ;  /* 0x000000161d1d7221 */ /* 0x000fc40000010000 */
        /* <DEDUP_REMOVED lines=222> */
[----:B------:R-:W0:Y:S01]  /*38f0*/  LDS.128 R20, [R64+0x800] ;  /* 0x0008000040147984 */ /* 0x000e220000000c00 */
[----:B------:R-:W-:Y:S02]  /*3900*/  FADD.FTZ R31, R24, R31 ;  /* 0x0000001f181f7221 */ /* 0x000fe40000010000 */
[----:B------:R-:W-:Y:S02]  /*3910*/  FADD.FTZ R29, R26, R29 ;  /* 0x0000001d1a1d7221 */ /* 0x000fe40000010000 */
[----:B------:R-:W-:Y:S02]  /*3920*/  FADD.FTZ R30, R27, R30 ;  /* 0x0000001e1b1e7221 */ /* 0x000fe40000010000 */
[----:B------:R-:W2:Y:S01]  /*3930*/  LDS.128 R24, [R64+0x820] ;  /* 0x0008200040187984 */ /* 0x000ea20000000c00 */
[----:B-1----:R-:W-:-:S02]  /*3940*/  FADD.FTZ R31, R31, R16 ;  /* 0x000000101f1f7221 */ /* 0x002fc40000010000 */
[----:B------:R-:W-:Y:S02]  /*3950*/  FADD.FTZ R28, R28, R17 ;  /* 0x000000111c1c7221 */ /* 0x000fe40000010000 */
[----:B------:R-:W-:Y:S02]  /*3960*/  FADD.FTZ R29, R29, R18 ;  /* 0x000000121d1d7221 */ /* 0x000fe40000010000 */
[----:B------:R-:W-:Y:S02]  /*3970*/  FADD.FTZ R30, R30, R19 ;  /* 0x000000131e1e7221 */ /* 0x000fe40000010000 */
[----:B0-----:R-:W-:Y:S02]  /*3980*/  FADD.FTZ R31, R31, R20 ;  /* 0x000000141f1f7221 */ /* 0x001fe40000010000 */
[----:B------:R-:W-:Y:S02]  /*3990*/  FADD.FTZ R28, R28, R21 ;  /* 0x000000151c1c7221 */ /* 0x000fe40000010000 */
[----:B------:R-:W-:-:S02]  /*39a0*/  FADD.FTZ R29, R29, R22 ;  /* 0x000000161d1d7221 */ /* 0x000fc40000010000 */
[----:B------:R-:W-:Y:S02]  /*39b0*/  FADD.FTZ R30, R30, R23 ;  /* 0x000000171e1e7221 */ /* 0x000fe40000010000 */
[----:B--2---:R-:W-:Y:S02]  /*39c0*/  FADD.FTZ R16, R31, R24 ;  /* 0x000000181f107221 */ /* 0x004fe40000010000 */
[----:B------:R-:W-:Y:S02]  /*39d0*/  FADD.FTZ R17, R28, R25 ;  /* 0x000000191c117221 */ /* 0x000fe40000010000 */
[----:B------:R-:W-:Y:S02]  /*39e0*/  FADD.FTZ R18, R29, R26 ;  /* 0x0000001a1d127221 */ /* 0x000fe40000010000 */
[----:B------:R-:W-:Y:S02]  /*39f0*/  FADD.FTZ R19, R30, R27 ;  /* 0x0000001b1e137221 */ /* 0x000fe40000010000 */
.L_x_113:
[----:B------:R-:W-:Y:S05]  /*3a00*/  BSYNC B0 ;  /* 0x0000000000007941 */ /* 0x000fea0003800000 */
.L_x_112:
[----:B------:R-:W-:Y:S01]  /*3a10*/  BSSY B0, `(.L_x_114) ;  /* 0x0000014000007945 */ /* 0x000fe20003800000 */
[----:B------:R-:W-:Y:S01]  /*3a20*/  HFMA2.MMA R29, -RZ, RZ, 0, 2.384185791015625e-07 ;  /* 0x00000004ff1d7435 */ /* 0x000fe200000001ff */
[----:B------:R-:W-:-:S02]  /*3a30*/  MOV R28, c[0x0][0xc] ;  /* 0x00000300001c7a02 */ /* 0x000fc40000000f00 */
[----:B------:R-:W-:Y:S01]  /*3a40*/  LEA R20, R63, R62, 0x1 ;  /* 0x0000003e3f147211 */ /* 0x000fe200078e08ff */
[----:B------:R-:W-:Y:S06]  /*3a50*/  @P6 BRA `(.L_x_115) ;  /* 0x000000f000006947 */ /* 0x000fec0003800000 */
[----:B------:R-:W-:Y:S01]  /*3a60*/  IMAD.WIDE R20, R20, R29, c[0x0][0x1b8] ;  /* 0x00006e0014147625 */ /* 0x000fe200078e021d */
[----:B------:R-:W-:Y:S02]  /*3a70*/  MOV R23, c[0x0][0x1d8] ;  /* 0x0000760000177a02 */ /* 0x000fe40000000f00 */
[----:B------:R-:W-:Y:S02]  /*3a80*/  MOV R22, c[0x0][0x1dc] ;  /* 0x0000770000167a02 */ /* 0x000fe40000000f00 */
[C---:B------:R-:W-:Y:S01]  /*3a90*/  LEA R24, P6, R23.reuse, R20, 0x2 ;  /* 0x0000001417187211 */ /* 0x040fe200078c10ff */
[----:B------:R0:W-:Y:S01]  /*3aa0*/  RED.E.ADD.F32.FTZ.RN.STRONG.GPU [R20.64], R16 ;  /* 0x000000101400798e */ /* 0x0001e2000c10e78e */
[----:B------:R-:W-:Y:S02]  /*3ab0*/  MOV R27, UR10 ;  /* 0x0000000a001b7c02 */ /* 0x000fe40008000f00 */
[----:B------:R-:W-:-:S02]  /*3ac0*/  LEA.HI.X R25, R23, R21, R22, 0x2, P6 ;  /* 0x0000001517197211 */ /* 0x000fc400030f1416 */
[-C--:B------:R-:W-:Y:S02]  /*3ad0*/  LEA R26, P6, R27, R20.reuse, 0x2 ;  /* 0x000000141b1a7211 */ /* 0x080fe400078c10ff */
[----:B------:R-:W-:Y:S02]  /*3ae0*/  MOV R23, UR9 ;  /* 0x0000000900177c02 */ /* 0x000fe40008000f00 */
[----:B------:R-:W-:Y:S02]  /*3af0*/  IADD3.X R27, R21, UR8, RZ, P6, !PT ;  /* 0x00000008151b7c10 */ /* 0x000fe4000b7fe4ff */
[----:B------:R-:W-:-:S03]  /*3b00*/  LEA R22, P6, R23, R20, 0x2 ;  /* 0x0000001417167211 */ /* 0x000fc600078c10ff */
[----:B------:R0:W-:Y:S01]  /*3b10*/  RED.E.ADD.F32.FTZ.RN.STRONG.GPU [R26.64], R17 ;  /* 0x000000111a00798e */ /* 0x0001e2000c10e78e */
[----:B------:R-:W-:-:S03]  /*3b20*/  IADD3.X R23, R21, UR5, RZ, P6, !PT ;  /* 0x0000000515177c10 */ /* 0x000fc6000b7fe4ff */
[----:B------:R0:W-:Y:S04]  /*3b30*/  RED.E.ADD.F32.FTZ.RN.STRONG.GPU [R24.64], R18 ;  /* 0x000000121800798e */ /* 0x0001e8000c10e78e */
[----:B------:R0:W-:Y:S02]  /*3b40*/  RED.E.ADD.F32.FTZ.RN.STRONG.GPU [R22.64], R19 ;  /* 0x000000131600798e */ /* 0x0001e4000c10e78e */
.L_x_115:
[----:B------:R-:W-:Y:S05]  /*3b50*/  BSYNC B0 ;  /* 0x0000000000007941 */ /* 0x000fea0003800000 */
.L_x_114:
[----:B------:R-:W-:-:S13]  /*3b60*/  ISETP.GE.U32.AND P6, PT, R28, 0x2, PT ;  /* 0x000000021c00780c */ /* 0x000fda0003fc6070 */
        /* <DEDUP_REMOVED lines=14> */
[----:B-1----:R-:W-:Y:S01]  /*3c50*/  HFMA2.MMA R18, -RZ, RZ, 0, 5.9604644775390625e-08 ;  /* 0x00000001ff127435 */ /* 0x002fe200000001ff */
[----:B------:R-:W-:Y:S01]  /*3c60*/  VOTEU.ANY UR4, UPT, PT ;  /* 0x0000000000047886 */ /* 0x000fe200038e0100 */
[----:B------:R-:W-:Y:S01]  /*3c70*/  LOP3.LUT P6, RZ, R60, 0x2, RZ, 0xc0, !PT ;  /* 0x000000023cff7812 */ /* 0x000fe200078cc0ff */
[----:B------:R-:W-:Y:S01]  /*3c80*/  UPOPC UR12, UR4 ;  /* 0x00000004000c72bf */ /* 0x000fe20008000000 */
[----:B------:R-:W-:Y:S01]  /*3c90*/  P2R R22, PR, RZ, 0x1 ;  /* 0x00000001ff167803 */ /* 0x000fe20000000000 */
[----:B------:R-:W-:Y:S01]  /*3ca0*/  UFLO.U32 UR4, UR4 ;  /* 0x00000004000472bd */ /* 0x000fe200080e0000 */
[----:B------:R-:W-:Y:S01]  /*3cb0*/  SEL R23, RZ, c[0x0][0xc], P6 ;  /* 0x00000300ff177a07 */ /* 0x000fe20003000000 */
[----:B------:R-:W-:-:S00]  /*3cc0*/  ERRBAR ;  /* 0x00000000000079ab */ /* 0x000fc00000000000 */
[----:B------:R-:W-:Y:S02]  /*3cd0*/  SEL R18, R18, 0xffffffff, !P6 ;  /* 0xffffffff12127807 */ /* 0x000fe40007000000 */
[----:B0-----:R-:W-:Y:S02]  /*3ce0*/  ISETP.EQ.U32.AND P0, PT, R40, UR4, PT ;  /* 0x0000000428007c0c */ /* 0x001fe4000bf02070 */
[----:B------:R-:W-:Y:S01]  /*3cf0*/  ISETP.NE.AND P6, PT, R23, -0x1, PT ;  /* 0xffffffff1700780c */ /* 0x000fe20003fc5270 */
[----:B------:R-:W-:-:S10]  /*3d00*/  IMAD R19, R18, UR12, RZ ;  /* 0x0000000c12137c24 */ /* 0x000fd4000f8e02ff */
[----:B------:R0:W-:Y:S01]  /*3d10*/  @P0 RED.E.ADD.S32.STRONG.GPU [R16.64], R19 ;  /* 0x000000131000098e */ /* 0x0001e2000c10e38e */
[----:B------:R-:W-:Y:S01]  /*3d20*/  ISETP.NE.AND P0, PT, R22, RZ, PT ;  /* 0x000000ff1600720c */ /* 0x000fe20003f05270 */
[----:B------:R-:W-:Y:S05]  /*3d30*/  @!P6 BRA `(.L_x_117) ;  /* 0x000000500000e947 */ /* 0x000fea0003800000 */
.L_x_118:
[----:B------:R-:W2:Y:S01]  /*3d40*/  LDG.E.STRONG.GPU R18, [R16.64] ;  /* 0x0000000e10127981 */ /* 0x000ea2000c1ef900 */
[----:B------:R-:W-:Y:S01]  /*3d50*/  YIELD ;  /* 0x0000000000007946 */ /* 0x000fe20003800000 */
[----:B--2---:R-:W-:Y:S01]  /*3d60*/  ISETP.NE.AND P6, PT, R18, R23, PT ;  /* 0x000000171200720c */ /* 0x004fe20003fc5270 */
[----:B------:R-:W-:-:S12]  /*3d70*/  CCTL.IVALL ;  /* 0x00000000ff00798f */ /* 0x000fd80002000000 */
[----:B------:R-:W-:Y:S05]  /*3d80*/  @P6 BRA `(.L_x_118) ;  /* 0xffffffb000006947 */ /* 0x000fea000383ffff */
.L_x_117:
[----:B------:R-:W-:Y:S01]  /*3d90*/  ISETP.NE.AND P6, PT, RZ, c[0x0][0xc], PT ;  /* 0x00000300ff007a0c */ /* 0x000fe20003fc5270 */
[----:B------:R-:W-:Y:S01]  /*3da0*/  WARPSYNC 0xffffffff ;  /* 0xffffffff00007948 */ /* 0x000fe20003800000 */
[----:B------:R-:W-:Y:S11]  /*3db0*/  BAR.SYNC.DEFER_BLOCKING 0x0 ;  /* 0x0000000000007b1d */ /* 0x000ff60000010000 */
[----:B------:R-:W-:Y:S05]  /*3dc0*/  @!P6 BRA `(.L_x_116) ;  /* 0x000010600000e947 */ /* 0x000fea0003800000 */
[----:B------:R-:W-:Y:S02]  /*3dd0*/  IADD3 R28, R28, -0x1, RZ ;  /* 0xffffffff1c1c7810 */ /* 0x000fe40007ffe0ff */
[----:B------:R-:W-:-:S02]  /*3de0*/  MOV R18, RZ ;  /* 0x000000ff00127202 */ /* 0x000fc40000000f00 */
[----:B------:R-:W-:-:S13]  /*3df0*/  ISETP.GE.U32.AND P6, PT, R28, 0x3, PT ;  /* 0x000000031c00780c */ /* 0x000fda0003fc6070 */
[----:B------:R-:W-:Y:S05]  /*3e00*/  @!P6 BRA `(.L_x_119) ;  /* 0x00000e400000e947 */ /* 0x000fea0003800000 */
[----:B------:R-:W-:Y:S01]  /*3e10*/  ULDC UR4, c[0x0][0xc] ;  /* 0x0000030000047ab9 */ /* 0x000fe20000000800 */
[----:B------:R-:W-:Y:S01]  /*3e20*/  HFMA2.MMA R18, -RZ, RZ, 0, 0 ;  /* 0x00000000ff127435 */ /* 0x000fe200000001ff */
[----:B------:R-:W-:-:S06]  /*3e30*/  UIADD3 UR4, -UR7, UR4, URZ ;  /* 0x0000000407047290 */ /* 0x000fcc000fffe13f */
[----:B------:R-:W-:-:S13]  /*3e40*/  ISETP.LT.AND P6, PT, RZ, UR4, PT ;  /* 0x00000004ff007c0c */ /* 0x000fda000bfc1270 */
[----:B------:R-:W-:Y:S05]  /*3e50*/  @!P6 BRA `(.L_x_120) ;  /* 0x00000bf00000e947 */ /* 0x000fea0003800000 */
[----:B------:R-:W-:Y:S01]  /*3e60*/  UISETP.GT.AND UP0, UPT, UR4, 0xc, UPT ;  /* 0x0000000c0400788c */ /* 0x000fe2000bf04270 */
[----:B0-----:R-:W-:Y:S02]  /*3e70*/  P2R R16, PR, RZ, 0x1 ;  /* 0x00000001ff107803 */ /* 0x001fe40000000000 */
[----:B------:R-:W-:-:S03]  /*3e80*/  PLOP3.LUT P0, PT, PT, PT, PT, 0x80, 0x0 ;  /* 0x000000000000781c */ /* 0x000fc60003f0f070 */
[----:B------:R-:W-:Y:S02]  /*3e90*/  PLOP3.LUT P6, PT, PT, PT, UP0, 0x40, 0x0 ;  /* 0x000000000000781c */ /* 0x000fe40003fce808 */
[----:B------:R-:W-:Y:S02]  /*3ea0*/  P2R R19, PR, RZ, 0x1 ;  /* 0x00000001ff137803 */ /* 0x000fe40000000000 */
[----:B------:R-:W-:-:S09]  /*3eb0*/  ISETP.NE.AND P0, PT, R16, RZ, PT ;  /* 0x000000ff1000720c */ /* 0x000fd20003f05270 */
[----:B------:R-:W-:Y:S05]  /*3ec0*/  @P6 BRA `(.L_x_121) ;  /* 0x0000076000006947 */ /* 0x000fea0003800000 */
[----:B------:R-:W-:-:S04]  /*3ed0*/  PLOP3.LUT P6, PT, PT, PT, PT, 0x8, 0x0 ;  /* 0x000000000000781c */ /* 0x000fc80003fce170 */
[----:B------:R-:W-:Y:S02]  /*3ee0*/  P2R R19, PR, RZ, 0x40 ;  /* 0x00000040ff137803 */ /* 0x000fe40000000000 */
.L_x_122:
[----:B------:R-:W-:-:S13]  /*3ef0*/  ISETP.EQ.OR P6, PT, R18, R42, P0 ;  /* 0x0000002a1200720c */ /* 0x000fda00007c2670 */
[----:B------:R-:W-:-:S04]  /*3f00*/  @!P6 IMAD R23, R18, c[0x0][0x10], R41 ;  /* 0x000004001217ea24 */ /* 0x000fc800078e0229 */
[----:B------:R-:W-:-:S05]  /*3f10*/  @!P6 IMAD.WIDE.U32 R22, R23, 0x8, R20 ;  /* 0x000000081716e825 */ /* 0x000fca00078e0014 */
[----:B------:R-:W2:Y:S01]  /*3f20*/  @!P6 LDG.E.64 R16, [R22.64] ;  /* 0x0000000e1610e981 */ /* 0x000ea2000c1e1b00 */
[----:B------:R-:W-:Y:S01]  /*3f30*/  IADD3 R25, R18, 0x1, RZ ;  /* 0x0000000112197810 */ /* 0x000fe20007ffe0ff */
[----:B--2---:R-:W-:Y:S02]  /*3f40*/  @!P6 FADD.FTZ R32, R32, R16 ;  /* 0x000000102020e221 */ /* 0x004fe40000010000 */
[----:B------:R-:W-:Y:S01]  /*3f50*/  @!P6 FADD.FTZ R33, R33, R17 ;  /* 0x000000112121e221 */ /* 0x000fe20000010000 */
[----:B------:R-:W-:-:S13]  /*3f60*/  ISETP.EQ.OR P6, PT, R25, R42, P0 ;  /* 0x0000002a1900720c */ /* 0x000fda00007c2670 */
[----:B------:R-:W-:-:S04]  /*3f70*/  @!P6 IMAD R25, R25, c[0x0][0x10], R41 ;  /* 0x000004001919ea24 */ /* 0x000fc800078e0229 */
[----:B------:R-:W-:-:S05]  /*3f80*/  @!P6 IMAD.WIDE.U32 R24, R25, 0x8, R20 ;  /* 0x000000081918e825 */ /* 0x000fca00078e0014 */
[----:B------:R-:W2:Y:S02]  /*3f90*/  @!P6 LDG.E.64 R16, [R24.64] ;  /* 0x0000000e1810e981 */ /* 0x000ea4000c1e1b00 */
[----:B--2---:R-:W-:Y:S01]  /*3fa0*/  @!P6 FADD.FTZ R32, R32, R16 ;  /* 0x000000102020e221 */ /* 0x004fe20000010000 */
[----:B------:R-:W-:Y:S01]  /*3fb0*/  IADD3 R16, R18, 0x2, RZ ;  /* 0x0000000212107810 */ /* 0x000fe20007ffe0ff */
[----:B------:R-:W-:-:S03]  /*3fc0*/  @!P6 FADD.FTZ R33, R33, R17 ;  /* 0x000000112121e221 */ /* 0x000fc60000010000 */
        /* <DEDUP_REMOVED lines=93> */
[----:B------:R-:W-:-:S06]  /*45a0*/  @!P6 IMAD.WIDE.U32 R16, R17, 0x8, R20 ;  /* 0x000000081110e825 */ /* 0x000fcc00078e0014 */
[----:B------:R-:W2:Y:S01]  /*45b0*/  @!P6 LDG.E.64 R16, [R16.64] ;  /* 0x0000000e1010e981 */ /* 0x000ea2000c1e1b00 */
[----:B------:R-:W-:Y:S01]  /*45c0*/  UIADD3 UR4, UR4, -0x10, URZ ;  /* 0xfffffff004047890 */ /* 0x000fe2000fffe03f */
[----:B------:R-:W-:-:S03]  /*45d0*/  IADD3 R18, R18, 0x10, RZ ;  /* 0x0000001012127810 */ /* 0x000fc60007ffe0ff */
[----:B------:R-:W-:Y:S01]  /*45e0*/  UISETP.GT.AND UP0, UPT, UR4, 0xc, UPT ;  /* 0x0000000c0400788c */ /* 0x000fe2000bf04270 */
[----:B--2---:R-:W-:Y:S02]  /*45f0*/  @!P6 FADD.FTZ R32, R32, R16 ;  /* 0x000000102020e221 */ /* 0x004fe40000010000 */
[----:B------:R-:W-:-:S03]  /*4600*/  @!P6 FADD.FTZ R33, R33, R17 ;  /* 0x000000112121e221 */ /* 0x000fc60000010000 */
[----:B------:R-:W-:-:S13]  /*4610*/  PLOP3.LUT P6, PT, PT, PT, UP0, 0x80, 0x0 ;  /* 0x000000000000781c */ /* 0x000fda0003fcf008 */
[----:B------:R-:W-:Y:S05]  /*4620*/  @P6 BRA `(.L_x_122) ;  /* 0xfffff8c000006947 */ /* 0x000fea000383ffff */
.L_x_121:
[----:B------:R-:W-:-:S06]  /*4630*/  UISETP.GT.AND UP0, UPT, UR4, 0x4, UPT ;  /* 0x000000040400788c */ /* 0x000fcc000bf04270 */
[----:B------:R-:W-:-:S13]  /*4640*/  PLOP3.LUT P6, PT, PT, PT, UP0, 0x40, 0x0 ;  /* 0x000000000000781c */ /* 0x000fda0003fce808 */
[----:B------:R-:W-:Y:S05]  /*4650*/  @P6 BRA `(.L_x_123) ;  /* 0x000003c000006947 */ /* 0x000fea0003800000 */
        /* <DEDUP_REMOVED lines=55> */
[----:B------:R-:W-:Y:S01]  /*49d0*/  UIADD3 UR4, UR4, -0x4, URZ ;  /* 0xfffffffc04047890 */ /* 0x000fe2000fffe03f */
[----:B--2---:R-:W-:Y:S02]  /*49e0*/  @!P6 FADD.FTZ R32, R32, R16 ;  /* 0x000000102020e221 */ /* 0x004fe40000010000 */
[----:B------:R-:W-:Y:S01]  /*49f0*/  @!P6 FADD.FTZ R33, R33, R17 ;  /* 0x000000112121e221 */ /* 0x000fe20000010000 */
[----:B------:R-:W-:-:S04]  /*4a00*/  PLOP3.LUT P6, PT, PT, PT, PT, 0x8, 0x0 ;  /* 0x000000000000781c */ /* 0x000fc80003fce170 */
[----:B------:R-:W-:-:S04]  /*4a10*/  P2R R19, PR, RZ, 0x40 ;  /* 0x00000040ff137803 */ /* 0x000fc80000000000 */
.L_x_123:
[----:B------:R-:W-:-:S04]  /*4a20*/  ISETP.NE.AND P6, PT, R19, RZ, PT ;  /* 0x000000ff1300720c */ /* 0x000fc80003fc5270 */
[----:B------:R-:W-:-:S13]  /*4a30*/  ISETP.NE.OR P6, PT, RZ, UR4, P6 ;  /* 0x00000004ff007c0c */ /* 0x000fda000b7c5670 */
[----:B------:R-:W-:Y:S05]  /*4a40*/  @!P6 BRA `(.L_x_119) ;  /* 0x000002000000e947 */ /* 0x000fea0003800000 */
.L_x_120:
[----:B------:R-:W-:-:S13]  /*4a50*/  ISETP.EQ.OR P6, PT, R18, R42, P0 ;  /* 0x0000002a1200720c */ /* 0x000fda00007c2670 */
[----:B------:R-:W-:-:S04]  /*4a60*/  @!P6 IMAD R23, R18, c[0x0][0x10], R41 ;  /* 0x000004001217ea24 */ /* 0x000fc800078e0229 */
[----:B------:R-:W-:-:S05]  /*4a70*/  @!P6 IMAD.WIDE.U32 R22, R23, 0x8, R20 ;  /* 0x000000081716e825 */ /* 0x000fca00078e0014 */
[----:B0-----:R-:W2:Y:S01]  /*4a80*/  @!P6 LDG.E.64 R16, [R22.64] ;  /* 0x0000000e1610e981 */ /* 0x001ea2000c1e1b00 */
        /* <DEDUP_REMOVED lines=23> */
[----:B------:R-:W-:Y:S01]  /*4c00*/  UISETP.NE.AND UP0, UPT, UR4, URZ, UPT ;  /* 0x0000003f0400728c */ /* 0x000fe2000bf05270 */
[----:B--2---:R-:W-:Y:S02]  /*4c10*/  @!P6 FADD.FTZ R32, R32, R16 ;  /* 0x000000102020e221 */ /* 0x004fe40000010000 */
[----:B------:R-:W-:-:S03]  /*4c20*/  @!P6 FADD.FTZ R33, R33, R17 ;  /* 0x000000112121e221 */ /* 0x000fc60000010000 */
[----:B------:R-:W-:-:S13]  /*4c30*/  PLOP3.LUT P6, PT, PT, PT, UP0, 0x80, 0x0 ;  /* 0x000000000000781c */ /* 0x000fda0003fcf008 */
[----:B------:R-:W-:Y:S05]  /*4c40*/  @P6 BRA `(.L_x_120) ;  /* 0xfffffe0000006947 */ /* 0x000fea000383ffff */
.L_x_119:
        /* <DEDUP_REMOVED lines=10> */
.L_x_125:
[----:B------:R-:W-:Y:S05]  /*4cf0*/  BSYNC B0 ;  /* 0x0000000000007941 */ /* 0x000fea0003800000 */
.L_x_124:
[----:B------:R-:W-:-:S06]  /*4d00*/  UISETP.NE.AND UP0, UPT, UR7, 0x1, UPT ;  /* 0x000000010700788c */ /* 0x000fcc000bf05270 */
[----:B------:R-:W-:-:S13]  /*4d10*/  PLOP3.LUT P6, PT, PT, PT, UP0, 0x40, 0x0 ;  /* 0x000000000000781c */ /* 0x000fda0003fce808 */
[----:B------:R-:W-:Y:S05]  /*4d20*/  @P6 BRA `(.L_x_116) ;  /* 0x0000010000006947 */ /* 0x000fea0003800000 */
[----:B------:R-:W-:-:S04]  /*4d30*/  IADD3 R23, R18, 0x1, RZ ;  /* 0x0000000112177810 */ /* 0x000fc80007ffe0ff */
[----:B------:R-:W-:-:S13]  /*4d40*/  ISETP.EQ.OR P6, PT, R23, R42, P0 ;  /* 0x0000002a1700720c */ /* 0x000fda00007c2670 */
[----:B------:R-:W-:-:S04]  /*4d50*/  @!P6 IMAD R23, R23, c[0x0][0x10], R41 ;  /* 0x000004001717ea24 */ /* 0x000fc800078e0229 */
[----:B------:R-:W-:-:S05]  /*4d60*/  @!P6 IMAD.WIDE.U32 R22, R23, 0x8, R20 ;  /* 0x000000081716e825 */ /* 0x000fca00078e0014 */
[----:B0-----:R-:W2:Y:S02]  /*4d70*/  @!P6 LDG.E.64 R16, [R22.64] ;  /* 0x0000000e1610e981 */ /* 0x001ea4000c1e1b00 */
[----:B--2---:R-:W-:Y:S01]  /*4d80*/  @!P6 FADD.FTZ R33, R33, R17 ;  /* 0x000000112121e221 */ /* 0x004fe20000010000 */
[----:B------:R-:W-:Y:S01]  /*4d90*/  IADD3 R17, R18, 0x2, RZ ;  /* 0x0000000212117810 */ /* 0x000fe20007ffe0ff */
[----:B------:R-:W-:Y:S01]  /*4da0*/  @!P6 FADD.FTZ R32, R32, R16 ;  /* 0x000000102020e221 */ /* 0x000fe20000010000 */
[----:B------:R-:W-:Y:S02]  /*4db0*/  MOV R16, UR7 ;  /* 0x0000000700107c02 */ /* 0x000fe40008000f00 */
[----:B------:R-:W-:-:S04]  /*4dc0*/  ISETP.EQ.OR P6, PT, R17, R42, P0 ;  /* 0x0000002a1100720c */ /* 0x000fc800007c2670 */
[----:B------:R-:W-:-:S13]  /*4dd0*/  ISETP.EQ.OR P6, PT, R16, 0x2, P6 ;  /* 0x000000021000780c */ /* 0x000fda00037c2670 */
[----:B------:R-:W-:-:S04]  /*4de0*/  @!P6 IMAD R17, R17, c[0x0][0x10], R41 ;  /* 0x000004001111ea24 */ /* 0x000fc800078e0229 */
[----:B------:R-:W-:-:S06]  /*4df0*/  @!P6 IMAD.WIDE.U32 R16, R17, 0x8, R20 ;  /* 0x000000081110e825 */ /* 0x000fcc00078e0014 */
[----:B------:R-:W2:Y:S02]  /*4e00*/  @!P6 LDG.E.64 R16, [R16.64] ;  /* 0x0000000e1010e981 */ /* 0x000ea4000c1e1b00 */
[----:B--2---:R-:W-:Y:S02]  /*4e10*/  @!P6 FADD.FTZ R32, R32, R16 ;  /* 0x000000102020e221 */ /* 0x004fe40000010000 */
[----:B------:R-:W-:-:S05]  /*4e20*/  @!P6 FADD.FTZ R33, R33, R17 ;  /* 0x000000112121e221 */ /* 0x000fca0000010000 */
.L_x_116:
[----:B------:R-:W-:Y:S04]  /*4e30*/  @!P0 STS.64 [0x30], R32 ;  /* 0x00003020ff008388 */ /* 0x000fe80000000a00 */
[----:B------:R-:W-:Y:S01]  /*4e40*/  BAR.SYNC.DEFER_BLOCKING 0x0 ;  /* 0x0000000000007b1d */ /* 0x000fe20000010000 */
[----:B------:R-:W-:Y:S02]  /*4e50*/  ISETP.NE.AND P6, PT, RZ, UR13, PT ;  /* 0x0000000dff007c0c */ /* 0x000fe4000bfc5270 */
[----:B0-----:R-:W-:-:S02]  /*4e60*/  PRMT R18, RZ, 0x5410, R57 ;  /* 0x00005410ff127816 */ /* 0x001fc40000000039 */
[----:B------:R-:W-:Y:S02]  /*4e70*/  PRMT R57, RZ, 0x7610, R57 ;  /* 0x00007610ff397816 */ /* 0x000fe40000000039 */
[--C-:B------:R-:W-:Y:S01]  /*4e80*/  PRMT R22, RZ, 0x5410, R58.reuse ;  /* 0x00005410ff167816 */ /* 0x100fe2000000003a */
[----:B------:R-:W-:Y:S01]  /*4e90*/  FADD.FTZ R18, R18, -UR16 ;  /* 0x8000001012127e21 */ /* 0x000fe20008010000 */
[----:B------:R-:W-:-:S03]  /*4ea0*/  PRMT R58, RZ, 0x7610, R58 ;  /* 0x00007610ff3a7816 */ /* 0x000fc6000000003a */
[----:B------:R-:W-:Y:S01]  /*4eb0*/  FMUL.FTZ R19, R18, UR11 ;  /* 0x0000000b12137c20 */ /* 0x000fe20008410000 */
[----:B------:R-:W0:Y:S02]  /*4ec0*/  LDS.64 R16, [0x30] ;  /* 0x00003000ff107984 */ /* 0x000e240000000a00 */
[----:B0-----:R-:W-:Y:S02]  /*4ed0*/  FMUL.FTZ R20, R16, c[0x0][0x20c] ;  /* 0x0000830010147a20 */ /* 0x001fe40000410000 */
[----:B------:R-:W-:Y:S02]  /*4ee0*/  FADD.FTZ R16, R57, -UR16 ;  /* 0x8000001039107e21 */ /* 0x000fe40008010000 */
[----:B------:R-:W-:Y:S01]  /*4ef0*/  FMUL.FTZ R21, R17, c[0x0][0x20c] ;  /* 0x0000830011157a20 */ /* 0x000fe20000410000 */
        /* <DEDUP_REMOVED lines=22> */
.L_x_126:
        /* <DEDUP_REMOVED lines=18> */
.L_x_128:
[----:B------:R-:W-:Y:S05]  /*5180*/  BSYNC B0 ;  /* 0x0000000000007941 */ /* 0x000fea0003800000 */
.L_x_127:
[----:B0-----:R-:W-:Y:S01]  /*5190*/  FADD.FTZ R18, R22, -UR16 ;  /* 0x8000001016127e21 */ /* 0x001fe20008010000 */
[----:B------:R-:W-:Y:S01]  /*51a0*/  PRMT R22, RZ, 0x5410, R53 ;  /* 0x00005410ff167816 */ /* 0x000fe20000000035 */
        /* <DEDUP_REMOVED lines=25> */
.L_x_129:
        /* <DEDUP_REMOVED lines=13> */
[C---:B------:R-:W-:Y:S02]  /*5410*/  LEA R18, P0, R16.reuse, c[0x0][0x160], 0x1 ;  /* 0x0000580010127a11 */ /* 0x040fe400078008ff */
[----:B------:R-:W-:Y:S02]  /*5420*/  IADD3 R25, R17, R25, RZ ;  /* 0x0000001911197210 */ /* 0x000fe40007ffe0ff */
[----:B------:R-:W-:Y:S02]  /*5430*/  F2FP.BF16.PACK_AB R23, R23, R24 ;  /* 0x000000181717723e */ /* 0x000fe400000010ff */
[----:B------:R-:W-:-:S05]  /*5440*/  LEA.HI.X R19, R16, c[0x0][0x164], R25, 0x1, P0 ;  /* 0x0000590010137a11 */ /* 0x000fca00000f0c19 */
[----:B------:R0:W-:Y:S02]  /*5450*/  STG.E [R18.64], R23 ;  /* 0x0000001712007986 */ /* 0x0001e4000c10190e */
.L_x_131:
[----:B------:R-:W-:Y:S05]  /*5460*/  BSYNC B0 ;  /* 0x0000000000007941 */ /* 0x000fea0003800000 */
.L_x_130:
[----:B------:R-:W-:Y:S01]  /*5470*/  FADD.FTZ R16, R22, -UR16 ;  /* 0x8000001016107e21 */ /* 0x000fe20008010000 */
[----:B------:R-:W-:Y:S01]  /*5480*/  PRMT R17, RZ, 0x5410, R52 ;  /* 0x00005410ff117816 */ /* 0x000fe20000000034 */
[----:B------:R-:W-:Y:S01]  /*5490*/  FADD.FTZ R53, R53, -UR16 ;  /* 0x8000001035357e21 */ /* 0x000fe20008010000 */
[----:B------:R-:W-:Y:S01]  /*54a0*/  PRMT R22, RZ, 0x5410, R54 ;  /* 0x00005410ff167816 */ /* 0x000fe20000000036 */
[----:B------:R-:W-:Y:S01]  /*54b0*/  FMUL.FTZ R33, R16, UR11 ;  /* 0x0000000b10217c20 */ /* 0x000fe20008410000 */
[----:B------:R-:W-:Y:S01]  /*54c0*/  PRMT R52, RZ, 0x7610, R52 ;  /* 0x00007610ff347816 */ /* 0x000fe20000000034 */
[----:B------:R-:W-:Y:S01]  /*54d0*/  FMUL.FTZ R28, R53, UR11 ;  /* 0x0000000b351c7c20 */ /* 0x000fe20008410000 */
[----:B------:R-:W-:Y:S01]  /*54e0*/  PRMT R54, RZ, 0x7610, R54 ;  /* 0x00007610ff367816 */ /* 0x000fe20000000036 */
[----:B------:R-:W-:Y:S05]  /*54f0*/  @!P6 BRA `(.L_x_132) ;  /* 0x000001200000e947 */ /* 0x000fea0003800000 */
[----:B------:R-:W-:Y:S02]  /*5500*/  FFMA.FTZ R16, R33, R12, R14 ;  /* 0x0000000c21107223 */ /* 0x000fe4000001000e */
[----:B0-----:R-:W-:-:S02]  /*5510*/  FFMA.FTZ R18, R28, R13, R15 ;  /* 0x0000000d1c127223 */ /* 0x001fc4000001000f */
        /* <DEDUP_REMOVED lines=16> */
.L_x_132:
[----:B------:R-:W-:Y:S01]  /*5620*/  BSSY B0, `(.L_x_133) ;  /* 0x0000012000007945 */ /* 0x000fe20003800000 */
[----:B------:R-:W-:Y:S05]  /*5630*/  @!P3 BRA `(.L_x_134) ;  /* 0x000001000000b947 */ /* 0x000fea0003800000 */
[C-C-:B------:R-:W-:Y:S02]  /*5640*/  FFMA.FTZ R16, R20.reuse, R33, R21.reuse ;  /* 0x0000002114107223 */ /* 0x140fe40000010015 */
[----:B0-----:R-:W-:Y:S02]  /*5650*/  FFMA.FTZ R19, R20, R28, R21 ;  /* 0x0000001c14137223 */ /* 0x001fe40000010015 */
        /* <DEDUP_REMOVED lines=14> */
.L_x_134:
[----:B------:R-:W-:Y:S05]  /*5740*/  BSYNC B0 ;  /* 0x0000000000007941 */ /* 0x000fea0003800000 */
.L_x_133:
[----:B0-----:R-:W-:Y:S01]  /*5750*/  FADD.FTZ R18, R22, -UR16 ;  /* 0x8000001016127e21 */ /* 0x001fe20008010000 */
[--C-:B------:R-:W-:Y:S01]  /*5760*/  PRMT R17, RZ, 0x5410, R51.reuse ;  /* 0x00005410ff117816 */ /* 0x100fe20000000033 */
[----:B------:R-:W-:Y:S01]  /*5770*/  FADD.FTZ R54, R54, -UR16 ;  /* 0x8000001036367e21 */ /* 0x000fe20008010000 */
[----:B------:R-:W-:Y:S01]  /*5780*/  PRMT R16, RZ, 0x7610, R51 ;  /* 0x00007610ff107816 */ /* 0x000fe20000000033 */
[----:B------:R-:W-:Y:S01]  /*5790*/  FMUL.FTZ R33, R18, UR11 ;  /* 0x0000000b12217c20 */ /* 0x000fe20008410000 */
[----:B------:R-:W-:Y:S01]  /*57a0*/  PRMT R22, RZ, 0x5410, R49 ;  /* 0x00005410ff167816 */ /* 0x000fe20000000031 */
[----:B------:R-:W-:Y:S01]  /*57b0*/  FMUL.FTZ R54, R54, UR11 ;  /* 0x0000000b36367c20 */ /* 0x000fe20008410000 */
[----:B------:R-:W-:Y:S01]  /*57c0*/  SHF.R.U32.HI R23, RZ, 0x1, R62 ;  /* 0x00000001ff177819 */ /* 0x000fe2000001163e */
        /* <DEDUP_REMOVED lines=19> */
.L_x_135:
        /* <DEDUP_REMOVED lines=18> */
.L_x_137:
[----:B------:R-:W-:Y:S05]  /*5a20*/  BSYNC B0 ;  /* 0x0000000000007941 */ /* 0x000fea0003800000 */
.L_x_136:
[----:B------:R-:W-:Y:S01]  /*5a30*/  PRMT R49, RZ, 0x7610, R49 ;  /* 0x00007610ff317816 */ /* 0x000fe20000000031 */
[----:B------:R-:W-:Y:S01]  /*5a40*/  FADD.FTZ R22, R22, -UR16 ;  /* 0x8000001016167e21 */ /* 0x000fe20008010000 */
[--C-:B0-----:R-:W-:Y:S01]  /*5a50*/  PRMT R17, RZ, 0x5410, R48.reuse ;  /* 0x00005410ff117816 */ /* 0x101fe20000000030 */
[----:B------:R-:W-:Y:S01]  /*5a60*/  IMAD R23, R42, c[0x0][0x1fc], R23 ;  /* 0x00007f002a177a24 */ /* 0x000fe200078e0217 */
[----:B------:R-:W-:Y:S01]  /*5a70*/  PRMT R48, RZ, 0x7610, R48 ;  /* 0x00007610ff307816 */ /* 0x000fe20000000030 */
[----:B------:R-:W-:Y:S02]  /*5a80*/  FADD.FTZ R49, R49, -UR16 ;  /* 0x8000001031317e21 */ /* 0x000fe40008010000 */
[----:B------:R-:W-:Y:S01]  /*5a90*/  FMUL.FTZ R33, R22, UR11 ;  /* 0x0000000b16217c20 */ /* 0x000fe20008410000 */
[----:B------:R-:W-:Y:S01]  /*5aa0*/  IADD3 R22, R23, 0x140, RZ ;  /* 0x0000014017167810 */ /* 0x000fe20007ffe0ff */
        /* <DEDUP_REMOVED lines=20> */
.L_x_138:
        /* <DEDUP_REMOVED lines=18> */
.L_x_140:
[----:B------:R-:W-:Y:S05]  /*5d10*/  BSYNC B0 ;  /* 0x0000000000007941 */ /* 0x000fea0003800000 */
.L_x_139:
[--C-:B------:R-:W-:Y:S02]  /*5d20*/  PRMT R16, RZ, 0x5410, R50.reuse ;  /* 0x00005410ff107816 */ /* 0x100fe40000000032 */
[----:B------:R-:W-:Y:S02]  /*5d30*/  ISETP.GE.U32.AND P0, PT, R22, c[0x0][0x1e0], PT ;  /* 0x0000780016007a0c */ /* 0x000fe40003f06070 */
[----:B------:R-:W-:Y:S01]  /*5d40*/  PRMT R50, RZ, 0x7610, R50 ;  /* 0x00007610ff327816 */ /* 0x000fe20000000032 */
[----:B0-----:R-:W-:Y:S01]  /*5d50*/  FADD.FTZ R18, R16, -UR16 ;  /* 0x8000001010127e21 */ /* 0x001fe20008010000 */
[----:B------:R-:W-:Y:S02]  /*5d60*/  SHF.R.S32.HI R22, RZ, 0x1f, R22 ;  /* 0x0000001fff167819 */ /* 0x000fe40000011416 */
[--C-:B------:R-:W-:Y:S01]  /*5d70*/  PRMT R17, RZ, 0x5410, R47.reuse ;  /* 0x00005410ff117816 */ /* 0x100fe2000000002f */
[----:B------:R-:W-:Y:S01]  /*5d80*/  FADD.FTZ R50, R50, -UR16 ;  /* 0x8000001032327e21 */ /* 0x000fe20008010000 */
[----:B------:R-:W-:Y:S01]  /*5d90*/  ISETP.GE.AND.EX P0, PT, R22, c[0x0][0x1e4], PT, P0 ;  /* 0x0000790016007a0c */ /* 0x000fe20003f06300 */
[----:B------:R-:W-:Y:S01]  /*5da0*/  FMUL.FTZ R33, R18, UR11 ;  /* 0x0000000b12217c20 */ /* 0x000fe20008410000 */
[----:B------:R-:W-:Y:S01]  /*5db0*/  PRMT R16, RZ, 0x7610, R47 ;  /* 0x00007610ff107816 */ /* 0x000fe2000000002f */
[----:B------:R-:W-:Y:S01]  /*5dc0*/  FMUL.FTZ R50, R50, UR11 ;  /* 0x0000000b32327c20 */ /* 0x000fe20008410000 */
[----:B------:R-:W-:-:S02]  /*5dd0*/  ISETP.LT.U32.AND P0, PT, R62, 0x80, !P0 ;  /* 0x000000803e00780c */ /* 0x000fc40004701070 */
[----:B------:R-:W-:Y:S01]  /*5de0*/  IADD3 R22, R23, 0x180, RZ ;  /* 0x0000018017167810 */ /* 0x000fe20007ffe0ff */
[----:B------:R-:W-:Y:S09]  /*5df0*/  @!P6 BRA `(.L_x_141) ;  /* 0x000001200000e947 */ /* 0x000ff20003800000 */
        /* <DEDUP_REMOVED lines=18> */
.L_x_141:
        /* <DEDUP_REMOVED lines=18> */
.L_x_143:
[----:B------:R-:W-:Y:S05]  /*6040*/  BSYNC B0 ;  /* 0x0000000000007941 */ /* 0x000fea0003800000 */
.L_x_142:
[--C-:B------:R-:W-:Y:S02]  /*6050*/  PRMT R16, RZ, 0x5410, R45.reuse ;  /* 0x00005410ff107816 */ /* 0x100fe4000000002d */
[----:B------:R-:W-:Y:S02]  /*6060*/  ISETP.GE.U32.AND P0, PT, R22, c[0x0][0x1e0], PT ;  /* 0x0000780016007a0c */ /* 0x000fe40003f06070 */
[----:B------:R-:W-:Y:S01]  /*6070*/  PRMT R45, RZ, 0x7610, R45 ;  /* 0x00007610ff2d7816 */ /* 0x000fe2000000002d */
[----:B------:R-:W-:Y:S01]  /*6080*/  FADD.FTZ R16, R16, -UR16 ;  /* 0x8000001010107e21 */ /* 0x000fe20008010000 */
[----:B------:R-:W-:Y:S02]  /*6090*/  SHF.R.S32.HI R22, RZ, 0x1f, R22 ;  /* 0x0000001fff167819 */ /* 0x000fe40000011416 */
[--C-:B0-----:R-:W-:Y:S01]  /*60a0*/  PRMT R17, RZ, 0x5410, R44.reuse ;  /* 0x00005410ff117816 */ /* 0x101fe2000000002c */
        /* <DEDUP_REMOVED lines=26> */
.L_x_144:
        /* <DEDUP_REMOVED lines=18> */
.L_x_146:
[----:B------:R-:W-:Y:S05]  /*6370*/  BSYNC B0 ;  /* 0x0000000000007941 */ /* 0x000fea0003800000 */
.L_x_145:
        /* <DEDUP_REMOVED lines=11> */
[----:B------:R-:W-:Y:S01]  /*6430*/  ISETP.LT.U32.AND P0, PT, R62, 0x80, !P0 ;  /* 0x000000803e00780c */ /* 0x000fe20004701070 */
[----:B------:R-:W-:Y:S11]  /*6440*/  @!P6 BRA `(.L_x_147) ;  /* 0x000001200000e947 */ /* 0x000ff60003800000 */
        /* <DEDUP_REMOVED lines=18> */
.L_x_147:
        /* <DEDUP_REMOVED lines=17> */
.L_x_149:
[----:B------:R-:W-:Y:S05]  /*6680*/  BSYNC B0 ;  /* 0x0000000000007941 */ /* 0x000fea0003800000 */
.L_x_148:
[----:B------:R-:W-:Y:S02]  /*6690*/  IADD3 R59, R59, c[0x0][0x10], RZ ;  /* 0x000004003b3b7a10 */ /* 0x000fe40007ffe0ff */
[----:B------:R-:W-:Y:S02]  /*66a0*/  IADD3 R60, R60, 0x1, RZ ;  /* 0x000000013c3c7810 */ /* 0x000fe40007ffe0ff */
[----:B------:R-:W-:-:S13]  /*66b0*/  ISETP.GE.AND P0, PT, R59, UR6, PT ;  /* 0x000000063b007c0c */ /* 0x000fda000bf06270 */
[----:B------:R-:W-:Y:S01]  /*66c0*/  @P0 CALL.REL.NOINC `(.L_x_101) ;  /* 0x0000001000000944 */ /* 0x000fe20003c00000 */
[----:B------:R-:W-:Y:S05]  /*66d0*/  BRA `(.L_x_150) ;  /* 0xffff9d1000007947 */ /* 0x000fea000383ffff */
.L_x_101:
        /* <DEDUP_REMOVED lines=22> */
.L_x_152:
[----:B------:R-:W-:Y:S05]  /*6840*/  BSYNC B0 ;  /* 0x0000000000007941 */ /* 0x000fea0003800000 */
.L_x_151:
[----:B------:R-:W-:Y:S05]  /*6850*/  @P0 EXIT ;  /* 0x000000000000094d */ /* 0x000fea0003800000 */
[----:B------:R-:W-:Y:S05]  /*6860*/  @P2 BRA `(.L_x_153) ;  /* 0x0000008000002947 */ /* 0x000fea0003800000 */
[----:B------:R-:W-:-:S05]  /*6870*/  IMAD R0, R4, c[0x0][0x10], RZ ;  /* 0x0000040004007a24 */ /* 0x000fca00078e02ff */
[----:B------:R-:W-:-:S13]  /*6880*/  ISETP.NE.AND P0, PT, R0, -0x1, PT ;  /* 0xffffffff0000780c */ /* 0x000fda0003f05270 */
[----:B------:R-:W-:Y:S05]  /*6890*/  @!P0 BRA `(.L_x_153) ;  /* 0x0000005000008947 */ /* 0x000fea0003800000 */
.L_x_154:
[----:B-1----:R-:W2:Y:S01]  /*68a0*/  LDG.E.STRONG.GPU R5, [R2.64] ;  /* 0x0000000e02057981 */ /* 0x002ea2000c1ef900 */
[----:B------:R-:W-:Y:S01]  /*68b0*/  YIELD ;  /* 0x0000000000007946 */ /* 0x000fe20003800000 */
[----:B--2---:R-:W-:Y:S01]  /*68c0*/  ISETP.NE.AND P0, PT, R5, R0, PT ;  /* 0x000000000500720c */ /* 0x004fe20003f05270 */
[----:B------:R-:W-:-:S12]  /*68d0*/  CCTL.IVALL ;  /* 0x00000000ff00798f */ /* 0x000fd80002000000 */
[----:B------:R-:W-:Y:S05]  /*68e0*/  @P0 BRA `(.L_x_154) ;  /* 0xffffffb000000947 */ /* 0x000fea000383ffff */
.L_x_153:
[----:B------:R-:W-:Y:S02]  /*68f0*/  WARPSYNC 0xffffffff ;  /* 0xffffffff00007948 */ /* 0x000fe40003800000 */
[----:B------:R-:W-:Y:S01]  /*6900*/  MOV R19, c[0x0][0x1dc] ;  /* 0x0000770000137a02 */ /* 0x000fe20000000f00 */
[----:B------:R-:W-:Y:S03]  /*6910*/  BAR.SYNC.DEFER_BLOCKING 0x0 ;  /* 0x0000000000007b1d */ /* 0x000fe60000010000 */
[----:B------:R-:W-:-:S04]  /*6920*/  LEA.HI R0, P0, R19, c[0x0][0x1d8], RZ, 0x1 ;  /* 0x0000760013007a11 */ /* 0x000fc800078108ff */
[----:B-1----:R-:W-:-:S04]  /*6930*/  IADD3.X R3, RZ, c[0x0][0x1dc], RZ, P0, !PT ;  /* 0x00007700ff037a10 */ /* 0x002fc800007fe4ff */
        /* <DEDUP_REMOVED lines=20> */
.L_x_155:
[----:B------:R-:W-:-:S04]  /*6a80*/  LEA R6, P0, R62, c[0x0][0x1b8], 0x2 ;  /* 0x00006e003e067a11 */ /* 0x000fc800078010ff */
[----:B------:R-:W-:Y:S02]  /*6a90*/  LEA.HI.X R7, R62, c[0x0][0x1bc], R7, 0x2, P0 ;  /* 0x00006f003e077a11 */ /* 0x000fe400000f1407 */
[-C--:B------:R-:W-:Y:S02]  /*6aa0*/  LEA R8, P0, R27, R6.reuse, 0x2 ;  /* 0x000000061b087211 */ /* 0x080fe400078010ff */
[-C--:B0-----:R-:W-:Y:S01]  /*6ab0*/  LEA R12, P1, R20, R6.reuse, 0x2 ;  /* 0x00000006140c7211 */ /* 0x081fe200078210ff */
[----:B------:R0:W2:Y:S01]  /*6ac0*/  LDG.E R14, [R6.64] ;  /* 0x0000000e060e7981 */ /* 0x0000a2000c1e1900 */
        /* <DEDUP_REMOVED lines=18> */
.L_x_156:
        /* <DEDUP_REMOVED lines=9> */
.L_x_2282:


//--------------------- .text._Z35group_norm_nhwc_bwd_one_pass_kernelI11Bf16IOBf16WLi64ELi4ELi128EEv26Group_norm_nhwc_bwd_params --------------------------
	.section	.text._Z35group_norm_nhwc_bwd_one_pass_kernelI11Bf16IOBf16WLi64ELi4ELi128EEv26Group_norm_nhwc_bwd_params,"ax",@progbits
	.sectioninfo	@"SHI_REGISTERS=48"
	.align	128
        .global         _Z35group_norm_nhwc_bwd_one_pass_kernelI11Bf16IOBf16WLi64ELi4ELi128EEv26Group_norm_nhwc_bwd_params
        .type           _Z35group_norm_nhwc_bwd_one_pass_kernelI11Bf16IOBf16WLi64ELi4ELi128EEv26Group_norm_nhwc_bwd_params,@function
        .size           _Z35group_norm_nhwc_bwd_one_pass_kernelI11Bf16IOBf16WLi64ELi4ELi128EEv26Group_norm_nhwc_bwd_params,(.L_x_2283 - _Z35group_norm_nhwc_bwd_one_pass_kernelI11Bf16IOBf16WLi64ELi4ELi128EEv26Group_norm_nhwc_bwd_params)
        .other          _Z35group_norm_nhwc_bwd_one_pass_kernelI11Bf16IOBf16WLi64ELi4ELi128EEv26Group_norm_nhwc_bwd_params,@"STO_CUDA_ENTRY STV_DEFAULT"
_Z35group_norm_nhwc_bwd_one_pass_kernelI11Bf16IOBf16WLi64ELi4ELi128EEv26Group_norm_nhwc_bwd_params:
.text._Z35group_norm_nhwc_bwd_one_pass_kernelI11Bf16IOBf16WLi64ELi4ELi128EEv26Group_norm_nhwc_bwd_params:
        /* <DEDUP_REMOVED lines=41> */
[----:B------:R-:W-:Y:S01]  /*0290*/  IADD3 R4, R2, 0x80, RZ ;  /* 0x0000008002047810 */ /* 0x000fe20007ffe0ff */
[----:B------:R-:W-:Y:S01]  /*02a0*/  USHF.L.U64.HI UR9, UR11, 0x2, UR9 ;  /* 0x000000020b097899 */ /* 0x000fe20008010209 */
[----:B------:R-:W-:Y:S01]  /*02b0*/  SHF.R.S32.HI R5, RZ, 0x5, R5 ;  /* 0x00000005ff057819 */ /* 0x000fe20000011405 */
[----:B------:R-:W-:-:S02]  /*02c0*/  USHF.L.U64.HI UR8, UR10, 0x2, UR8 ;  /* 0x000000020a087899 */ /* 0x000fc40008010208 */
[----:B0-----:R-:W-:Y:S02]  /*02d0*/  ULDC.U8 UR16, c[0x0][0x1f4] ;  /* 0x00007d0000107ab9 */ /* 0x001fe40000000000 */
.L_x_178:
        /* <DEDUP_REMOVED lines=15> */
[----:B------:R-:W-:Y:S01]  /*03d0*/  LOP3.LUT R10, R28, c[0x0][0x1f0], RZ, 0x3c, !PT ;  /* 0x00007c001c0a7a12 */ /* 0x000fe200078e3cff */
[----:B------:R-:W2:Y:S03]  /*03e0*/  LDG.E.64 R6, [R6.64] ;  /* 0x0000000c06067981 */ /* 0x000ea6000c1e1b00 */
[----:B------:R-:W-:-:S13]  /*03f0*/  ISETP.GT.U32.AND P2, PT, R11, R8, PT ;  /* 0x000000080b00720c */ /* 0x000fda0003f44070 */
[----:B------:R-:W-:-:S04]  /*0400*/  @!P2 IADD3 R8, R8, -R11, RZ ;  /* 0x8000000b0808a210 */ /* 0x000fc80007ffe0ff */
[-C--:B------:R-:W-:Y:S02]  /*0410*/  ISETP.GE.U32.AND P0, PT, R8, R11.reuse, PT ;  /* 0x0000000b0800720c */ /* 0x080fe40003f06070 */
[----:B------:R-:W-:Y:S02]  /*0420*/  ISETP.GE.AND P4, PT, R10, RZ, PT ;  /* 0x000000ff0a00720c */ /* 0x000fe40003f86270 */
[----:B------:R-:W-:Y:S02]  /*0430*/  ISETP.GE.AND P3, PT, R28, RZ, PT ;  /* 0x000000ff1c00720c */ /* 0x000fe40003f66270 */
[----:B------:R-:W-:Y:S02]  /*0440*/  @!P2 IADD3 R9, R9, 0x1, RZ ;  /* 0x000000010909a810 */ /* 0x000fe40007ffe0ff */
[----:B------:R-:W-:Y:S02]  /*0450*/  ISETP.GT.U32.AND P2, PT, R11, R8, PT ;  /* 0x000000080b00720c */ /* 0x000fe40003f44070 */
[----:B------:R-:W-:-:S03]  /*0460*/  IADD3 R11, R8, -R11, RZ ;  /* 0x8000000b080b7210 */ /* 0x000fc60007ffe0ff */
        /* <DEDUP_REMOVED lines=9> */
[----:B------:R-:W-:Y:S02]  /*0500*/  SHF.R.S32.HI R10, RZ, 0x1f, R41 ;  /* 0x0000001fff0a7819 */ /* 0x000fe40000011429 */
[----:B------:R-:W-:-:S03]  /*0510*/  LEA R8, R37, R3, 0x2 ;  /* 0x0000000325087211 */ /* 0x000fc600078e10ff */
[----:B------:R-:W-:Y:S01]  /*0520*/  IMAD R10, R10, c[0x0][0x1e8], RZ ;  /* 0x00007a000a0a7a24 */ /* 0x000fe200078e02ff */
[----:B------:R-:W-:-:S03]  /*0530*/  SHF.R.S32.HI R9, RZ, 0x1f, R8 ;  /* 0x0000001fff097819 */ /* 0x000fc60000011408 */
[C---:B------:R-:W-:Y:S02]  /*0540*/  IMAD R43, R41.reuse, c[0x0][0x1ec], R10 ;  /* 0x00007b00292b7a24 */ /* 0x040fe400078e020a */
[----:B------:R-:W-:-:S04]  /*0550*/  IMAD.WIDE.U32 R40, R41, c[0x0][0x1e8], R8 ;  /* 0x00007a0029287a25 */ /* 0x000fc800078e0008 */
[----:B------:R-:W-:Y:S01]  /*0560*/  @P1 IMAD R11, R0, c[0x0][0x1d8], RZ ;  /* 0x00007600000b1a24 */ /* 0x000fe200078e02ff */
[----:B------:R-:W-:Y:S02]  /*0570*/  IADD3 R43, R41, R43, RZ ;  /* 0x0000002b292b7210 */ /* 0x000fe40007ffe0ff */
[----:B------:R-:W-:Y:S01]  /*0580*/  @P1 MOV R42, R40 ;  /* 0x00000028002a1202 */ /* 0x000fe20000000f00 */
        /* <DEDUP_REMOVED lines=11> */
[----:B------:R-:W-:Y:S02]  /*0640*/  PRMT R35, RZ, 0x5410, RZ ;  /* 0x00005410ff237816 */ /* 0x000fe400000000ff */
[----:B------:R-:W-:Y:S01]  /*0650*/  PRMT R36, RZ, 0x5410, RZ ;  /* 0x00005410ff247816 */ /* 0x000fe200000000ff */
[----:B------:R-:W-:Y:S01]  /*0660*/  UMOV UR14, 0x3f800000 ;  /* 0x3f800000000e7882 */ /* 0x000fe20000000000 */
[----:B------:R-:W-:Y:S01]  /*0670*/  BSSY B0, `(.L_x_158) ;  /* 0x0000021000007945 */ /* 0x000fe20003800000 */
[----:B------:R-:W-:Y:S01]  /*0680*/  MOV R34, RZ ;  /* 0x000000ff00227202 */ /* 0x000fe20000000f00 */
[----:B------:R-:W-:Y:S01]  /*0690*/  CS2R R32, SRZ ;  /* 0x0000000000207805 */ /* 0x000fe2000001ff00 */
[----:B--2---:R-:W-:-:S05]  /*06a0*/  FFMA.FTZ R7, -R6, R6, R7 ;  /* 0x0000000606077223 */ /* 0x004fca0000010107 */
[----:B------:R-:W-:-:S13]  /*06b0*/  FSETP.GTU.FTZ.AND P0, PT, R7, RZ, PT ;  /* 0x000000ff0700720b */ /* 0x000fda0003f1c000 */
[----:B------:R-:W-:Y:S01]  /*06c0*/  VOTEU.ANY UP0, P0 ;  /* 0x00000000003f7886 */ /* 0x000fe20000000100 */
[----:B------:R-:W-:-:S13]  /*06d0*/  PLOP3.LUT P0, PT, PT, PT, UP0, 0x80, 0x0 ;  /* 0x000000000000781c */ /* 0x000fda0003f0f008 */
[----:B------:R-:W-:-:S06]  /*06e0*/  @P0 FADD.FTZ R7, R7, c[0x0][0x1a0] ;  /* 0x0000680007070621 */ /* 0x000fcc0000010000 */
[----:B------:R-:W0:Y:S02]  /*06f0*/  @P0 MUFU.RSQ R7, R7 ;  /* 0x0000000700070308 */ /* 0x000e240000001400 */
[----:B0-----:R0:W1:Y:S01]  /*0700*/  @P0 R2UR UR4, R7 ;  /* 0x00000000070403c2 */ /* 0x00106200000e0000 */
[----:B------:R-:W-:Y:S02]  /*0710*/  ISETP.GT.U32.AND P0, PT, R31, 0x7f, PT ;  /* 0x0000007f1f00780c */ /* 0x000fe40003f04070 */
[----:B0-----:R-:W-:Y:S01]  /*0720*/  MOV R7, RZ ;  /* 0x000000ff00077202 */ /* 0x001fe20000000f00 */
[----:B-1----:R-:W-:Y:S01]  /*0730*/  @UP0 UMOV UR14, UR4 ;  /* 0x00000004000e0c82 */ /* 0x002fe20008000000 */
[----:B---3--:R-:W-:Y:S02]  /*0740*/  @P1 PRMT R35, R35, 0x5410, R10 ;  /* 0x0000541023231816 */ /* 0x008fe4000000000a */
[----:B----4-:R-:W-:Y:S02]  /*0750*/  @P1 PRMT R36, R36, 0x5410, R12 ;  /* 0x0000541024241816 */ /* 0x010fe4000000000c */
[----:B------:R-:W-:-:S02]  /*0760*/  @P1 PRMT R35, R10, 0x7632, R35 ;  /* 0x000076320a231816 */ /* 0x000fc40000000023 */
[----:B------:R-:W-:-:S03]  /*0770*/  @P1 PRMT R36, R12, 0x7632, R36 ;  /* 0x000076320c241816 */ /* 0x000fc60000000024 */
[----:B------:R-:W-:Y:S05]  /*0780*/  @P0 BRA `(.L_x_159) ;  /* 0x000000f000000947 */ /* 0x000fea0003800000 */
[----:B------:R-:W-:Y:S02]  /*0790*/  ISETP.NE.AND P0, PT, RZ, UR16, PT ;  /* 0x00000010ff007c0c */ /* 0x000fe4000bf05270 */
[C---:B------:R-:W-:Y:S02]  /*07a0*/  SHF.L.U32 R7, R8.reuse, 0x1, RZ ;  /* 0x0000000108077819 */ /* 0x040fe400000006ff */
[----:B------:R-:W-:Y:S02]  /*07b0*/  SHF.L.U64.HI R9, R8, 0x1, R9 ;  /* 0x0000000108097819 */ /* 0x000fe40000010209 */
[----:B------:R-:W-:-:S04]  /*07c0*/  IADD3 R10, P2, R7, c[0x0][0x188], RZ ;  /* 0x00006200070a7a10 */ /* 0x000fc80007f5e0ff */
[----:B------:R-:W-:-:S03]  /*07d0*/  IADD3.X R11, R9, c[0x0][0x18c], RZ, P2, !PT ;  /* 0x00006300090b7a10 */ /* 0x000fc600017fe4ff */
[----:B------:R-:W-:Y:S02]  /*07e0*/  @P0 IADD3 R8, P3, R7, c[0x0][0x190], RZ ;  /* 0x0000640007080a10 */ /* 0x000fe40007f7e0ff */
[----:B------:R-:W2:Y:S02]  /*07f0*/  LDG.E.U16 R34, [R10.64] ;  /* 0x0000000c0a227981 */ /* 0x000ea4000c1e1500 */
[----:B------:R-:W-:Y:S02]  /*0800*/  @P0 IADD3.X R9, R9, c[0x0][0x194], RZ, P3, !PT ;  /* 0x0000650009090a10 */ /* 0x000fe40001ffe4ff */
[----:B------:R-:W3:Y:S04]  /*0810*/  LDG.E.U16 R7, [R10.64+0x2] ;  /* 0x0000020c0a077981 */ /* 0x000ee8000c1e1500 */
[----:B------:R-:W4:Y:S04]  /*0820*/  @P0 LDG.E.U16 R13, [R8.64] ;  /* 0x0000000c080d0981 */ /* 0x000f28000c1e1500 */
[----:B------:R-:W5:Y:S01]  /*0830*/  @P0 LDG.E.U16 R12, [R8.64+0x2] ;  /* 0x0000020c080c0981 */ /* 0x000f62000c1e1500 */
[----:B--2---:R-:W-:-:S02]  /*0840*/  PRMT R34, RZ, 0x5410, R34 ;  /* 0x00005410ff227816 */ /* 0x004fc40000000022 */
[----:B---3--:R-:W-:Y:S02]  /*0850*/  PRMT R7, RZ, 0x5410, R7 ;  /* 0x00005410ff077816 */ /* 0x008fe40000000007 */
[----:B----4-:R-:W-:Y:S02]  /*0860*/  @P0 PRMT R33, RZ, 0x5410, R13 ;  /* 0x00005410ff210816 */ /* 0x010fe4000000000d */
[----:B-----5:R-:W-:Y:S02]  /*0870*/  @P0 PRMT R32, RZ, 0x5410, R12 ;  /* 0x00005410ff200816 */ /* 0x020fe4000000000c */
.L_x_159:
[----:B------:R-:W-:Y:S05]  /*0880*/  BSYNC B0 ;  /* 0x0000000000007941 */ /* 0x000fea0003800000 */
.L_x_158:
[----:B------:R-:W-:Y:S02]  /*0890*/  ISETP.NE.AND P0, PT, RZ, UR16, PT ;  /* 0x00000010ff007c0c */ /* 0x000fe4000bf05270 */
[--C-:B------:R-:W-:Y:S02]  /*08a0*/  PRMT R9, RZ, 0x7610, R35.reuse ;  /* 0x00007610ff097816 */ /* 0x100fe40000000023 */
[----:B------:R-:W-:Y:S02]  /*08b0*/  PRMT R11, RZ, 0x5410, R35 ;  /* 0x00005410ff0b7816 */ /* 0x000fe40000000023 */
[--C-:B------:R-:W-:Y:S01]  /*08c0*/  PRMT R8, RZ, 0x5410, R36.reuse ;  /* 0x00005410ff087816 */ /* 0x100fe20000000024 */
[C---:B------:R-:W-:Y:S01]  /*08d0*/  FADD.FTZ R12, -R6.reuse, R9 ;  /* 0x00000009060c7221 */ /* 0x040fe20000010100 */
[----:B------:R-:W-:Y:S01]  /*08e0*/  PRMT R9, RZ, 0x7610, R36 ;  /* 0x00007610ff097816 */ /* 0x000fe20000000024 */
[----:B------:R-:W-:-:S02]  /*08f0*/  FADD.FTZ R13, -R6, R11 ;  /* 0x0000000b060d7221 */ /* 0x000fc40000010100 */
        /* <DEDUP_REMOVED lines=21> */
.L_x_160:
[----:B------:R-:W-:Y:S01]  /*0a50*/  FMUL.FTZ R11, R9, R34 ;  /* 0x00000022090b7220 */ /* 0x000fe20000410000 */
        /* <DEDUP_REMOVED lines=9> */
[----:B------:R-:W-:Y:S01]  /*0af0*/  FFMA.FTZ R13, R13, R8, RZ ;  /* 0x000000080d0d7223 */ /* 0x000fe200000100ff */
[----:B------:R-:W0:Y:S01]  /*0b00*/  SHFL.DOWN PT, R15, R10, 0x1, 0x1f ;  /* 0x08201f000a0f7f89 */ /* 0x000e2200000e0000 */
[----:B------:R-:W-:-:S03]  /*0b10*/  FFMA.FTZ R12, R12, R9, RZ ;  /* 0x000000090c0c7223 */ /* 0x000fc600000100ff */
        /* <DEDUP_REMOVED lines=22> */
[----:B------:R-:W-:Y:S02]  /*0c80*/  FADD.FTZ R15, RZ, R8 ;  /* 0x00000008ff0f7221 */ /* 0x000fe40000010000 */
[----:B-1----:R-:W-:Y:S01]  /*0c90*/  @!P0 FADD.FTZ R11, R11, R14 ;  /* 0x0000000e0b0b8221 */ /* 0x002fe20000010000 */
[----:B------:R-:W-:Y:S01]  /*0ca0*/  MOV R8, R10 ;  /* 0x0000000a00087202 */ /* 0x000fe20000000f00 */
[----:B------:R-:W-:-:S03]  /*0cb0*/  FADD.FTZ R14, RZ, R9 ;  /* 0x00000009ff0e7221 */ /* 0x000fc60000010000 */
[----:B------:R-:W-:Y:S02]  /*0cc0*/  MOV R9, R11 ;  /* 0x0000000b00097202 */ /* 0x000fe40000000f00 */
        /* <DEDUP_REMOVED lines=327> */
.L_x_162:
[----:B-1----:R-:W-:Y:S05]  /*2140*/  BSYNC B0 ;  /* 0x0000000000007941 */ /* 0x002fea0003800000 */
.L_x_161:
        /* <DEDUP_REMOVED lines=21> */
.L_x_164:
[----:B------:R-:W-:Y:S05]  /*22a0*/  BSYNC B0 ;  /* 0x0000000000007941 */ /* 0x000fea0003800000 */
.L_x_163:
[----:B------:R-:W-:Y:S02]  /*22b0*/  @!P2 FADD.FTZ R8, R38, R10 ;  /* 0x0000000a2608a221 */ /* 0x000fe40000010000 */
[----:B------:R-:W-:Y:S01]  /*22c0*/  @!P2 FADD.FTZ R9, R39, R11 ;  /* 0x0000000b2709a221 */ /* 0x000fe20000010000 */
[----:B------:R-:W-:Y:S05]  /*22d0*/  @!P0 BRA `(.L_x_165) ;  /* 0x0000121000008947 */ /* 0x000fea0003800000 */
[----:B------:R-:W-:-:S05]  /*22e0*/  LOP3.LUT R10, R29, 0x1, RZ, 0xc0, !PT ;  /* 0x000000011d0a7812 */ /* 0x000fca00078ec0ff */
        /* <DEDUP_REMOVED lines=8> */
[----:B------:R-:W1:Y:S03]  /*2370*/  S2R R25, SR_LANEID ;  /* 0x0000000000197919 */ /* 0x000e660000000000 */
[----:B0-----:R-:W-:-:S05]  /*2380*/  LEA.HI.X R13, R30, R21, RZ, 0x3, P0 ;  /* 0x000000151e0d7211 */ /* 0x001fca00000f1cff */
[----:B------:R0:W-:Y:S01]  /*2390*/  STG.E.64 [R12.64], R8 ;  /* 0x000000080c007986 */ /* 0x0001e2000c101b0c */
[----:B------:R-:W-:Y:S06]  /*23a0*/  MEMBAR.ALL.GPU ;  /* 0x0000000000007992 */ /* 0x000fec000000a000 */
[----:B------:R-:W-:Y:S01]  /*23b0*/  VOTEU.ANY UR4, UPT, PT ;  /* 0x0000000000047886 */ /* 0x000fe200038e0100 */
[----:B------:R-:W-:Y:S01]  /*23c0*/  LOP3.LUT P0, RZ, R29, 0x2, RZ, 0xc0, !PT ;  /* 0x000000021dff7812 */ /* 0x000fe2000780c0ff */
[----:B------:R-:W-:Y:S01]  /*23d0*/  UFLO.U32 UR15, UR4 ;  /* 0x00000004000f72bd */ /* 0x000fe200080e0000 */
[----:B0-----:R-:W-:Y:S01]  /*23e0*/  MOV R12, 0x1 ;  /* 0x00000001000c7802 */ /* 0x001fe20000000f00 */
[----:B------:R-:W-:Y:S01]  /*23f0*/  UPOPC UR4, UR4 ;  /* 0x00000004000472bf */ /* 0x000fe20008000000 */
[----:B------:R-:W-:Y:S01]  /*2400*/  SEL R15, RZ, c[0x0][0xc], P0 ;  /* 0x00000300ff0f7a07 */ /* 0x000fe20000000000 */
[----:B------:R-:W-:-:S00]  /*2410*/  ERRBAR ;  /* 0x00000000000079ab */ /* 0x000fc00000000000 */
[----:B------:R-:W-:Y:S02]  /*2420*/  SEL R12, R12, 0xffffffff, !P0 ;  /* 0xffffffff0c0c7807 */ /* 0x000fe40004000000 */
[----:B-1----:R-:W-:-:S02]  /*2430*/  ISETP.EQ.U32.AND P3, PT, R25, UR15, PT ;  /* 0x0000000f19007c0c */ /* 0x002fc4000bf62070 */
[----:B------:R-:W-:Y:S01]  /*2440*/  ISETP.NE.AND P0, PT, R15, -0x1, PT ;  /* 0xffffffff0f00780c */ /* 0x000fe20003f05270 */
[----:B------:R-:W-:-:S10]  /*2450*/  IMAD R13, R12, UR4, RZ ;  /* 0x000000040c0d7c24 */ /* 0x000fd4000f8e02ff */
[----:B------:R0:W-:Y:S02]  /*2460*/  @P3 RED.E.ADD.S32.STRONG.GPU [R10.64], R13 ;  /* 0x0000000d0a00398e */ /* 0x0001e4000c10e38c */
[----:B------:R-:W-:Y:S05]  /*2470*/  @!P0 BRA `(.L_x_166) ;  /* 0x0000005000008947 */ /* 0x000fea0003800000 */
.L_x_167:
[----:B------:R-:W2:Y:S01]  /*2480*/  LDG.E.STRONG.GPU R12, [R10.64] ;  /* 0x0000000c0a0c7981 */ /* 0x000ea2000c1ef900 */
[----:B------:R-:W-:Y:S01]  /*2490*/  YIELD ;  /* 0x0000000000007946 */ /* 0x000fe20003800000 */
[----:B--2---:R-:W-:Y:S01]  /*24a0*/  ISETP.NE.AND P0, PT, R12, R15, PT ;  /* 0x0000000f0c00720c */ /* 0x004fe20003f05270 */
[----:B------:R-:W-:-:S12]  /*24b0*/  CCTL.IVALL ;  /* 0x00000000ff00798f */ /* 0x000fd80002000000 */
[----:B------:R-:W-:Y:S05]  /*24c0*/  @P0 BRA `(.L_x_167) ;  /* 0xffffffb000000947 */ /* 0x000fea000383ffff */
.L_x_166:
        /* <DEDUP_REMOVED lines=17> */
.L_x_171:
[C---:B------:R-:W-:Y:S02]  /*25e0*/  IADD3 R13, R18.reuse, 0x1, RZ ;  /* 0x00000001120d7810 */ /* 0x040fe40007ffe0ff */
        /* <DEDUP_REMOVED lines=115> */
.L_x_170:
[----:B------:R-:W-:-:S06]  /*2d20*/  UISETP.GT.AND UP0, UPT, UR4, 0x4, UPT ;  /* 0x000000040400788c */ /* 0x000fcc000bf04270 */
[----:B------:R-:W-:-:S13]  /*2d30*/  PLOP3.LUT P3, PT, PT, PT, UP0, 0x80, 0x0 ;  /* 0x000000000000781c */ /* 0x000fda0003f6f008 */
[----:B------:R-:W-:Y:S05]  /*2d40*/  @!P3 BRA `(.L_x_172) ;  /* 0x000003b00000b947 */ /* 0x000fea0003800000 */
[C---:B------:R-:W-:Y:S02]  /*2d50*/  IADD3 R13, R18.reuse, 0x1, RZ ;  /* 0x00000001120d7810 */ /* 0x040fe40007ffe0ff */
        /* <DEDUP_REMOVED lines=58> */
.L_x_172:
[----:B------:R-:W-:-:S13]  /*3100*/  ISETP.NE.OR P0, PT, RZ, UR4, P0 ;  /* 0x00000004ff007c0c */ /* 0x000fda0008705670 */
[----:B------:R-:W-:Y:S05]  /*3110*/  @!P0 BRA `(.L_x_168) ;  /* 0x000001f000008947 */ /* 0x000fea0003800000 */
.L_x_169:
[CC--:B------:R-:W-:Y:S02]  /*3120*/  ISETP.EQ.OR P0, PT, R18.reuse, R27.reuse, P2 ;  /* 0x0000001b1200720c */ /* 0x0c0fe40001702670 */
[C---:B------:R-:W-:Y:S02]  /*3130*/  IADD3 R13, R18.reuse, 0x1, RZ ;  /* 0x00000001120d7810 */ /* 0x040fe40007ffe0ff */
        /* <DEDUP_REMOVED lines=29> */
.L_x_168:
        /* <DEDUP_REMOVED lines=10> */
.L_x_174:
[----:B------:R-:W-:Y:S05]  /*33b0*/  BSYNC B0 ;  /* 0x0000000000007941 */ /* 0x000fea0003800000 */
.L_x_173:
        /* <DEDUP_REMOVED lines=19> */
.L_x_165:
        /* <DEDUP_REMOVED lines=31> */
.L_x_175:
[----:B-1----:R-:W-:Y:S01]  /*36e0*/  BSSY B0, `(.L_x_176) ;  /* 0x0000014000007945 */ /* 0x002fe20003800000 */
[----:B------:R-:W-:Y:S05]  /*36f0*/  @!P1 BRA `(.L_x_177) ;  /* 0x0000012000009947 */ /* 0x000fea0003800000 */
[----:B0-----:R-:W-:Y:S01]  /*3700*/  FMUL.FTZ R8, R8, c[0x0][0x20c] ;  /* 0x0000830008087a20 */ /* 0x001fe20000410000 */
[----:B------:R-:W-:Y:S01]  /*3710*/  MOV R41, R43 ;  /* 0x0000002b00297202 */ /* 0x000fe20000000f00 */
[----:B------:R-:W-:Y:S02]  /*3720*/  IMAD R13, R0, c[0x0][0x1d8], RZ ;  /* 0x00007600000d7a24 */ /* 0x000fe400078e02ff */
        /* <DEDUP_REMOVED lines=15> */
.L_x_177:
[----:B------:R-:W-:Y:S05]  /*3820*/  BSYNC B0 ;  /* 0x0000000000007941 */ /* 0x000fea0003800000 */
.L_x_176:
[----:B------:R-:W-:Y:S02]  /*3830*/  IADD3 R28, R28, c[0x0][0x10], RZ ;  /* 0x000004001c1c7a10 */ /* 0x000fe40007ffe0ff */
[----:B------:R-:W-:Y:S02]  /*3840*/  IADD3 R29, R29, 0x1, RZ ;  /* 0x000000011d1d7810 */ /* 0x000fe40007ffe0ff */
[----:B------:R-:W-:-:S13]  /*3850*/  ISETP.GE.AND P0, PT, R28, UR6, PT ;  /* 0x000000061c007c0c */ /* 0x000fda000bf06270 */
[----:B------:R-:W-:Y:S01]  /*3860*/  @P0 CALL.REL.NOINC `(.L_x_157) ;  /* 0x0000001000000944 */ /* 0x000fe20003c00000 */
[----:B------:R-:W-:Y:S05]  /*3870*/  BRA `(.L_x_178) ;  /* 0xffffca6000007947 */ /* 0x000fea000383ffff */
.L_x_157:
[----:B-12---:R-:W-:Y:S01]  /*3880*/  MOV R4, c[0x0][0xc] ;  /* 0x0000030000047a02 */ /* 0x006fe20000000f00 */
[----:B------:R-:W-:Y:S01]  /*3890*/  BSSY B0, `(.L_x_179) ;  /* 0x0000015000007945 */ /* 0x000fe20003800000 */
[----:B------:R-:W-:Y:S02]  /*38a0*/  MOV R0, c[0x0][0x10] ;  /* 0x0000040000007a02 */ /* 0x000fe40000000f00 */
[----:B------:R-:W-:Y:S02]  /*38b0*/  IADD3 R2, R4, -0x1, RZ ;  /* 0xffffffff04027810 */ /* 0x000fe40007ffe0ff */
[----:B------:R-:W-:Y:S02]  /*38c0*/  IADD3 R3, R0, -0x1, RZ ;  /* 0xffffffff00037810 */ /* 0x000fe40007ffe0ff */
[----:B------:R-:W-:Y:S02]  /*38d0*/  ISETP.NE.AND P0, PT, R27, R2, PT ;  /* 0x000000021b00720c */ /* 0x000fe40003f05270 */
[----:B------:R-:W-:-:S02]  /*38e0*/  ISETP.NE.AND P2, PT, R31, RZ, PT ;  /* 0x000000ff1f00720c */ /* 0x000fc40003f45270 */
[----:B------:R-:W-:Y:S01]  /*38f0*/  ISETP.NE.OR P0, PT, R26, R3, P0 ;  /* 0x000000031a00720c */ /* 0x000fe20000705670 */
[----:B------:R-:W-:Y:S01]  /*3900*/  HFMA2.MMA R3, -RZ, RZ, 0, 2.384185791015625e-07 ;  /* 0x00000004ff037435 */ /* 0x000fe200000001ff */
[----:B------:R-:W-:Y:S02]  /*3910*/  ISETP.NE.AND P1, PT, R4, 0x1, PT ;  /* 0x000000010400780c */ /* 0x000fe40003f25270 */
[----:B------:R-:W-:-:S04]  /*3920*/  SHF.L.U32 R0, R0, 0x1, RZ ;  /* 0x0000000100007819 */ /* 0x000fc800000006ff */
[----:B------:R-:W-:-:S05]  /*3930*/  SEL R0, R0, RZ, P1 ;  /* 0x000000ff00007207 */ /* 0x000fca0000800000 */
        /* <DEDUP_REMOVED lines=10> */
.L_x_180:
[----:B------:R-:W-:Y:S05]  /*39e0*/  BSYNC B0 ;  /* 0x0000000000007941 */ /* 0x000fea0003800000 */
.L_x_179:
[----:B------:R-:W-:Y:S05]  /*39f0*/  @P0 EXIT ;  /* 0x000000000000094d */ /* 0x000fea0003800000 */
[----:B------:R-:W-:Y:S05]  /*3a00*/  @P2 BRA `(.L_x_181) ;  /* 0x0000008000002947 */ /* 0x000fea0003800000 */
[----:B------:R-:W-:-:S05]  /*3a10*/  IMAD R0, R4, c[0x0][0x10], RZ ;  /* 0x0000040004007a24 */ /* 0x000fca00078e02ff */
[----:B------:R-:W-:-:S13]  /*3a20*/  ISETP.NE.AND P0, PT, R0, -0x1, PT ;  /* 0xffffffff0000780c */ /* 0x000fda0003f05270 */
[----:B------:R-:W-:Y:S05]  /*3a30*/  @!P0 BRA `(.L_x_181) ;  /* 0x0000005000008947 */ /* 0x000fea0003800000 */
.L_x_182:
[----:B-1----:R-:W2:Y:S01]  /*3a40*/  LDG.E.STRONG.GPU R5, [R2.64] ;  /* 0x0000000c02057981 */ /* 0x002ea2000c1ef900 */
[----:B------:R-:W-:Y:S01]  /*3a50*/  YIELD ;  /* 0x0000000000007946 */ /* 0x000fe20003800000 */
[----:B--2---:R-:W-:Y:S01]  /*3a60*/  ISETP.NE.AND P0, PT, R5, R0, PT ;  /* 0x000000000500720c */ /* 0x004fe20003f05270 */
[----:B------:R-:W-:-:S12]  /*3a70*/  CCTL.IVALL ;  /* 0x00000000ff00798f */ /* 0x000fd80002000000 */
[----:B------:R-:W-:Y:S05]  /*3a80*/  @P0 BRA `(.L_x_182) ;  /* 0xffffffb000000947 */ /* 0x000fea000383ffff */
.L_x_181:
[----:B------:R-:W-:Y:S02]  /*3a90*/  WARPSYNC 0xffffffff ;  /* 0xffffffff00007948 */ /* 0x000fe40003800000 */
[----:B------:R-:W-:Y:S01]  /*3aa0*/  MOV R19, c[0x0][0x1dc] ;  /* 0x0000770000137a02 */ /* 0x000fe20000000f00 */
[----:B------:R-:W-:Y:S03]  /*3ab0*/  BAR.SYNC.DEFER_BLOCKING 0x0 ;  /* 0x0000000000007b1d */ /* 0x000fe60000010000 */
[----:B------:R-:W-:-:S04]  /*3ac0*/  LEA.HI R0, P0, R19, c[0x0][0x1d8], RZ, 0x1 ;  /* 0x0000760013007a11 */ /* 0x000fc800078108ff */
[----:B-1----:R-:W-:-:S04]  /*3ad0*/  IADD3.X R3, RZ, c[0x0][0x1dc], RZ, P0, !PT ;  /* 0x00007700ff037a10 */ /* 0x002fc800007fe4ff */
        /* <DEDUP_REMOVED lines=9> */
[----:B0-----:R-:W-:Y:S01]  /*3b70*/  MOV R8, R0 ;  /* 0x0000000000087202 */ /* 0x001fe20000000f00 */
        /* <DEDUP_REMOVED lines=10> */
.L_x_183:
[----:B------:R-:W-:-:S04]  /*3c20*/  LEA R6, P0, R31, c[0x0][0x1b8], 0x2 ;  /* 0x00006e001f067a11 */ /* 0x000fc800078010ff */
[----:B------:R-:W-:Y:S02]  /*3c30*/  LEA.HI.X R7, R31, c[0x0][0x1bc], R8, 0x2, P0 ;  /* 0x00006f001f077a11 */ /* 0x000fe400000f1408 */
[-C--:B------:R-:W-:Y:S02]  /*3c40*/  LEA R8, P0, R14, R6.reuse, 0x2 ;  /* 0x000000060e087211 */ /* 0x080fe400078010ff */
[-C--:B------:R-:W-:Y:S01]  /*3c50*/  LEA R12, P2, R23, R6.reuse, 0x2 ;  /* 0x00000006170c7211 */ /* 0x080fe200078410ff */
[----:B------:R-:W2:Y:S01]  /*3c60*/  LDG.E R0, [R6.64] ;  /* 0x0000000c06007981 */ /* 0x000ea2000c1e1900 */
[----:B------:R-:W-:Y:S02]  /*3c70*/  LEA R10, P1, R16, R6, 0x2 ;  /* 0x00000006100a7211 */ /* 0x000fe400078210ff */
[C---:B------:R-:W-:Y:S02]  /*3c80*/  IADD3.X R9, R7.reuse, R27, RZ, P0, !PT ;  /* 0x0000001b07097210 */ /* 0x040fe400007fe4ff */
[----:B------:R-:W-:-:S02]  /*3c90*/  IADD3.X R13, R7, R21, RZ, P2, !PT ;  /* 0x00000015070d7210 */ /* 0x000fc400017fe4ff */
[----:B------:R-:W-:Y:S02]  /*3ca0*/  IADD3.X R11, R19, R7, RZ, P1, !PT ;  /* 0x00000007130b7210 */ /* 0x000fe40000ffe4ff */
[----:B0-----:R0:W2:Y:S04]  /*3cb0*/  LDG.E R9, [R8.64] ;  /* 0x0000000c08097981 */ /* 0x0010a8000c1e1900 */
[----:B------:R-:W3:Y:S04]  /*3cc0*/  LDG.E R10, [R10.64] ;  /* 0x0000000c0a0a7981 */ /* 0x000ee8000c1e1900 */
[----:B------:R-:W3:Y:S01]  /*3cd0*/  LDG.E R13, [R12.64] ;  /* 0x0000000c0c0d7981 */ /* 0x000ee2000c1e1900 */
[----:B------:R-:W-:Y:S01]  /*3ce0*/  HFMA2.MMA R5, -RZ, RZ, 0, 1.1920928955078125e-07 ;  /* 0x00000002ff057435 */ /* 0x000fe200000001ff */
[----:B------:R-:W-:-:S02]  /*3cf0*/  SHF.L.U32 R4, R31, 0x1, RZ ;  /* 0x000000011f047819 */ /* 0x000fc400000006ff */
[----:B------:R-:W-:-:S07]  /*3d00*/  IADD3 R31, R31, 0x80, RZ ;  /* 0x000000801f1f7810 */ /* 0x000fce0007ffe0ff */
[----:B------:R-:W-:-:S04]  /*3d10*/  IMAD.WIDE R2, R4, R5, c[0x0][0x168] ;  /* 0x00005a0004027625 */ /* 0x000fc800078e0205 */
[----:B------:R-:W-:Y:S01]  /*3d20*/  IMAD.WIDE R4, R4, R5, c[0x0][0x170] ;  /* 0x00005c0004047625 */ /* 0x000fe200078e0205 */
[----:B------:R-:W-:Y:S02]  /*3d30*/  ISETP.GT.U32.AND P0, PT, R14, R31, PT ;  /* 0x0000001f0e00720c */ /* 0x000fe40003f04070 */
[----:B0-----:R-:W-:-:S04]  /*3d40*/  SHF.R.S32.HI R8, RZ, 0x1f, R31 ;  /* 0x0000001fff087819 */ /* 0x001fc8000001141f */
[----:B------:R-:W-:Y:S02]  /*3d50*/  ISETP.GT.AND.EX P0, PT, R25, R8, PT, P0 ;  /* 0x000000081900720c */ /* 0x000fe40003f04300 */
[----:B--2---:R-:W-:Y:S02]  /*3d60*/  F2FP.BF16.PACK_AB R15, R9, R0 ;  /* 0x00000000090f723e */ /* 0x004fe400000010ff */
[----:B---3--:R-:W-:-:S03]  /*3d70*/  F2FP.BF16.PACK_AB R17, R13, R10 ;  /* 0x0000000a0d11723e */ /* 0x008fc600000010ff */
[----:B------:R0:W-:Y:S04]  /*3d80*/  STG.E [R2.64], R15 ;  /* 0x0000000f02007986 */ /* 0x0001e8000c10190c */
[----:B------:R0:W-:Y:S02]  /*3d90*/  STG.E [R4.64], R17 ;  /* 0x0000001104007986 */ /* 0x0001e4000c10190c */
[----:B------:R-:W-:Y:S05]  /*3da0*/  @P0 BRA `(.L_x_183) ;  /* 0xfffffe7000000947 */ /* 0x000fea000383ffff */
[----:B------:R-:W-:Y:S05]  /*3db0*/  EXIT ;  /* 0x000000000000794d */ /* 0x000fea0003800000 */
.L_x_184:
        /* <DEDUP_REMOVED lines=12> */
.L_x_2283:


//--------------------- .text._Z35group_norm_nhwc_bwd_one_pass_kernelI11Bf16IOBf16WLi128ELi4ELi128EEv26Group_norm_nhwc_bwd_params --------------------------
	.section	.text._Z35group_norm_nhwc_bwd_one_pass_kernelI11Bf16IOBf16WLi128ELi4ELi128EEv26Group_norm_nhwc_bwd_params,"ax",@progbits
	.sectioninfo	@"SHI_REGISTERS=56"
	.align	128
        .global         _Z35group_norm_nhwc_bwd_one_pass_kernelI11Bf16IOBf16WLi128ELi4ELi128EEv26Group_norm_nhwc_bwd_params
        .type           _Z35group_norm_nhwc_bwd_one_pass_kernelI11Bf16IOBf16WLi128ELi4ELi128EEv26Group_norm_nhwc_bwd_params,@function
        .size           _Z35group_norm_nhwc_bwd_one_pass_kernelI11Bf16IOBf16WLi128ELi4ELi128EEv26Group_norm_nhwc_bwd_params,(.L_x_2284 - _Z35group_norm_nhwc_bwd_one_pass_kernelI11Bf16IOBf16WLi128ELi4ELi128EEv26Group_norm_nhwc_bwd_params)
        .other          _Z35group_norm_nhwc_bwd_one_pass_kernelI11Bf16IOBf16WLi128ELi4ELi128EEv26Group_norm_nhwc_bwd_params,@"STO_CUDA_ENTRY STV_DEFAULT"
_Z35group_norm_nhwc_bwd_one_pass_kernelI11Bf16IOBf16WLi128ELi4ELi128EEv26Group_norm_nhwc_bwd_params:
.text._Z35group_norm_nhwc_bwd_one_pass_kernelI11Bf16IOBf16WLi128ELi4ELi128EEv26Group_norm_nhwc_bwd_params:
        /* <DEDUP_REMOVED lines=46> */
.L_x_210:
[----:B------:R-:W-:Y:S02]  /*02e0*/  IABS R13, c[0x0][0x1f0] ;  /* 0x00007c00000d7a13 */ /* 0x000fe40000000000 */
[----:B------:R-:W-:Y:S02]  /*02f0*/  IABS R12, R43 ;  /* 0x0000002b000c7213 */ /* 0x000fe40000000000 */
[----:B0-----:R-:W0:Y:S08]  /*0300*/  I2F.RP R6, R13 ;  /* 0x0000000d00067306 */ /* 0x001e300000209400 */
[----:B0-----:R-:W0:Y:S02]  /*0310*/  MUFU.RCP R6, R6 ;  /* 0x0000000600067308 */ /* 0x001e240000001000 */
[----:B0-----:R-:W-:-:S06]  /*0320*/  IADD3 R8, R6, 0xffffffe, RZ ;  /* 0x0ffffffe06087810 */ /* 0x001fcc0007ffe0ff */
[----:B------:R0:W1:Y:S02]  /*0330*/  F2I.FTZ.U32.TRUNC.NTZ R9, R8 ;  /* 0x0000000800097305 */ /* 0x000064000021f000 */
[----:B0-----:R-:W-:Y:S02]  /*0340*/  MOV R8, RZ ;  /* 0x000000ff00087202 */ /* 0x001fe40000000f00 */
[----:B-1----:R-:W-:-:S05]  /*0350*/  IADD3 R10, RZ, -R9, RZ ;  /* 0x80000009ff0a7210 */ /* 0x002fca0007ffe0ff */
[----:B------:R-:W-:Y:S01]  /*0360*/  IMAD R11, R10, R13, RZ ;  /* 0x0000000d0a0b7224 */ /* 0x000fe200078e02ff */
[----:B------:R-:W-:-:S03]  /*0370*/  MOV R10, 0x8 ;  /* 0x00000008000a7802 */ /* 0x000fc60000000f00 */
[----:B------:R-:W-:-:S04]  /*0380*/  IMAD.HI.U32 R9, R9, R11, R8 ;  /* 0x0000000b09097227 */ /* 0x000fc800078e0008 */
[----:B------:R-:W-:-:S04]  /*0390*/  IMAD.WIDE R10, R43, R10, c[0x0][0x198] ;  /* 0x000066002b0a7625 */ /* 0x000fc800078e020a */
[----:B------:R-:W-:Y:S02]  /*03a0*/  IMAD.HI.U32 R9, R9, R12, RZ ;  /* 0x0000000c09097227 */ /* 0x000fe400078e00ff */
[----:B------:R-:W2:Y:S03]  /*03b0*/  LDG.E.64 R10, [R10.64] ;  /* 0x0000000c0a0a7981 */ /* 0x000ea6000c1e1b00 */
[----:B------:R-:W-:-:S05]  /*03c0*/  IADD3 R6, -R9, RZ, RZ ;  /* 0x000000ff09067210 */ /* 0x000fca0007ffe1ff */
[----:B------:R-:W-:-:S05]  /*03d0*/  IMAD R6, R13, R6, R12 ;  /* 0x000000060d067224 */ /* 0x000fca00078e020c */
[----:B------:R-:W-:Y:S02]  /*03e0*/  ISETP.GT.U32.AND P2, PT, R13, R6, PT ;  /* 0x000000060d00720c */ /* 0x000fe40003f44070 */
[----:B------:R-:W-:-:S11]  /*03f0*/  LOP3.LUT R8, R43, c[0x0][0x1f0], RZ, 0x3c, !PT ;  /* 0x00007c002b087a12 */ /* 0x000fd600078e3cff */
[----:B------:R-:W-:-:S04]  /*0400*/  @!P2 IADD3 R6, R6, -R13, RZ ;  /* 0x8000000d0606a210 */ /* 0x000fc80007ffe0ff */
[----:B------:R-:W-:Y:S02]  /*0410*/  ISETP.GE.U32.AND P0, PT, R6, R13, PT ;  /* 0x0000000d0600720c */ /* 0x000fe40003f06070 */
[----:B------:R-:W-:Y:S02]  /*0420*/  ISETP.GE.AND P4, PT, R8, RZ, PT ;  /* 0x000000ff0800720c */ /* 0x000fe40003f86270 */
[----:B------:R-:W-:Y:S02]  /*0430*/  ISETP.GE.AND P3, PT, R43, RZ, PT ;  /* 0x000000ff2b00720c */ /* 0x000fe40003f66270 */
[----:B------:R-:W-:Y:S02]  /*0440*/  @!P2 IADD3 R9, R9, 0x1, RZ ;  /* 0x000000010909a810 */ /* 0x000fe40007ffe0ff */
[----:B------:R-:W-:Y:S02]  /*0450*/  SHF.R.U32.HI R15, RZ, 0x1, R47 ;  /* 0x00000001ff0f7819 */ /* 0x000fe4000001162f */
[----:B------:R-:W-:-:S02]  /*0460*/  ISETP.GT.U32.AND P2, PT, R13, R6, PT ;  /* 0x000000060d00720c */ /* 0x000fc40003f44070 */
[----:B------:R-:W-:Y:S02]  /*0470*/  IADD3 R13, R6, -R13, RZ ;  /* 0x8000000d060d7210 */ /* 0x000fe40007ffe0ff */
[----:B------:R-:W-:Y:S01]  /*0480*/  @P0 IADD3 R9, R9, 0x1, RZ ;  /* 0x0000000109090810 */ /* 0x000fe20007ffe0ff */
[----:B------:R-:W-:Y:S01]  /*0490*/  IMAD R12, R34, c[0x0][0x1fc], R15 ;  /* 0x00007f00220c7a24 */ /* 0x000fe200078e020f */
[----:B------:R-:W-:Y:S02]  /*04a0*/  SEL R6, R13, R6, !P2 ;  /* 0x000000060d067207 */ /* 0x000fe40005000000 */
[----:B------:R-:W-:Y:S02]  /*04b0*/  MOV R8, R9 ;  /* 0x0000000900087202 */ /* 0x000fe40000000f00 */
[----:B------:R-:W-:Y:S02]  /*04c0*/  ISETP.NE.AND P0, PT, RZ, c[0x0][0x1f0], PT ;  /* 0x00007c00ff007a0c */ /* 0x000fe40003f05270 */
[----:B------:R-:W-:-:S02]  /*04d0*/  LOP3.LUT R9, RZ, c[0x0][0x1f0], RZ, 0x33, !PT ;  /* 0x00007c00ff097a12 */ /* 0x000fc400078e33ff */
[----:B------:R-:W-:Y:S02]  /*04e0*/  @!P3 IADD3 R6, -R6, RZ, RZ ;  /* 0x000000ff0606b210 */ /* 0x000fe40007ffe1ff */
[----:B------:R-:W-:Y:S02]  /*04f0*/  @!P4 IADD3 R8, -R8, RZ, RZ ;  /* 0x000000ff0808c210 */ /* 0x000fe40007ffe1ff */
[----:B------:R-:W-:Y:S02]  /*0500*/  IADD3 R12, R12, 0x40, RZ ;  /* 0x000000400c0c7810 */ /* 0x000fe40007ffe0ff */
[C---:B------:R-:W-:Y:S02]  /*0510*/  SEL R6, R9.reuse, R6, !P0 ;  /* 0x0000000609067207 */ /* 0x040fe40004000000 */
[----:B------:R-:W-:Y:S02]  /*0520*/  SEL R51, R9, R8, !P0 ;  /* 0x0000000809337207 */ /* 0x000fe40004000000 */
[----:B------:R-:W-:-:S02]  /*0530*/  ISETP.GE.U32.AND P0, PT, R12, c[0x0][0x1e0], PT ;  /* 0x000078000c007a0c */ /* 0x000fc40003f06070 */
[----:B------:R-:W-:Y:S02]  /*0540*/  SHF.R.S32.HI R9, RZ, 0x1f, R12 ;  /* 0x0000001fff097819 */ /* 0x000fe4000001140c */
[----:B------:R-:W-:Y:S02]  /*0550*/  SHF.R.S32.HI R12, RZ, 0x1f, R51 ;  /* 0x0000001fff0c7819 */ /* 0x000fe40000011433 */
[----:B------:R-:W-:Y:S02]  /*0560*/  ISETP.GE.AND.EX P0, PT, R9, c[0x0][0x1e4], PT, P0 ;  /* 0x0000790009007a0c */ /* 0x000fe40003f06300 */
[----:B------:R-:W-:Y:S02]  /*0570*/  LEA R8, R6, R3, 0x2 ;  /* 0x0000000306087211 */ /* 0x000fe400078e10ff */
[----:B------:R-:W-:Y:S01]  /*0580*/  ISETP.LT.U32.AND P0, PT, R47, 0x80, !P0 ;  /* 0x000000802f00780c */ /* 0x000fe20004701070 */
[----:B------:R-:W-:Y:S01]  /*0590*/  IMAD R12, R12, c[0x0][0x1e8], RZ ;  /* 0x00007a000c0c7a24 */ /* 0x000fe200078e02ff */
[----:B------:R-:W-:-:S03]  /*05a0*/  SHF.R.S32.HI R9, RZ, 0x1f, R8 ;  /* 0x0000001fff097819 */ /* 0x000fc60000011408 */
[C---:B------:R-:W-:Y:S02]  /*05b0*/  IMAD R53, R51.reuse, c[0x0][0x1ec], R12 ;  /* 0x00007b0033357a24 */ /* 0x040fe400078e020c */
[----:B------:R-:W-:-:S04]  /*05c0*/  IMAD.WIDE.U32 R50, R51, c[0x0][0x1e8], R8 ;  /* 0x00007a0033327a25 */ /* 0x000fc800078e0008 */
[----:B------:R-:W-:Y:S01]  /*05d0*/  @P1 IMAD R12, R0, c[0x0][0x1d8], RZ ;  /* 0x00007600000c1a24 */ /* 0x000fe200078e02ff */
[----:B------:R-:W-:Y:S01]  /*05e0*/  IADD3 R53, R51, R53, RZ ;  /* 0x0000003533357210 */ /* 0x000fe20007ffe0ff */
[----:B------:R-:W-:Y:S01]  /*05f0*/  @P0 IMAD R13, R5, c[0x0][0x1d8], RZ ;  /* 0x00007600050d0a24 */ /* 0x000fe200078e02ff */
[-C--:B------:R-:W-:Y:S01]  /*0600*/  @P1 MOV R52, R50.reuse ;  /* 0x0000003200341202 */ /* 0x080fe20000000f00 */
[C---:B------:R-:W-:Y:S01]  /*0610*/  @P1 IMAD R17, R7.reuse, c[0x0][0x1dc], R12 ;  /* 0x0000770007111a24 */ /* 0x040fe200078e020c */
[----:B------:R-:W-:Y:S01]  /*0620*/  @P0 MOV R12, R50 ;  /* 0x00000032000c0202 */ /* 0x000fe20000000f00 */
[----:B------:R-:W-:Y:S01]  /*0630*/  @P0 IMAD R19, R2, c[0x0][0x1dc], R13 ;  /* 0x0000770002130a24 */ /* 0x000fe200078e020d */
[----:B------:R-:W-:Y:S01]  /*0640*/  @P0 MOV R13, R53 ;  /* 0x00000035000d0202 */ /* 0x000fe20000000f00 */
[----:B------:R-:W-:-:S04]  /*0650*/  @P1 IMAD.WIDE.U32 R14, R7, c[0x0][0x1d8], R52 ;  /* 0x00007600070e1a25 */ /* 0x000fc800078e0034 */
[----:B------:R-:W-:Y:S01]  /*0660*/  @P0 IMAD.WIDE.U32 R12, R2, c[0x0][0x1d8], R12 ;  /* 0x00007600020c0a25 */ /* 0x000fe200078e000c */
[----:B------:R-:W-:Y:S02]  /*0670*/  @P1 IADD3 R17, R15, R17, RZ ;  /* 0x000000110f111210 */ /* 0x000fe40007ffe0ff */
[C---:B------:R-:W-:Y:S02]  /*0680*/  @P1 SHF.L.U32 R15, R14.reuse, 0x1, RZ ;  /* 0x000000010e0f1819 */ /* 0x040fe400000006ff */
[----:B------:R-:W-:Y:S02]  /*0690*/  @P1 SHF.L.U64.HI R20, R14, 0x1, R17 ;  /* 0x000000010e141819 */ /* 0x000fe40000010211 */
[----:B------:R-:W-:Y:S02]  /*06a0*/  @P1 IADD3 R18, P2, R15, c[0x0][0x180], RZ ;  /* 0x000060000f121a10 */ /* 0x000fe40007f5e0ff */
[----:B------:R-:W-:Y:S02]  /*06b0*/  @P0 IADD3 R17, R13, R19, RZ ;  /* 0x000000130d110210 */ /* 0x000fe40007ffe0ff */
[----:B------:R-:W-:-:S02]  /*06c0*/  @P1 IADD3.X R19, R20, c[0x0][0x184], RZ, P2, !PT ;  /* 0x0000610014131a10 */ /* 0x000fc400017fe4ff */
[C---:B------:R-:W-:Y:S02]  /*06d0*/  @P0 SHF.L.U32 R16, R12.reuse, 0x1, RZ ;  /* 0x000000010c100819 */ /* 0x040fe400000006ff */
[----:B------:R-:W-:Y:S02]  /*06e0*/  @P0 SHF.L.U64.HI R17, R12, 0x1, R17 ;  /* 0x000000010c110819 */ /* 0x000fe40000010211 */
[----:B------:R-:W-:Y:S01]  /*06f0*/  @P1 IADD3 R12, P2, R15, c[0x0][0x178], RZ ;  /* 0x00005e000f0c1a10 */ /* 0x000fe20007f5e0ff */
[----:B------:R-:W-:-:S03]  /*0700*/  CS2R R40, SRZ ;  /* 0x0000000000287805 */ /* 0x000fc6000001ff00 */
[----:B------:R-:W-:Y:S02]  /*0710*/  @P1 IADD3.X R13, R20, c[0x0][0x17c], RZ, P2, !PT ;  /* 0x00005f00140d1a10 */ /* 0x000fe400017fe4ff */
[C---:B------:R-:W-:Y:S01]  /*0720*/  @P0 IADD3 R14, P3, R16.reuse, c[0x0][0x180], RZ ;  /* 0x00006000100e0a10 */ /* 0x040fe20007f7e0ff */
[----:B------:R0:W5:Y:S04]  /*0730*/  @P1 LDG.E R41, [R18.64] ;  /* 0x0000000c12291981 */ /* 0x000168000c1e1900 */
[----:B------:R1:W5:Y:S01]  /*0740*/  @P1 LDG.E R40, [R12.64] ;  /* 0x0000000c0c281981 */ /* 0x000362000c1e1900 */
[----:B------:R-:W-:Y:S01]  /*0750*/  @P0 IADD3 R16, P4, R16, c[0x0][0x178], RZ ;  /* 0x00005e0010100a10 */ /* 0x000fe20007f9e0ff */
[----:B------:R-:W-:Y:S01]  /*0760*/  CS2R R38, SRZ ;  /* 0x0000000000267805 */ /* 0x000fe2000001ff00 */
[----:B------:R-:W-:-:S02]  /*0770*/  MOV R42, RZ ;  /* 0x000000ff002a7202 */ /* 0x000fc40000000f00 */
[C---:B------:R-:W-:Y:S02]  /*0780*/  @P0 IADD3.X R15, R17.reuse, c[0x0][0x184], RZ, P3, !PT ;  /* 0x00006100110f0a10 */ /* 0x040fe40001ffe4ff */
[----:B------:R-:W-:-:S03]  /*0790*/  @P0 IADD3.X R17, R17, c[0x0][0x17c], RZ, P4, !PT ;  /* 0x00005f0011110a10 */ /* 0x000fc600027fe4ff */
[----:B------:R1:W5:Y:S04]  /*07a0*/  @P0 LDG.E R42, [R14.64] ;  /* 0x0000000c0e2a0981 */ /* 0x000368000c1e1900 */
[----:B------:R1:W5:Y:S01]  /*07b0*/  @P0 LDG.E R39, [R16.64] ;  /* 0x0000000c10270981 */ /* 0x000362000c1e1900 */
[----:B------:R-:W-:Y:S01]  /*07c0*/  UMOV UR14, 0x3f800000 ;  /* 0x3f800000000e7882 */ /* 0x000fe20000000000 */
[----:B------:R-:W-:Y:S01]  /*07d0*/  BSSY B0, `(.L_x_186) ;  /* 0x000001e000007945 */ /* 0x000fe20003800000 */
[----:B------:R-:W-:Y:S01]  /*07e0*/  CS2R R36, SRZ ;  /* 0x0000000000247805 */ /* 0x000fe2000001ff00 */
[----:B------:R-:W-:Y:S01]  /*07f0*/  MOV R35, RZ ;  /* 0x000000ff00237202 */ /* 0x000fe20000000f00 */
        /* <DEDUP_REMOVED lines=10> */
[----:B0-----:R-:W-:-:S12]  /*08a0*/  @UP0 UMOV UR14, UR4 ;  /* 0x00000004000e0c82 */ /* 0x001fd80008000000 */
[----:B------:R-:W-:Y:S05]  /*08b0*/  @P0 BRA `(.L_x_187) ;  /* 0x000000f000000947 */ /* 0x000fea0003800000 */
[----:B-1----:R-:W-:Y:S02]  /*08c0*/  ISETP.NE.AND P0, PT, RZ, UR16, PT ;  /* 0x00000010ff007c0c */ /* 0x002fe4000bf05270 */
        /* <DEDUP_REMOVED lines=9> */
[----:B------:R-:W4:Y:S01]  /*0960*/  @P0 LDG.E.U16 R12, [R10.64+0x2] ;  /* 0x0000020c0a0c0981 */ /* 0x000f22000c1e1500 */
[----:B--2---:R-:W-:-:S02]  /*0970*/  PRMT R38, RZ, 0x5410, R38 ;  /* 0x00005410ff267816 */ /* 0x004fc40000000026 */
[----:B---3--:R-:W-:Y:S02]  /*0980*/  PRMT R35, RZ, 0x5410, R35 ;  /* 0x00005410ff237816 */ /* 0x008fe40000000023 */
[----:B----4-:R-:W-:Y:S02]  /*0990*/  @P0 PRMT R37, RZ, 0x5410, R13 ;  /* 0x00005410ff250816 */ /* 0x010fe4000000000d */
[----:B------:R-:W-:Y:S02]  /*09a0*/  @P0 PRMT R36, RZ, 0x5410, R12 ;  /* 0x00005410ff240816 */ /* 0x000fe4000000000c */
.L_x_187:
[----:B-1----:R-:W-:Y:S05]  /*09b0*/  BSYNC B0 ;  /* 0x0000000000007941 */ /* 0x002fea0003800000 */
.L_x_186:
        /* <DEDUP_REMOVED lines=33> */
.L_x_188:
[----:B------:R-:W-:Y:S02]  /*0bd0*/  FMUL.FTZ R19, R11, R38 ;  /* 0x000000260b137220 */ /* 0x000fe40000410000 */
[----:B------:R-:W-:Y:S02]  /*0be0*/  FADD.FTZ R18, R14, -UR17 ;  /* 0x800000110e127e21 */ /* 0x000fe40008010000 */
[----:B------:R-:W-:Y:S02]  /*0bf0*/  FMUL.FTZ R14, R15, UR14 ;  /* 0x0000000e0f0e7c20 */ /* 0x000fe40008410000 */
[----:B------:R-:W-:Y:S02]  /*0c00*/  FFMA.FTZ R17, R12, R19, RZ ;  /* 0x000000130c117223 */ /* 0x000fe400000100ff */
        /* <DEDUP_REMOVED lines=22> */
.L_x_189:
[----:B------:R-:W-:Y:S01]  /*0d70*/  FFMA.FTZ R20, R13, R16, R17 ;  /* 0x000000100d147223 */ /* 0x000fe20000010011 */
[C---:B------:R-:W-:Y:S01]  /*0d80*/  ISETP.GT.AND P0, PT, R32.reuse, 0x1e, PT ;  /* 0x0000001e2000780c */ /* 0x040fe20003f04270 */
[----:B------:R-:W-:Y:S01]  /*0d90*/  FMUL.FTZ R17, R9, R38 ;  /* 0x0000002609117220 */ /* 0x000fe20000410000 */
[----:B------:R-:W-:Y:S01]  /*0da0*/  ISETP.NE.AND P4, PT, R32, RZ, PT ;  /* 0x000000ff2000720c */ /* 0x000fe20003f85270 */
[----:B------:R-:W-:Y:S01]  /*0db0*/  FADD.FTZ R22, R16, R19 ;  /* 0x0000001310167221 */ /* 0x000fe20000010000 */
[----:B------:R-:W-:Y:S01]  /*0dc0*/  ISETP.NE.AND P3, PT, R47, RZ, PT ;  /* 0x000000ff2f00720c */ /* 0x000fe20003f65270 */
[----:B------:R-:W-:Y:S01]  /*0dd0*/  FFMA.FTZ R16, R14, R17, R20 ;  /* 0x000000110e107223 */ /* 0x000fe20000010014 */
[----:B------:R-:W-:Y:S01]  /*0de0*/  BSSY B0, `(.L_x_190) ;  /* 0x000016f000007945 */ /* 0x000fe20003800000 */
[----:B------:R-:W-:-:S02]  /*0df0*/  FMUL.FTZ R18, R8, R35 ;  /* 0x0000002308127220 */ /* 0x000fc40000410000 */
[----:B------:R-:W-:Y:S02]  /*0e00*/  FADD.FTZ R17, R22, R17 ;  /* 0x0000001116117221 */ /* 0x000fe40000010000 */
[----:B------:R-:W-:Y:S02]  /*0e10*/  FFMA.FTZ R16, R15, R18, R16 ;  /* 0x000000120f107223 */ /* 0x000fe40000010010 */
[----:B------:R-:W-:Y:S02]  /*0e20*/  FADD.FTZ R17, R18, R17 ;  /* 0x0000001112117221 */ /* 0x000fe40000010000 */
[----:B------:R-:W-:Y:S01]  /*0e30*/  FFMA.FTZ R13, R13, R10, RZ ;  /* 0x0000000a0d0d7223 */ /* 0x000fe200000100ff */
[----:B------:R-:W0:Y:S01]  /*0e40*/  SHFL.DOWN PT, R19, R16, 0x1, 0x1f ;  /* 0x08201f0010137f89 */ /* 0x000e2200000e0000 */
[----:B------:R-:W-:Y:S02]  /*0e50*/  FFMA.FTZ R12, R12, R11, RZ ;  /* 0x0000000b0c0c7223 */ /* 0x000fe400000100ff */
[----:B------:R-:W-:Y:S01]  /*0e60*/  FFMA.FTZ R13, R15, R8, R13 ;  /* 0x000000080f0d7223 */ /* 0x000fe2000001000d */
[----:B------:R-:W1:Y:S01]  /*0e70*/  SHFL.DOWN PT, R18, R17, 0x1, 0x1f ;  /* 0x08201f0011127f89 */ /* 0x000e6200000e0000 */
[----:B------:R-:W-:-:S02]  /*0e80*/  FFMA.FTZ R12, R14, R9, R12 ;  /* 0x000000090e0c7223 */ /* 0x000fc4000001000c */
        /* <DEDUP_REMOVED lines=21> */
[----:B-1----:R-:W-:Y:S02]  /*0fe0*/  @!P0 FADD.FTZ R17, R17, R18 ;  /* 0x0000001211118221 */ /* 0x002fe40000010000 */
[----:B------:R-:W-:Y:S02]  /*0ff0*/  FADD.FTZ R18, RZ, R11 ;  /* 0x0000000bff127221 */ /* 0x000fe40000010000 */
[----:B------:R-:W-:Y:S02]  /*1000*/  FADD.FTZ R11, RZ, R10 ;  /* 0x0000000aff0b7221 */ /* 0x000fe40000010000 */
        /* <DEDUP_REMOVED lines=332> */
.L_x_191:
[----:B-1----:R-:W-:Y:S05]  /*24d0*/  BSYNC B0 ;  /* 0x0000000000007941 */ /* 0x002fea0003800000 */
.L_x_190:
        /* <DEDUP_REMOVED lines=21> */
.L_x_193:
[----:B------:R-:W-:Y:S05]  /*2630*/  BSYNC B0 ;  /* 0x0000000000007941 */ /* 0x000fea0003800000 */
.L_x_192:
[----:B------:R-:W-:Y:S02]  /*2640*/  @!P3 FADD.FTZ R8, R49, R10 ;  /* 0x0000000a3108b221 */ /* 0x000fe40000010000 */
[----:B------:R-:W-:Y:S01]  /*2650*/  @!P3 FADD.FTZ R9, R46, R11 ;  /* 0x0000000b2e09b221 */ /* 0x000fe20000010000 */
[----:B------:R-:W-:Y:S05]  /*2660*/  @!P0 BRA `(.L_x_194) ;  /* 0x0000121000008947 */ /* 0x000fea0003800000 */
[----:B------:R-:W-:-:S05]  /*2670*/  LOP3.LUT R6, R44, 0x1, RZ, 0xc0, !PT ;  /* 0x000000012c067812 */ /* 0x000fca00078ec0ff */
[----:B------:R-:W-:-:S04]  /*2680*/  IMAD R6, R6, c[0x0][0x10], RZ ;  /* 0x0000040006067a24 */ /* 0x000fc800078e02ff */
[C---:B------:R-:W-:Y:S01]  /*2690*/  IMAD R11, R6.reuse, c[0x0][0xc], RZ ;  /* 0x00000300060b7a24 */ /* 0x040fe200078e02ff */
[----:B------:R-:W-:-:S04]  /*26a0*/  IADD3 R10, R6, R33, RZ ;  /* 0x00000021060a7210 */ /* 0x000fc80007ffe0ff */
[----:B0-----:R-:W-:Y:S01]  /*26b0*/  SHF.L.U32 R18, R11, 0x1, RZ ;  /* 0x000000010b127819 */ /* 0x001fe200000006ff */
        /* <DEDUP_REMOVED lines=13> */
[----:B------:R-:W-:Y:S01]  /*2790*/  SEL R15, RZ, c[0x0][0xc], P0 ;  /* 0x00000300ff0f7a07 */ /* 0x000fe20000000000 */
[----:B------:R-:W-:-:S00]  /*27a0*/  ERRBAR ;  /* 0x00000000000079ab */ /* 0x000fc00000000000 */
[----:B------:R-:W-:Y:S02]  /*27b0*/  SEL R6, R6, 0xffffffff, !P0 ;  /* 0xffffffff06067807 */ /* 0x000fe40004000000 */
[----:B0-----:R-:W-:-:S02]  /*27c0*/  ISETP.EQ.U32.AND P4, PT, R32, UR15, PT ;  /* 0x0000000f20007c0c */ /* 0x001fc4000bf82070 */
[----:B------:R-:W-:Y:S01]  /*27d0*/  ISETP.NE.AND P0, PT, R15, -0x1, PT ;  /* 0xffffffff0f00780c */ /* 0x000fe20003f05270 */
[----:B-1----:R-:W-:-:S10]  /*27e0*/  IMAD R13, R6, UR4, RZ ;  /* 0x00000004060d7c24 */ /* 0x002fd4000f8e02ff */
[----:B------:R0:W-:Y:S02]  /*27f0*/  @P4 RED.E.ADD.S32.STRONG.GPU [R10.64], R13 ;  /* 0x0000000d0a00498e */ /* 0x0001e4000c10e38c */
[----:B------:R-:W-:Y:S05]  /*2800*/  @!P0 BRA `(.L_x_195) ;  /* 0x0000005000008947 */ /* 0x000fea0003800000 */
.L_x_196:
[----:B------:R-:W2:Y:S01]  /*2810*/  LDG.E.STRONG.GPU R6, [R10.64] ;  /* 0x0000000c0a067981 */ /* 0x000ea2000c1ef900 */
[----:B------:R-:W-:Y:S01]  /*2820*/  YIELD ;  /* 0x0000000000007946 */ /* 0x000fe20003800000 */
[----:B--2---:R-:W-:Y:S01]  /*2830*/  ISETP.NE.AND P0, PT, R6, R15, PT ;  /* 0x0000000f0600720c */ /* 0x004fe20003f05270 */
[----:B------:R-:W-:-:S12]  /*2840*/  CCTL.IVALL ;  /* 0x00000000ff00798f */ /* 0x000fd80002000000 */
[----:B------:R-:W-:Y:S05]  /*2850*/  @P0 BRA `(.L_x_196) ;  /* 0xffffffb000000947 */ /* 0x000fea000383ffff */
.L_x_195:
[----:B------:R-:W-:Y:S01]  /*2860*/  ISETP.NE.AND P0, PT, RZ, c[0x0][0xc], PT ;  /* 0x00000300ff007a0c */ /* 0x000fe20003f05270 */
[----:B------:R-:W-:Y:S01]  /*2870*/  WARPSYNC 0xffffffff ;  /* 0xffffffff00007948 */ /* 0x000fe20003800000 */
[----:B------:R-:W-:Y:S11]  /*2880*/  BAR.SYNC.DEFER_BLOCKING 0x0 ;  /* 0x0000000000007b1d */ /* 0x000ff60000010000 */
[----:B------:R-:W-:Y:S05]  /*2890*/  @!P0 BRA `(.L_x_194) ;  /* 0x00000fe000008947 */ /* 0x000fea0003800000 */
[----:B------:R-:W-:Y:S01]  /*28a0*/  IADD3 R24, R24, -0x1, RZ ;  /* 0xffffffff18187810 */ /* 0x000fe20007ffe0ff */
[----:B------:R-:W-:-:S03]  /*28b0*/  HFMA2.MMA R6, -RZ, RZ, 0, 0 ;  /* 0x00000000ff067435 */ /* 0x000fc600000001ff */
        /* <DEDUP_REMOVED lines=11> */
.L_x_200:
[----:B------:R-:W-:-:S13]  /*2970*/  ISETP.EQ.OR P6, PT, R6, R34, P3 ;  /* 0x000000220600720c */ /* 0x000fda0001fc2670 */
[----:B0-----:R-:W-:-:S04]  /*2980*/  @!P6 IMAD R11, R6, c[0x0][0x10], R33 ;  /* 0x00000400060bea24 */ /* 0x001fc800078e0221 */
[----:B------:R-:W-:-:S06]  /*2990*/  @!P6 IMAD.WIDE.U32 R10, R11, 0x8, R18 ;  /* 0x000000080b0ae825 */ /* 0x000fcc00078e0012 */
[----:B------:R-:W2:Y:S01]  /*29a0*/  @!P6 LDG.E.64 R10, [R10.64] ;  /* 0x0000000c0a0ae981 */ /* 0x000ea2000c1e1b00 */
[C---:B------:R-:W-:Y:S02]  /*29b0*/  IADD3 R13, R6.reuse, 0x1, RZ ;  /* 0x00000001060d7810 */ /* 0x040fe40007ffe0ff */
[C---:B------:R-:W-:Y:S02]  /*29c0*/  IADD3 R15, R6.reuse, 0x2, RZ ;  /* 0x00000002060f7810 */ /* 0x040fe40007ffe0ff */
        /* <DEDUP_REMOVED lines=110> */
.L_x_199:
[----:B------:R-:W-:-:S06]  /*30b0*/  UISETP.GT.AND UP0, UPT, UR4, 0x4, UPT ;  /* 0x000000040400788c */ /* 0x000fcc000bf04270 */
[----:B------:R-:W-:-:S13]  /*30c0*/  PLOP3.LUT P4, PT, PT, PT, UP0, 0x80, 0x0 ;  /* 0x000000000000781c */ /* 0x000fda0003f8f008 */
[----:B------:R-:W-:Y:S05]  /*30d0*/  @!P4 BRA `(.L_x_201) ;  /* 0x000003b00000c947 */ /* 0x000fea0003800000 */
        /* <DEDUP_REMOVED lines=20> */
[----:B------:R-:W-:Y:S01]  /*3220*/  IADD3 R20, R6, 0x3, RZ ;  /* 0x0000000306147810 */ /* 0x000fe20007ffe0ff */
[----:B--2---:R-:W-:Y:S01]  /*3230*/  @!P0 FADD.FTZ R8, R8, R10 ;  /* 0x0000000a08088221 */ /* 0x004fe20000010000 */
[C---:B------:R-:W-:Y:S01]  /*3240*/  IADD3 R10, R6.reuse, 0x1, RZ ;  /* 0x00000001060a7810 */ /* 0x040fe20007ffe0ff */
[----:B------:R-:W-:Y:S01]  /*3250*/  @!P0 FADD.FTZ R9, R9, R11 ;  /* 0x0000000b09098221 */ /* 0x000fe20000010000 */
[-C--:B------:R-:W-:Y:S01]  /*3260*/  ISETP.EQ.OR P0, PT, R6, R34.reuse, P3 ;  /* 0x000000220600720c */ /* 0x080fe20001f02670 */
        /* <DEDUP_REMOVED lines=34> */
.L_x_201:
[----:B------:R-:W-:-:S13]  /*3490*/  ISETP.NE.OR P0, PT, RZ, UR4, P0 ;  /* 0x00000004ff007c0c */ /* 0x000fda0008705670 */
[----:B------:R-:W-:Y:S05]  /*34a0*/  @!P0 BRA `(.L_x_197) ;  /* 0x000001f000008947 */ /* 0x000fea0003800000 */
.L_x_198:
        /* <DEDUP_REMOVED lines=31> */
.L_x_197:
        /* <DEDUP_REMOVED lines=10> */
.L_x_203:
[----:B------:R-:W-:Y:S05]  /*3740*/  BSYNC B0 ;  /* 0x0000000000007941 */ /* 0x000fea0003800000 */
.L_x_202:
        /* <DEDUP_REMOVED lines=19> */
.L_x_194:
[----:B------:R1:W-:Y:S01]  /*3880*/  @!P3 STS.64 [0x30], R8 ;  /* 0x00003008ff00b388 */ /* 0x0003e20000000a00 */
[----:B0-----:R-:W-:-:S03]  /*3890*/  SHF.R.U32.HI R13, RZ, 0x1, R47 ;  /* 0x00000001ff0d7819 */ /* 0x001fc6000001162f */
[----:B------:R-:W-:Y:S02]  /*38a0*/  BAR.SYNC.DEFER_BLOCKING 0x0 ;  /* 0x0000000000007b1d */ /* 0x000fe40000010000 */
[----:B------:R-:W-:Y:S01]  /*38b0*/  IMAD R13, R34, c[0x0][0x1fc], R13 ;  /* 0x00007f00220d7a24 */ /* 0x000fe200078e020d */
[----:B-1----:R-:W-:-:S04]  /*38c0*/  PRMT R8, RZ, 0x5410, R41 ;  /* 0x00005410ff087816 */ /* 0x002fc80000000029 */
[----:B------:R-:W-:Y:S02]  /*38d0*/  IADD3 R13, R13, 0x40, RZ ;  /* 0x000000400d0d7810 */ /* 0x000fe40007ffe0ff */
[----:B------:R-:W-:Y:S01]  /*38e0*/  PRMT R41, RZ, 0x7610, R41 ;  /* 0x00007610ff297816 */ /* 0x000fe20000000029 */
[----:B------:R-:W-:Y:S01]  /*38f0*/  FADD.FTZ R8, R8, -UR17 ;  /* 0x8000001108087e21 */ /* 0x000fe20008010000 */
[----:B------:R-:W-:Y:S02]  /*3900*/  ISETP.GE.U32.AND P0, PT, R13, c[0x0][0x1e0], PT ;  /* 0x000078000d007a0c */ /* 0x000fe40003f06070 */
[----:B------:R-:W-:Y:S01]  /*3910*/  SHF.R.S32.HI R13, RZ, 0x1f, R13 ;  /* 0x0000001fff0d7819 */ /* 0x000fe2000001140d */
[----:B------:R-:W-:Y:S01]  /*3920*/  FADD.FTZ R41, R41, -UR17 ;  /* 0x8000001129297e21 */ /* 0x000fe20008010000 */
[--C-:B------:R-:W-:Y:S01]  /*3930*/  PRMT R9, RZ, 0x5410, R40.reuse ;  /* 0x00005410ff097816 */ /* 0x100fe20000000028 */
[----:B------:R-:W-:Y:S01]  /*3940*/  FMUL.FTZ R18, R8, UR14 ;  /* 0x0000000e08127c20 */ /* 0x000fe20008410000 */
[----:B------:R-:W-:Y:S01]  /*3950*/  ISETP.GE.AND.EX P0, PT, R13, c[0x0][0x1e4], PT, P0 ;  /* 0x000079000d007a0c */ /* 0x000fe20003f06300 */
[----:B------:R-:W-:Y:S01]  /*3960*/  FMUL.FTZ R41, R41, UR14 ;  /* 0x0000000e29297c20 */ /* 0x000fe20008410000 */
[----:B------:R-:W-:-:S02]  /*3970*/  PRMT R40, RZ, 0x7610, R40 ;  /* 0x00007610ff287816 */ /* 0x000fc40000000028 */
[----:B------:R-:W-:Y:S01]  /*3980*/  ISETP.LT.U32.AND P0, PT, R47, 0x80, !P0 ;  /* 0x000000802f00780c */ /* 0x000fe20004701070 */
[----:B------:R-:W0:Y:S02]  /*3990*/  LDS.64 R10, [0x30] ;  /* 0x00003000ff0a7984 */ /* 0x000e240000000a00 */
[----:B0-----:R-:W-:Y:S01]  /*39a0*/  FMUL.FTZ R6, R10, c[0x0][0x20c] ;  /* 0x000083000a067a20 */ /* 0x001fe20000410000 */
[----:B------:R-:W-:Y:S01]  /*39b0*/  PRMT R10, RZ, 0x5410, R42 ;  /* 0x00005410ff0a7816 */ /* 0x000fe2000000002a */
[----:B------:R-:W-:Y:S01]  /*39c0*/  FMUL.FTZ R11, R11, c[0x0][0x20c] ;  /* 0x000083000b0b7a20 */ /* 0x000fe20000410000 */
[----:B------:R-:W-:Y:S05]  /*39d0*/  @!P2 BRA `(.L_x_204) ;  /* 0x000001200000a947 */ /* 0x000fea0003800000 */
[----:B------:R-:W-:Y:S02]  /*39e0*/  FFMA.FTZ R8, R18, R38, R37 ;  /* 0x0000002612087223 */ /* 0x000fe40000010025 */
[----:B------:R-:W-:Y:S02]  /*39f0*/  FFMA.FTZ R12, R41, R35, R36 ;  /* 0x00000023290c7223 */ /* 0x000fe40000010024 */
[----:B------:R-:W-:-:S02]  /*3a00*/  FMUL.FTZ R13, R8, -1.4426950216293334961 ;  /* 0xbfb8aa3b080d7820 */ /* 0x000fc40000410000 */
        /* <DEDUP_REMOVED lines=15> */
.L_x_204:
        /* <DEDUP_REMOVED lines=18> */
.L_x_206:
[----:B------:R-:W-:Y:S05]  /*3c20*/  BSYNC B0 ;  /* 0x0000000000007941 */ /* 0x000fea0003800000 */
.L_x_205:
        /* <DEDUP_REMOVED lines=26> */
.L_x_207:
        /* <DEDUP_REMOVED lines=17> */
.L_x_209:
[----:B------:R-:W-:Y:S05]  /*3ee0*/  BSYNC B0 ;  /* 0x0000000000007941 */ /* 0x000fea0003800000 */
.L_x_208:
[----:B------:R-:W-:Y:S02]  /*3ef0*/  IADD3 R43, R43, c[0x0][0x10], RZ ;  /* 0x000004002b2b7a10 */ /* 0x000fe40007ffe0ff */
[----:B------:R-:W-:Y:S02]  /*3f00*/  IADD3 R44, R44, 0x1, RZ ;  /* 0x000000012c2c7810 */ /* 0x000fe40007ffe0ff */
[----:B------:R-:W-:-:S13]  /*3f10*/  ISETP.GE.AND P0, PT, R43, UR6, PT ;  /* 0x000000062b007c0c */ /* 0x000fda000bf06270 */
[----:B------:R-:W-:Y:S01]  /*3f20*/  @P0 CALL.REL.NOINC `(.L_x_185) ;  /* 0x0000001000000944 */ /* 0x000fe20003c00000 */
[----:B------:R-:W-:Y:S05]  /*3f30*/  BRA `(.L_x_210) ;  /* 0xffffc3a000007947 */ /* 0x000fea000383ffff */
.L_x_185:
[----:B-12---:R-:W-:Y:S01]  /*3f40*/  MOV R4, c[0x0][0xc] ;  /* 0x0000030000047a02 */ /* 0x006fe20000000f00 */
        /* <DEDUP_REMOVED lines=21> */
.L_x_212:
[----:B------:R-:W-:Y:S05]  /*40a0*/  BSYNC B0 ;  /* 0x0000000000007941 */ /* 0x000fea0003800000 */
.L_x_211:
[----:B------:R-:W-:Y:S05]  /*40b0*/  @P0 EXIT ;  /* 0x000000000000094d */ /* 0x000fea0003800000 */
[----:B------:R-:W-:Y:S05]  /*40c0*/  @P2 BRA `(.L_x_213) ;  /* 0x0000008000002947 */ /* 0x000fea0003800000 */
[----:B------:R-:W-:-:S05]  /*40d0*/  IMAD R0, R4, c[0x0][0x10], RZ ;  /* 0x0000040004007a24 */ /* 0x000fca00078e02ff */
[----:B------:R-:W-:-:S13]  /*40e0*/  ISETP.NE.AND P0, PT, R0, -0x1, PT ;  /* 0xffffffff0000780c */ /* 0x000fda0003f05270 */
[----:B------:R-:W-:Y:S05]  /*40f0*/  @!P0 BRA `(.L_x_213) ;  /* 0x0000005000008947 */ /* 0x000fea0003800000 */
.L_x_214:
[----:B-1----:R-:W2:Y:S01]  /*4100*/  LDG.E.STRONG.GPU R5, [R2.64] ;  /* 0x0000000c02057981 */ /* 0x002ea2000c1ef900 */
[----:B------:R-:W-:Y:S01]  /*4110*/  YIELD ;  /* 0x0000000000007946 */ /* 0x000fe20003800000 */
[----:B--2---:R-:W-:Y:S01]  /*4120*/  ISETP.NE.AND P0, PT, R5, R0, PT ;  /* 0x000000000500720c */ /* 0x004fe20003f05270 */
[----:B------:R-:W-:-:S12]  /*4130*/  CCTL.IVALL ;  /* 0x00000000ff00798f */ /* 0x000fd80002000000 */
[----:B------:R-:W-:Y:S05]  /*4140*/  @P0 BRA `(.L_x_214) ;  /* 0xffffffb000000947 */ /* 0x000fea000383ffff */
.L_x_213:
        /* <DEDUP_REMOVED lines=25> */
.L_x_215:
        /* <DEDUP_REMOVED lines=26> */
.L_x_216:
        /* <DEDUP_REMOVED lines=16> */
.L_x_2284:


//--------------------- .text._Z35group_norm_nhwc_bwd_one_pass_kernelI11Bf16IOBf16WLi256ELi4ELi128EEv26Group_norm_nhwc_bwd_params --------------------------
	.section	.text._Z35group_norm_nhwc_bwd_one_pass_kernelI11Bf16IOBf16WLi256ELi4ELi128EEv26Group_norm_nhwc_bwd_params,"ax",@progbits
	.sectioninfo	@"SHI_REGISTERS=56"
	.align	128
        .global         _Z35group_norm_nhwc_bwd_one_pass_kernelI11Bf16IOBf16WLi256ELi4ELi128EEv26Group_norm_nhwc_bwd_params
        .type           _Z35group_norm_nhwc_bwd_one_pass_kernelI11Bf16IOBf16WLi256ELi4ELi128EEv26Group_norm_nhwc_bwd_params,@function
        .size           _Z35group_norm_nhwc_bwd_one_pass_kernelI11Bf16IOBf16WLi256ELi4ELi128EEv26Group_norm_nhwc_bwd_params,(.L_x_2285 - _Z35group_norm_nhwc_bwd_one_pass_kernelI11Bf16IOBf16WLi256ELi4ELi128EEv26Group_norm_nhwc_bwd_params)
        .other          _Z35group_norm_nhwc_bwd_one_pass_kernelI11Bf16IOBf16WLi256ELi4ELi128EEv26Group_norm_nhwc_bwd_params,@"STO_CUDA_ENTRY STV_DEFAULT"
_Z35group_norm_nhwc_bwd_one_pass_kernelI11Bf16IOBf16WLi256ELi4ELi128EEv26Group_norm_nhwc_bwd_params:
.text._Z35group_norm_nhwc_bwd_one_pass_kernelI11Bf16IOBf16WLi256ELi4ELi128EEv26Group_norm_nhwc_bwd_params:
        /* <DEDUP_REMOVED lines=48> */
.L_x_250:
[----:B------:R-:W-:Y:S01]  /*0300*/  IABS R8, c[0x0][0x1f0] ;  /* 0x00007c0000087a13 */ /* 0x000fe20000000000 */
[----:B------:R-:W-:Y:S01]  /*0310*/  UMOV UR12, 0x8 ;  /* 0x00000008000c7882 */ /* 0x000fe20000000000 */
[----:B------:R-:W-:Y:S01]  /*0320*/  IABS R6, UR13 ;  /* 0x0000000d00067c13 */ /* 0x000fe20008000000 */
[----:B------:R-:W-:Y:S01]  /*0330*/  ULDC.64 UR4, c[0x0][0x198] ;  /* 0x0000660000047ab9 */ /* 0x000fe20000000a00 */
[----:B0-----:R-:W0:Y:S01]  /*0340*/  I2F.RP R3, R8 ;  /* 0x0000000800037306 */ /* 0x001e220000209400 */
[----:B------:R-:W-:-:S07]  /*0350*/  UIMAD.WIDE UR4, UR13, UR12, UR4 ;  /* 0x0000000c0d0472a5 */ /* 0x000fce000f8e0204 */
[----:B0-----:R-:W0:Y:S02]  /*0360*/  MUFU.RCP R3, R3 ;  /* 0x0000000300037308 */ /* 0x001e240000001000 */
[----:B0-----:R-:W-:-:S06]  /*0370*/  IADD3 R4, R3, 0xffffffe, RZ ;  /* 0x0ffffffe03047810 */ /* 0x001fcc0007ffe0ff */
[----:B------:R0:W1:Y:S02]  /*0380*/  F2I.FTZ.U32.TRUNC.NTZ R5, R4 ;  /* 0x0000000400057305 */ /* 0x000064000021f000 */
[----:B0-----:R-:W-:Y:S02]  /*0390*/  MOV R4, RZ ;  /* 0x000000ff00047202 */ /* 0x001fe40000000f00 */
[----:B-1----:R-:W-:-:S05]  /*03a0*/  IADD3 R7, RZ, -R5, RZ ;  /* 0x80000005ff077210 */ /* 0x002fca0007ffe0ff */
[----:B------:R-:W-:-:S04]  /*03b0*/  IMAD R7, R7, R8, RZ ;  /* 0x0000000807077224 */ /* 0x000fc800078e02ff */
[----:B------:R-:W-:Y:S01]  /*03c0*/  IMAD.HI.U32 R5, R5, R7, R4 ;  /* 0x0000000705057227 */ /* 0x000fe200078e0004 */
[----:B------:R-:W-:Y:S02]  /*03d0*/  MOV R7, R6 ;  /* 0x0000000600077202 */ /* 0x000fe40000000f00 */
[----:B------:R-:W-:Y:S01]  /*03e0*/  MOV R4, UR4 ;  /* 0x0000000400047c02 */ /* 0x000fe20008000f00 */
[----:B------:R-:W-:Y:S02]  /*03f0*/  ULDC UR4, c[0x0][0x1f0] ;  /* 0x00007c0000047ab9 */ /* 0x000fe40000000800 */
[----:B------:R-:W-:Y:S01]  /*0400*/  IMAD.HI.U32 R6, R5, R7, RZ ;  /* 0x0000000705067227 */ /* 0x000fe200078e00ff */
[----:B------:R-:W-:Y:S01]  /*0410*/  MOV R5, UR5 ;  /* 0x0000000500057c02 */ /* 0x000fe20008000f00 */
[----:B------:R-:W-:-:S03]  /*0420*/  ULOP3.LUT UR4, UR13, UR4, URZ, 0x3c, !UPT ;  /* 0x000000040d047292 */ /* 0x000fc6000f8e3c3f */
[----:B------:R-:W-:Y:S02]  /*0430*/  IADD3 R3, -R6, RZ, RZ ;  /* 0x000000ff06037210 */ /* 0x000fe40007ffe1ff */
[----:B------:R-:W2:Y:S03]  /*0440*/  LDG.E.64 R4, [R4.64] ;  /* 0x0000000e04047981 */ /* 0x000ea6000c1e1b00 */
[----:B------:R-:W-:Y:S01]  /*0450*/  IMAD R3, R8, R3, R7 ;  /* 0x0000000308037224 */ /* 0x000fe200078e0207 */
[----:B------:R-:W-:-:S04]  /*0460*/  SHF.R.U32.HI R7, RZ, 0x1, R0 ;  /* 0x00000001ff077819 */ /* 0x000fc80000011600 */
[----:B------:R-:W-:Y:S01]  /*0470*/  ISETP.GT.U32.AND P5, PT, R8, R3, PT ;  /* 0x000000030800720c */ /* 0x000fe20003fa4070 */
[----:B------:R-:W-:-:S12]  /*0480*/  IMAD R9, R46, c[0x0][0x1fc], R7 ;  /* 0x00007f002e097a24 */ /* 0x000fd800078e0207 */
[----:B------:R-:W-:-:S04]  /*0490*/  @!P5 IADD3 R3, R3, -R8, RZ ;  /* 0x800000080303d210 */ /* 0x000fc80007ffe0ff */
[----:B------:R-:W-:Y:S02]  /*04a0*/  ISETP.GE.U32.AND P6, PT, R3, R8, PT ;  /* 0x000000080300720c */ /* 0x000fe40003fc6070 */
[----:B------:R-:W-:Y:S02]  /*04b0*/  IADD3 R7, R9, 0x80, RZ ;  /* 0x0000008009077810 */ /* 0x000fe40007ffe0ff */
[----:B------:R-:W-:Y:S02]  /*04c0*/  ISETP.LE.AND P3, PT, RZ, UR13, PT ;  /* 0x0000000dff007c0c */ /* 0x000fe4000bf63270 */
[----:B------:R-:W-:Y:S02]  /*04d0*/  ISETP.LE.AND P4, PT, RZ, UR4, PT ;  /* 0x00000004ff007c0c */ /* 0x000fe4000bf83270 */
[----:B------:R-:W-:Y:S02]  /*04e0*/  @!P5 IADD3 R6, R6, 0x1, RZ ;  /* 0x000000010606d810 */ /* 0x000fe40007ffe0ff */
[----:B------:R-:W-:-:S02]  /*04f0*/  ISETP.GE.U32.AND P0, PT, R7, c[0x0][0x1e0], PT ;  /* 0x0000780007007a0c */ /* 0x000fc40003f06070 */
[----:B------:R-:W-:Y:S02]  /*0500*/  SHF.R.S32.HI R7, RZ, 0x1f, R7 ;  /* 0x0000001fff077819 */ /* 0x000fe40000011407 */
[-C--:B------:R-:W-:Y:S02]  /*0510*/  ISETP.GT.U32.AND P5, PT, R8, R3.reuse, PT ;  /* 0x000000030800720c */ /* 0x080fe40003fa4070 */
[----:B------:R-:W-:Y:S02]  /*0520*/  IADD3 R8, R3, -R8, RZ ;  /* 0x8000000803087210 */ /* 0x000fe40007ffe0ff */
[----:B------:R-:W-:Y:S02]  /*0530*/  @P6 IADD3 R6, R6, 0x1, RZ ;  /* 0x0000000106066810 */ /* 0x000fe40007ffe0ff */
[----:B------:R-:W-:Y:S02]  /*0540*/  ISETP.GE.AND.EX P0, PT, R7, c[0x0][0x1e4], PT, P0 ;  /* 0x0000790007007a0c */ /* 0x000fe40003f06300 */
[----:B------:R-:W-:-:S02]  /*0550*/  SEL R3, R8, R3, !P5 ;  /* 0x0000000308037207 */ /* 0x000fc40006800000 */
[----:B------:R-:W-:Y:S02]  /*0560*/  MOV R7, R6 ;  /* 0x0000000600077202 */ /* 0x000fe40000000f00 */
[----:B------:R-:W-:Y:S02]  /*0570*/  ISETP.NE.AND P5, PT, RZ, c[0x0][0x1f0], PT ;  /* 0x00007c00ff007a0c */ /* 0x000fe40003fa5270 */
[----:B------:R-:W-:Y:S02]  /*0580*/  LOP3.LUT R6, RZ, c[0x0][0x1f0], RZ, 0x33, !PT ;  /* 0x00007c00ff067a12 */ /* 0x000fe400078e33ff */
[----:B------:R-:W-:Y:S02]  /*0590*/  SHF.L.U32 R8, R0, 0x1, RZ ;  /* 0x0000000100087819 */ /* 0x000fe400000006ff */
[----:B------:R-:W-:Y:S02]  /*05a0*/  @!P3 IADD3 R3, -R3, RZ, RZ ;  /* 0x000000ff0303b210 */ /* 0x000fe40007ffe1ff */
[----:B------:R-:W-:-:S02]  /*05b0*/  @!P4 IADD3 R7, -R7, RZ, RZ ;  /* 0x000000ff0707c210 */ /* 0x000fc40007ffe1ff */
[----:B------:R-:W-:Y:S02]  /*05c0*/  LOP3.LUT R8, R8, 0x2, RZ, 0xc0, !PT ;  /* 0x0000000208087812 */ /* 0x000fe400078ec0ff */
[C---:B------:R-:W-:Y:S02]  /*05d0*/  SEL R45, R6.reuse, R3, !P5 ;  /* 0x00000003062d7207 */ /* 0x040fe40006800000 */
[----:B------:R-:W-:Y:S02]  /*05e0*/  SEL R7, R6, R7, !P5 ;  /* 0x0000000706077207 */ /* 0x000fe40006800000 */
[----:B------:R-:W-:Y:S02]  /*05f0*/  IADD3 R9, R9, 0xc0, RZ ;  /* 0x000000c009097810 */ /* 0x000fe40007ffe0ff */
[----:B------:R-:W-:Y:S02]  /*0600*/  LEA R12, R45, R8, 0x2 ;  /* 0x000000082d0c7211 */ /* 0x000fe400078e10ff */
[----:B------:R-:W-:-:S02]  /*0610*/  SHF.R.S32.HI R3, RZ, 0x1f, R7 ;  /* 0x0000001fff037819 */ /* 0x000fc40000011407 */
[----:B------:R-:W-:Y:S02]  /*0620*/  ISETP.GE.U32.AND P3, PT, R9, c[0x0][0x1e0], PT ;  /* 0x0000780009007a0c */ /* 0x000fe40003f66070 */
[----:B------:R-:W-:Y:S01]  /*0630*/  SHF.R.S32.HI R9, RZ, 0x1f, R9 ;  /* 0x0000001fff097819 */ /* 0x000fe20000011409 */
[----:B------:R-:W-:Y:S01]  /*0640*/  IMAD R6, R3, c[0x0][0x1e8], RZ ;  /* 0x00007a0003067a24 */ /* 0x000fe200078e02ff */
[----:B------:R-:W-:Y:S02]  /*0650*/  SHF.R.S32.HI R13, RZ, 0x1f, R12 ;  /* 0x0000001fff0d7819 */ /* 0x000fe4000001140c */
        /* <DEDUP_REMOVED lines=21> */
[----:B------:R-:W-:Y:S02]  /*07b0*/  @P0 MOV R14, R8 ;  /* 0x00000008000e0202 */ /* 0x000fe40000000f00 */
[----:B------:R-:W-:Y:S02]  /*07c0*/  @P0 MOV R15, R11 ;  /* 0x0000000b000f0202 */ /* 0x000fe40000000f00 */
[----:B------:R-:W-:-:S02]  /*07d0*/  @P1 SHF.L.U32 R16, R6, 0x1, RZ ;  /* 0x0000000106101819 */ /* 0x000fc400000006ff */
[----:B------:R-:W-:Y:S01]  /*07e0*/  @P1 SHF.L.U64.HI R17, R6, 0x1, R17 ;  /* 0x0000000106111819 */ /* 0x000fe20000010211 */
[----:B------:R-:W-:Y:S01]  /*07f0*/  @P3 IMAD R18, R51, c[0x0][0x1d8], RZ ;  /* 0x0000760033123a24 */ /* 0x000fe200078e02ff */
[----:B------:R-:W-:Y:S02]  /*0800*/  @P3 MOV R6, R8 ;  /* 0x0000000800063202 */ /* 0x000fe40000000f00 */
[----:B------:R-:W-:Y:S01]  /*0810*/  @P3 MOV R7, R11 ;  /* 0x0000000b00073202 */ /* 0x000fe20000000f00 */
[----:B------:R-:W-:-:S04]  /*0820*/  @P0 IMAD.WIDE.U32 R14, R44, c[0x0][0x1d8], R14 ;  /* 0x000076002c0e0a25 */ /* 0x000fc800078e000e */
[C---:B------:R-:W-:Y:S02]  /*0830*/  @P3 IMAD R19, R43.reuse, c[0x0][0x1dc], R18 ;  /* 0x000077002b133a24 */ /* 0x040fe400078e0212 */
[----:B------:R-:W-:Y:S01]  /*0840*/  @P3 IMAD.WIDE.U32 R6, R43, c[0x0][0x1d8], R6 ;  /* 0x000076002b063a25 */ /* 0x000fe200078e0006 */
[----:B------:R-:W-:Y:S02]  /*0850*/  @P0 IADD3 R3, R15, R23, RZ ;  /* 0x000000170f030210 */ /* 0x000fe40007ffe0ff */
[C---:B------:R-:W-:Y:S02]  /*0860*/  @P2 IADD3 R18, P4, R20.reuse, c[0x0][0x180], RZ ;  /* 0x0000600014122a10 */ /* 0x040fe40007f9e0ff */
[----:B------:R-:W-:Y:S02]  /*0870*/  @P2 IADD3 R20, P5, R20, c[0x0][0x178], RZ ;  /* 0x00005e0014142a10 */ /* 0x000fe40007fbe0ff */
[----:B------:R-:W-:Y:S02]  /*0880*/  @P3 IADD3 R23, R7, R19, RZ ;  /* 0x0000001307173210 */ /* 0x000fe40007ffe0ff */
[----:B------:R-:W-:-:S02]  /*0890*/  @P0 SHF.L.U32 R24, R14, 0x1, RZ ;  /* 0x000000010e180819 */ /* 0x000fc400000006ff */
[C---:B------:R-:W-:Y:S02]  /*08a0*/  @P2 IADD3.X R19, R21.reuse, c[0x0][0x184], RZ, P4, !PT ;  /* 0x0000610015132a10 */ /* 0x040fe400027fe4ff */
[----:B------:R-:W-:Y:S02]  /*08b0*/  @P0 SHF.L.U64.HI R3, R14, 0x1, R3 ;  /* 0x000000010e030819 */ /* 0x000fe40000010203 */
[----:B------:R-:W-:Y:S02]  /*08c0*/  @P2 IADD3.X R21, R21, c[0x0][0x17c], RZ, P5, !PT ;  /* 0x00005f0015152a10 */ /* 0x000fe40002ffe4ff */
[C---:B------:R-:W-:Y:S02]  /*08d0*/  @P3 SHF.L.U32 R22, R6.reuse, 0x1, RZ ;  /* 0x0000000106163819 */ /* 0x040fe400000006ff */
[----:B------:R-:W-:Y:S02]  /*08e0*/  @P3 SHF.L.U64.HI R23, R6, 0x1, R23 ;  /* 0x0000000106173819 */ /* 0x000fe40000010217 */
[----:B------:R-:W-:-:S02]  /*08f0*/  @P1 IADD3 R6, P4, R16, c[0x0][0x180], RZ ;  /* 0x0000600010061a10 */ /* 0x000fc40007f9e0ff */
[----:B------:R-:W-:Y:S02]  /*0900*/  @P1 IADD3 R14, P5, R16, c[0x0][0x178], RZ ;  /* 0x00005e00100e1a10 */ /* 0x000fe40007fbe0ff */
[----:B------:R-:W-:Y:S01]  /*0910*/  @P0 IADD3 R16, P6, R24, c[0x0][0x180], RZ ;  /* 0x0000600018100a10 */ /* 0x000fe20007fde0ff */
[----:B------:R-:W-:Y:S01]  /*0920*/  CS2R R36, SRZ ;  /* 0x0000000000247805 */ /* 0x000fe2000001ff00 */
[C---:B------:R-:W-:Y:S01]  /*0930*/  @P1 IADD3.X R7, R17.reuse, c[0x0][0x184], RZ, P4, !PT ;  /* 0x0000610011071a10 */ /* 0x040fe200027fe4ff */
[----:B------:R-:W-:Y:S01]  /*0940*/  CS2R R30, SRZ ;  /* 0x00000000001e7805 */ /* 0x000fe2000001ff00 */
[----:B------:R-:W-:Y:S02]  /*0950*/  @P1 IADD3.X R15, R17, c[0x0][0x17c], RZ, P5, !PT ;  /* 0x00005f00110f1a10 */ /* 0x000fe40002ffe4ff */
[----:B------:R-:W-:Y:S01]  /*0960*/  @P0 IADD3.X R17, R3, c[0x0][0x184], RZ, P6, !PT ;  /* 0x0000610003110a10 */ /* 0x000fe200037fe4ff */
[----:B------:R-:W-:Y:S01]  /*0970*/  CS2R R34, SRZ ;  /* 0x0000000000227805 */ /* 0x000fe2000001ff00 */
[----:B------:R0:W5:Y:S04]  /*0980*/  @P2 LDG.E R37, [R20.64] ;  /* 0x0000000e14252981 */ /* 0x000168000c1e1900 */
[----:B------:R1:W5:Y:S04]  /*0990*/  @P1 LDG.E R36, [R14.64] ;  /* 0x0000000e0e241981 */ /* 0x000368000c1e1900 */
[----:B------:R3:W5:Y:S01]  /*09a0*/  @P0 LDG.E R30, [R16.64] ;  /* 0x0000000e101e0981 */ /* 0x000762000c1e1900 */
[----:B-1----:R-:W-:-:S02]  /*09b0*/  @P3 IADD3 R14, P5, R22, c[0x0][0x180], RZ ;  /* 0x00006000160e3a10 */ /* 0x002fc40007fbe0ff */
[----:B---3--:R-:W-:Y:S02]  /*09c0*/  @P3 IADD3 R16, P6, R22, c[0x0][0x178], RZ ;  /* 0x00005e0016103a10 */ /* 0x008fe40007fde0ff */
[C---:B------:R-:W-:Y:S02]  /*09d0*/  @P3 IADD3.X R15, R23.reuse, c[0x0][0x184], RZ, P5, !PT ;  /* 0x00006100170f3a10 */ /* 0x040fe40002ffe4ff */
[----:B------:R-:W-:-:S03]  /*09e0*/  @P3 IADD3.X R17, R23, c[0x0][0x17c], RZ, P6, !PT ;  /* 0x00005f0017113a10 */ /* 0x000fc600037fe4ff */
[----:B------:R0:W5:Y:S04]  /*09f0*/  @P3 LDG.E R31, [R14.64] ;  /* 0x0000000e0e1f3981 */ /* 0x000168000c1e1900 */
[----:B------:R0:W5:Y:S01]  /*0a00*/  @P3 LDG.E R34, [R16.64] ;  /* 0x0000000e10223981 */ /* 0x000162000c1e1900 */
[----:B------:R-:W-:-:S06]  /*0a10*/  CS2R R32, SRZ ;  /* 0x0000000000207805 */ /* 0x000fcc000001ff00 */
[----:B------:R1:W5:Y:S04]  /*0a20*/  @P2 LDG.E R32, [R18.64] ;  /* 0x0000000e12202981 */ /* 0x000368000c1e1900 */
[----:B------:R3:W5:Y:S02]  /*0a30*/  @P1 LDG.E R33, [R6.64] ;  /* 0x0000000e06211981 */ /* 0x000764000c1e1900 */
[----:B---3--:R-:W-:-:S04]  /*0a40*/  @P0 IADD3 R6, P4, R24, c[0x0][0x178], RZ ;  /* 0x00005e0018060a10 */ /* 0x008fc80007f9e0ff */
[----:B------:R-:W-:-:S05]  /*0a50*/  @P0 IADD3.X R7, R3, c[0x0][0x17c], RZ, P4, !PT ;  /* 0x00005f0003070a10 */ /* 0x000fca00027fe4ff */
[----:B------:R3:W5:Y:S01]  /*0a60*/  @P0 LDG.E R35, [R6.64] ;  /* 0x0000000e06230981 */ /* 0x000762000c1e1900 */
[----:B--2---:R-:W1:Y:S02]  /*0a70*/  R2UR UR17, R4 ;  /* 0x00000000041173c2 */ /* 0x004e6400000e0000 */
[----:B-1----:R-:W-:-:S05]  /*0a80*/  MOV R18, UR17 ;  /* 0x0000001100127c02 */ /* 0x002fca0008000f00 */
[----:B------:R-:W-:-:S05]  /*0a90*/  FFMA.FTZ R5, -R18, UR17, R5 ;  /* 0x0000001112057c23 */ /* 0x000fca0008010105 */
[----:B------:R-:W-:-:S13]  /*0aa0*/  FSETP.GTU.FTZ.AND P0, PT, R5, RZ, PT ;  /* 0x000000ff0500720b */ /* 0x000fda0003f1c000 */
[----:B------:R-:W-:Y:S01]  /*0ab0*/  VOTEU.ANY UP0, P0 ;  /* 0x00000000003f7886 */ /* 0x000fe20000000100 */
[----:B------:R-:W-:-:S13]  /*0ac0*/  PLOP3.LUT P0, PT, PT, PT, UP0, 0x80, 0x0 ;  /* 0x000000000000781c */ /* 0x000fda0003f0f008 */
[----:B------:R-:W-:-:S06]  /*0ad0*/  @P0 FADD.FTZ R18, R5, c[0x0][0x1a0] ;  /* 0x0000680005120621 */ /* 0x000fcc0000010000 */
[----:B------:R-:W1:Y:S02]  /*0ae0*/  @P0 MUFU.RSQ R18, R18 ;  /* 0x0000001200120308 */ /* 0x000e640000001400 */
[----:B-1----:R-:W1:Y:S01]  /*0af0*/  @P0 R2UR UR4, R18 ;  /* 0x00000000120403c2 */ /* 0x002e6200000e0000 */
[----:B------:R-:W-:Y:S01]  /*0b00*/  ISETP.GT.U32.AND P0, PT, R0, 0x7f, PT ;  /* 0x0000007f0000780c */ /* 0x000fe20003f04070 */
[----:B------:R-:W-:Y:S01]  /*0b10*/  UMOV UR5, 0x3f800000 ;  /* 0x3f80000000057882 */ /* 0x000fe20000000000 */
[----:B------:R-:W-:Y:S01]  /*0b20*/  BSSY B0, `(.L_x_218) ;  /* 0x0000015000007945 */ /* 0x000fe20003800000 */
[----:B------:R-:W-:Y:S01]  /*0b30*/  MOV R3, RZ ;  /* 0x000000ff00037202 */ /* 0x000fe20000000f00 */
[----:B------:R-:W-:Y:S01]  /*0b40*/  CS2R R4, SRZ ;  /* 0x0000000000047805 */ /* 0x000fe2000001ff00 */
[----:B---3--:R-:W-:Y:S01]  /*0b50*/  MOV R6, RZ ;  /* 0x000000ff00067202 */ /* 0x008fe20000000f00 */
[----:B-1----:R-:W-:-:S07]  /*0b60*/  @UP0 UMOV UR5, UR4 ;  /* 0x0000000400050c82 */ /* 0x002fce0008000000 */
[----:B------:R-:W-:Y:S05]  /*0b70*/  @P0 BRA `(.L_x_219) ;  /* 0x000000f000000947 */ /* 0x000fea0003800000 */
[----:B0-----:R-:W-:Y:S02]  /*0b80*/  ISETP.NE.AND P0, PT, RZ, UR16, PT ;  /* 0x00000010ff007c0c */ /* 0x001fe4000bf05270 */
        /* <DEDUP_REMOVED lines=14> */
.L_x_219:
[----:B0-----:R-:W-:Y:S05]  /*0c70*/  BSYNC B0 ;  /* 0x0000000000007941 */ /* 0x001fea0003800000 */
.L_x_218:
        /* <DEDUP_REMOVED lines=33> */
.L_x_220:
        /* <DEDUP_REMOVED lines=26> */
.L_x_221:
[----:B------:R-:W-:Y:S02]  /*1030*/  FMUL.FTZ R22, R14, R3 ;  /* 0x000000030e167220 */ /* 0x000fe40000410000 */
[----:B------:R-:W-:Y:S02]  /*1040*/  FADD.FTZ R21, R20, R21 ;  /* 0x0000001514157221 */ /* 0x000fe40000010000 */
[----:B------:R-:W-:Y:S01]  /*1050*/  FFMA.FTZ R19, R7, R20, R19 ;  /* 0x0000001407137223 */ /* 0x000fe20000010013 */
[----:B------:R-:W-:Y:S01]  /*1060*/  PRMT R20, RZ, 0x5410, R30 ;  /* 0x00005410ff147816 */ /* 0x000fe2000000001e */
[----:B------:R-:W-:Y:S01]  /*1070*/  FADD.FTZ R23, R21, R22 ;  /* 0x0000001615177221 */ /* 0x000fe20000010000 */
[----:B------:R-:W-:Y:S01]  /*1080*/  PRMT R21, RZ, 0x7610, R30 ;  /* 0x00007610ff157816 */ /* 0x000fe2000000001e */
[----:B------:R-:W-:Y:S01]  /*1090*/  FFMA.FTZ R19, R17, R22, R19 ;  /* 0x0000001611137223 */ /* 0x000fe20000010013 */
[----:B------:R-:W-:Y:S01]  /*10a0*/  PRMT R22, RZ, 0x5410, R35 ;  /* 0x00005410ff167816 */ /* 0x000fe20000000023 */
[----:B------:R-:W-:-:S02]  /*10b0*/  FADD.FTZ R20, R20, -UR17 ;  /* 0x8000001114147e21 */ /* 0x000fc40008010000 */
[----:B------:R-:W-:Y:S01]  /*10c0*/  FADD.FTZ R24, R21, -UR17 ;  /* 0x8000001115187e21 */ /* 0x000fe20008010000 */
[----:B------:R-:W-:Y:S01]  /*10d0*/  PRMT R21, RZ, 0x7610, R35 ;  /* 0x00007610ff157816 */ /* 0x000fe20000000023 */
[----:B------:R-:W-:Y:S02]  /*10e0*/  FMUL.FTZ R20, R20, UR5 ;  /* 0x0000000514147c20 */ /* 0x000fe40008410000 */
[----:B------:R-:W-:Y:S02]  /*10f0*/  FMUL.FTZ R26, R13, R6 ;  /* 0x000000060d1a7220 */ /* 0x000fe40000410000 */
[----:B------:R-:W-:Y:S01]  /*1100*/  FMUL.FTZ R24, R24, UR5 ;  /* 0x0000000518187c20 */ /* 0x000fe20008410000 */
        /* <DEDUP_REMOVED lines=19> */
.L_x_222:
[----:B------:R-:W-:Y:S02]  /*1240*/  FFMA.FTZ R25, R18, R26, R19 ;  /* 0x0000001a12197223 */ /* 0x000fe40000010013 */
[----:B------:R-:W-:Y:S02]  /*1250*/  FMUL.FTZ R19, R22, R3 ;  /* 0x0000000316137220 */ /* 0x000fe40000410000 */
[----:B------:R-:W-:Y:S02]  /*1260*/  FADD.FTZ R26, R26, R23 ;  /* 0x000000171a1a7221 */ /* 0x000fe40000010000 */
[----:B------:R-:W-:Y:S02]  /*1270*/  FFMA.FTZ R23, R20, R19, R25 ;  /* 0x0000001314177223 */ /* 0x000fe40000010019 */
[----:B------:R-:W-:Y:S01]  /*1280*/  FADD.FTZ R26, R26, R19 ;  /* 0x000000131a1a7221 */ /* 0x000fe20000010000 */
[----:B------:R-:W-:Y:S01]  /*1290*/  PRMT R19, RZ, 0x5410, R31 ;  /* 0x00005410ff137816 */ /* 0x000fe2000000001f */
[----:B------:R-:W-:-:S04]  /*12a0*/  FMUL.FTZ R25, R21, R6 ;  /* 0x0000000615197220 */ /* 0x000fc80000410000 */
[----:B------:R-:W-:Y:S01]  /*12b0*/  FADD.FTZ R27, R19, -UR17 ;  /* 0x80000011131b7e21 */ /* 0x000fe20008010000 */
[----:B------:R-:W-:Y:S01]  /*12c0*/  PRMT R19, RZ, 0x7610, R31 ;  /* 0x00007610ff137816 */ /* 0x000fe2000000001f */
[----:B------:R-:W-:Y:S02]  /*12d0*/  FFMA.FTZ R28, R24, R25, R23 ;  /* 0x00000019181c7223 */ /* 0x000fe40000010017 */
[----:B------:R-:W-:Y:S01]  /*12e0*/  FADD.FTZ R25, R25, R26 ;  /* 0x0000001a19197221 */ /* 0x000fe20000010000 */
[--C-:B------:R-:W-:Y:S01]  /*12f0*/  PRMT R26, RZ, 0x5410, R34.reuse ;  /* 0x00005410ff1a7816 */ /* 0x100fe20000000022 */
[----:B------:R-:W-:Y:S02]  /*1300*/  FADD.FTZ R19, R19, -UR17 ;  /* 0x8000001113137e21 */ /* 0x000fe40008010000 */
[----:B------:R-:W-:Y:S02]  /*1310*/  FMUL.FTZ R23, R27, UR5 ;  /* 0x000000051b177c20 */ /* 0x000fe40008410000 */
        /* <DEDUP_REMOVED lines=21> */
.L_x_223:
[----:B------:R-:W-:Y:S01]  /*1470*/  FMUL.FTZ R48, R26, R3 ;  /* 0x000000031a307220 */ /* 0x000fe20000410000 */
[----:B------:R-:W0:Y:S01]  /*1480*/  S2R R39, SR_LANEID ;  /* 0x0000000000277919 */ /* 0x000e220000000000 */
[----:B------:R-:W-:Y:S01]  /*1490*/  FMUL.FTZ R29, R19, R6 ;  /* 0x00000006131d7220 */ /* 0x000fe20000410000 */
[----:B------:R-:W-:Y:S01]  /*14a0*/  ISETP.NE.AND P3, PT, R0, RZ, PT ;  /* 0x000000ff0000720c */ /* 0x000fe20003f65270 */
[----:B------:R-:W-:Y:S01]  /*14b0*/  FFMA.FTZ R27, R23, R48, R28 ;  /* 0x00000030171b7223 */ /* 0x000fe2000001001c */
[----:B------:R-:W-:Y:S01]  /*14c0*/  BSSY B0, `(.L_x_224) ;  /* 0x0000176000007945 */ /* 0x000fe20003800000 */
[----:B------:R-:W-:Y:S02]  /*14d0*/  FADD.FTZ R48, R25, R48 ;  /* 0x0000003019307221 */ /* 0x000fe40000010000 */
[----:B------:R-:W-:Y:S02]  /*14e0*/  FFMA.FTZ R28, R38, R29, R27 ;  /* 0x0000001d261c7223 */ /* 0x000fe4000001001b */
[----:B------:R-:W-:-:S02]  /*14f0*/  FADD.FTZ R29, R29, R48 ;  /* 0x000000301d1d7221 */ /* 0x000fc40000010000 */
[----:B------:R-:W-:Y:S01]  /*1500*/  FFMA.FTZ R12, R12, R16, RZ ;  /* 0x000000100c0c7223 */ /* 0x000fe200000100ff */
[----:B------:R-:W1:Y:S01]  /*1510*/  SHFL.DOWN PT, R25, R28, 0x1, 0x1f ;  /* 0x08201f001c197f89 */ /* 0x000e6200000e0000 */
[----:B------:R-:W-:Y:S02]  /*1520*/  FADD.FTZ R27, RZ, R16 ;  /* 0x00000010ff1b7221 */ /* 0x000fe40000010000 */
[----:B------:R-:W-:Y:S01]  /*1530*/  FFMA.FTZ R17, R17, R14, R12 ;  /* 0x0000000e11117223 */ /* 0x000fe2000001000c */
[----:B------:R-:W2:Y:S01]  /*1540*/  SHFL.DOWN PT, R48, R29, 0x1, 0x1f ;  /* 0x08201f001d307f89 */ /* 0x000ea200000e0000 */
[----:B------:R-:W-:Y:S02]  /*1550*/  FFMA.FTZ R7, R7, R15, RZ ;  /* 0x0000000f07077223 */ /* 0x000fe400000100ff */
[----:B------:R-:W-:Y:S02]  /*1560*/  FADD.FTZ R12, RZ, R15 ;  /* 0x0000000fff0c7221 */ /* 0x000fe40000010000 */
[----:B------:R-:W-:-:S02]  /*1570*/  FADD.FTZ R27, R27, R14 ;  /* 0x0000000e1b1b7221 */ /* 0x000fc40000010000 */
[----:B------:R-:W-:Y:S01]  /*1580*/  FFMA.FTZ R7, R18, R13, R7 ;  /* 0x0000000d12077223 */ /* 0x000fe20000010007 */
[C---:B0-----:R-:W-:Y:S01]  /*1590*/  ISETP.GT.AND P0, PT, R39.reuse, 0x1e, PT ;  /* 0x0000001e2700780c */ /* 0x041fe20003f04270 */
[----:B------:R-:W-:Y:S01]  /*15a0*/  FADD.FTZ R12, R12, R13 ;  /* 0x0000000d0c0c7221 */ /* 0x000fe20000010000 */
[----:B------:R-:W-:Y:S01]  /*15b0*/  ISETP.NE.AND P5, PT, R39, RZ, PT ;  /* 0x000000ff2700720c */ /* 0x000fe20003fa5270 */
[----:B------:R-:W-:Y:S02]  /*15c0*/  FFMA.FTZ R17, R20, R22, R17 ;  /* 0x0000001614117223 */ /* 0x000fe40000010011 */
[----:B------:R-:W-:Y:S02]  /*15d0*/  FADD.FTZ R27, R27, R22 ;  /* 0x000000161b1b7221 */ /* 0x000fe40000010000 */
[----:B------:R-:W-:Y:S02]  /*15e0*/  FFMA.FTZ R7, R24, R21, R7 ;  /* 0x0000001518077223 */ /* 0x000fe40000010007 */
[----:B------:R-:W-:-:S02]  /*15f0*/  FADD.FTZ R16, R12, R21 ;  /* 0x000000150c107221 */ /* 0x000fc40000010000 */
[----:B------:R-:W-:Y:S02]  /*1600*/  FFMA.FTZ R13, R38, R19, R7 ;  /* 0x00000013260d7223 */ /* 0x000fe40000010007 */
[----:B-1----:R-:W-:Y:S02]  /*1610*/  @!P0 FADD.FTZ R28, R28, R25 ;  /* 0x000000191c1c8221 */ /* 0x002fe40000010000 */
[----:B------:R-:W-:Y:S02]  /*1620*/  FFMA.FTZ R12, R23, R26, R17 ;  /* 0x0000001a170c7223 */ /* 0x000fe40000010011 */
[----:B--2---:R-:W-:Y:S01]  /*1630*/  @!P0 FADD.FTZ R29, R29, R48 ;  /* 0x000000301d1d8221 */ /* 0x004fe20000010000 */
[----:B------:R-:W0:Y:S01]  /*1640*/  SHFL.DOWN PT, R25, R28, 0x2, 0x1f ;  /* 0x08401f001c197f89 */ /* 0x000e2200000e0000 */
[----:B------:R-:W-:Y:S01]  /*1650*/  ISETP.GT.AND P0, PT, R39, 0x1d, PT ;  /* 0x0000001d2700780c */ /* 0x000fe20003f04270 */
[----:B------:R-:W-:Y:S02]  /*1660*/  FADD.FTZ R14, R27, R26 ;  /* 0x0000001a1b0e7221 */ /* 0x000fe40000010000 */
[----:B------:R-:W1:Y:S01]  /*1670*/  SHFL.DOWN PT, R48, R29, 0x2, 0x1f ;  /* 0x08401f001d307f89 */ /* 0x000e6200000e0000 */
[----:B------:R-:W-:-:S05]  /*1680*/  FADD.FTZ R15, R16, R19 ;  /* 0x00000013100f7221 */ /* 0x000fca0000010000 */
[----:B------:R-:W-:Y:S04]  /*1690*/  STS.128 [R0.X16+0x40], R12 ;  /* 0x0000400c00007388 */ /* 0x000fe8000000cc00 */
        /* <DEDUP_REMOVED lines=16> */
[----:B-1----:R-:W-:-:S05]  /*17a0*/  @!P0 FADD.FTZ R29, R29, R48 ;  /* 0x000000301d1d8221 */ /* 0x002fca0000010000 */
        /* <DEDUP_REMOVED lines=327> */
.L_x_225:
[----:B-1----:R-:W-:Y:S05]  /*2c20*/  BSYNC B0 ;  /* 0x0000000000007941 */ /* 0x002fea0003800000 */
.L_x_224:
        /* <DEDUP_REMOVED lines=21> */
.L_x_227:
[----:B------:R-:W-:Y:S05]  /*2d80*/  BSYNC B0 ;  /* 0x0000000000007941 */ /* 0x000fea0003800000 */
.L_x_226:
        /* <DEDUP_REMOVED lines=31> */
.L_x_230:
[----:B------:R-:W2:Y:S01]  /*2f80*/  LDG.E.STRONG.GPU R16, [R14.64] ;  /* 0x0000000e0e107981 */ /* 0x000ea2000c1ef900 */
[----:B------:R-:W-:Y:S01]  /*2f90*/  YIELD ;  /* 0x0000000000007946 */ /* 0x000fe20003800000 */
[----:B--2---:R-:W-:Y:S01]  /*2fa0*/  ISETP.NE.AND P0, PT, R16, R19, PT ;  /* 0x000000131000720c */ /* 0x004fe20003f05270 */
[----:B------:R-:W-:-:S12]  /*2fb0*/  CCTL.IVALL ;  /* 0x00000000ff00798f */ /* 0x000fd80002000000 */
[----:B------:R-:W-:Y:S05]  /*2fc0*/  @P0 BRA `(.L_x_230) ;  /* 0xffffffb000000947 */ /* 0x000fea000383ffff */
.L_x_229:
        /* <DEDUP_REMOVED lines=18> */
.L_x_234:
        /* <DEDUP_REMOVED lines=116> */
.L_x_233:
        /* <DEDUP_REMOVED lines=62> */
.L_x_235:
[----:B------:R-:W-:-:S13]  /*3c10*/  ISETP.NE.OR P0, PT, RZ, UR4, P0 ;  /* 0x00000004ff007c0c */ /* 0x000fda0008705670 */
[----:B------:R-:W-:Y:S05]  /*3c20*/  @!P0 BRA `(.L_x_231) ;  /* 0x000001f000008947 */ /* 0x000fea0003800000 */
.L_x_232:
[----:B------:R-:W-:-:S13]  /*3c30*/  ISETP.EQ.OR P6, PT, R7, R46, P3 ;  /* 0x0000002e0700720c */ /* 0x000fda0001fc2670 */
[----:B0-----:R-:W-:-:S04]  /*3c40*/  @!P6 IMAD R15, R7, c[0x0][0x10], R2 ;  /* 0x00000400070fea24 */ /* 0x001fc800078e0202 */
[----:B------:R-:W-:-:S06]  /*3c50*/  @!P6 IMAD.WIDE.U32 R14, R15, 0x8, R12 ;  /* 0x000000080f0ee825 */ /* 0x000fcc00078e000c */
[----:B------:R-:W2:Y:S01]  /*3c60*/  @!P6 LDG.E.64 R14, [R14.64] ;  /* 0x0000000e0e0ee981 */ /* 0x000ea2000c1e1b00 */
[C---:B------:R-:W-:Y:S02]  /*3c70*/  IADD3 R17, R7.reuse, 0x1, RZ ;  /* 0x0000000107117810 */ /* 0x040fe40007ffe0ff */
[----:B------:R-:W-:Y:S02]  /*3c80*/  IADD3 R19, R7, 0x2, RZ ;  /* 0x0000000207137810 */ /* 0x000fe40007ffe0ff */
        /* <DEDUP_REMOVED lines=25> */
.L_x_231:
        /* <DEDUP_REMOVED lines=10> */
.L_x_237:
[----:B------:R-:W-:Y:S05]  /*3ec0*/  BSYNC B0 ;  /* 0x0000000000007941 */ /* 0x000fea0003800000 */
.L_x_236:
        /* <DEDUP_REMOVED lines=19> */
.L_x_228:
        /* <DEDUP_REMOVED lines=16> */
[----:B------:R-:W-:-:S03]  /*4100*/  PRMT R32, RZ, 0x7610, R32 ;  /* 0x00007610ff207816 */ /* 0x000fc60000000020 */
[----:B------:R-:W-:Y:S01]  /*4110*/  FADD.FTZ R13, R12, -UR17 ;  /* 0x800000110c0d7e21 */ /* 0x000fe20008010000 */
[--C-:B------:R-:W-:Y:S01]  /*4120*/  PRMT R12, RZ, 0x5410, R37.reuse ;  /* 0x00005410ff0c7816 */ /* 0x100fe20000000025 */
[----:B------:R-:W-:Y:S01]  /*4130*/  FADD.FTZ R32, R32, -UR17 ;  /* 0x8000001120207e21 */ /* 0x000fe20008010000 */
[----:B------:R-:W-:Y:S01]  /*4140*/  PRMT R37, RZ, 0x7610, R37 ;  /* 0x00007610ff257816 */ /* 0x000fe20000000025 */
[----:B------:R-:W-:Y:S02]  /*4150*/  FMUL.FTZ R23, R13, UR5 ;  /* 0x000000050d177c20 */ /* 0x000fe40008410000 */
        /* <DEDUP_REMOVED lines=20> */
.L_x_238:
        /* <DEDUP_REMOVED lines=18> */
.L_x_240:
[----:B------:R-:W-:Y:S05]  /*43c0*/  BSYNC B0 ;  /* 0x0000000000007941 */ /* 0x000fea0003800000 */
.L_x_239:
[--C-:B------:R-:W-:Y:S02]  /*43d0*/  PRMT R12, RZ, 0x5410, R33.reuse ;  /* 0x00005410ff0c7816 */ /* 0x100fe40000000021 */
[----:B------:R-:W-:Y:S02]  /*43e0*/  PRMT R33, RZ, 0x7610, R33 ;  /* 0x00007610ff217816 */ /* 0x000fe40000000021 */
[--C-:B------:R-:W-:Y:S01]  /*43f0*/  PRMT R13, RZ, 0x7610, R36.reuse ;  /* 0x00007610ff0d7816 */ /* 0x100fe20000000024 */
[----:B0-----:R-:W-:Y:S01]  /*4400*/  FADD.FTZ R14, R12, -UR17 ;  /* 0x800000110c0e7e21 */ /* 0x001fe20008010000 */
        /* <DEDUP_REMOVED lines=23> */
.L_x_241:
        /* <DEDUP_REMOVED lines=18> */
.L_x_243:
[----:B------:R-:W-:Y:S05]  /*46a0*/  BSYNC B0 ;  /* 0x0000000000007941 */ /* 0x000fea0003800000 */
.L_x_242:
[--C-:B------:R-:W-:Y:S02]  /*46b0*/  PRMT R13, RZ, 0x5410, R30.reuse ;  /* 0x00005410ff0d7816 */ /* 0x100fe4000000001e */
[----:B------:R-:W-:Y:S02]  /*46c0*/  PRMT R30, RZ, 0x7610, R30 ;  /* 0x00007610ff1e7816 */ /* 0x000fe4000000001e */
[--C-:B------:R-:W-:Y:S01]  /*46d0*/  PRMT R12, RZ, 0x5410, R35.reuse ;  /* 0x00005410ff0c7816 */ /* 0x100fe20000000023 */
[----:B------:R-:W-:Y:S01]  /*46e0*/  FADD.FTZ R13, R13, -UR17 ;  /* 0x800000110d0d7e21 */ /* 0x000fe20008010000 */
[----:B------:R-:W-:Y:S01]  /*46f0*/  ISETP.LT.U32.AND P0, PT, R0, 0x80, !P0 ;  /* 0x000000800000780c */ /* 0x000fe20004701070 */
[----:B------:R-:W-:Y:S01]  /*4700*/  FADD.FTZ R30, R30, -UR17 ;  /* 0x800000111e1e7e21 */ /* 0x000fe20008010000 */
[----:B------:R-:W-:Y:S01]  /*4710*/  ISETP.LT.U32.AND P3, PT, R0, 0x80, !P3 ;  /* 0x000000800000780c */ /* 0x000fe20005f61070 */
[----:B------:R-:W-:Y:S01]  /*4720*/  FMUL.FTZ R25, R13, UR5 ;  /* 0x000000050d197c20 */ /* 0x000fe20008410000 */
[----:B------:R-:W-:Y:S01]  /*4730*/  PRMT R35, RZ, 0x7610, R35 ;  /* 0x00007610ff237816 */ /* 0x000fe20000000023 */
[----:B------:R-:W-:Y:S01]  /*4740*/  FMUL.FTZ R30, R30, UR5 ;  /* 0x000000051e1e7c20 */ /* 0x000fe20008410000 */
[----:B0-----:R-:W-:Y:S01]  /*4750*/  PRMT R17, RZ, 0x5410, R31 ;  /* 0x00005410ff117816 */ /* 0x001fe2000000001f */
        /* <DEDUP_REMOVED lines=19> */
.L_x_244:
        /* <DEDUP_REMOVED lines=18> */
.L_x_246:
[----:B------:R-:W-:Y:S05]  /*49b0*/  BSYNC B0 ;  /* 0x0000000000007941 */ /* 0x000fea0003800000 */
.L_x_245:
[----:B------:R-:W-:Y:S01]  /*49c0*/  PRMT R31, RZ, 0x7610, R31 ;  /* 0x00007610ff1f7816 */ /* 0x000fe2000000001f */
[----:B------:R-:W-:Y:S01]  /*49d0*/  FADD.FTZ R17, R17, -UR17 ;  /* 0x8000001111117e21 */ /* 0x000fe20008010000 */
[--C-:B------:R-:W-:Y:S02]  /*49e0*/  PRMT R12, RZ, 0x5410, R34.reuse ;  /* 0x00005410ff0c7816 */ /* 0x100fe40000000022 */
[----:B0-----:R-:W-:Y:S01]  /*49f0*/  PRMT R13, RZ, 0x7610, R34 ;  /* 0x00007610ff0d7816 */ /* 0x001fe20000000022 */
        /* <DEDUP_REMOVED lines=22> */
.L_x_247:
        /* <DEDUP_REMOVED lines=10> */
[----:B------:R-:W-:Y:S01]  /*4c00*/  FMUL.FTZ R3, R4, UR5 ;  /* 0x0000000504037c20 */ /* 0x000fe20008410000 */
[----:B------:R-:W-:Y:S01]  /*4c10*/  LEA R4, P0, R8, c[0x0][0x160], 0x1 ;  /* 0x0000580008047a11 */ /* 0x000fe200078008ff */
[----:B------:R-:W-:Y:S01]  /*4c20*/  FMUL.FTZ R6, R7, UR5 ;  /* 0x0000000507067c20 */ /* 0x000fe20008410000 */
[----:B------:R-:W-:-:S04]  /*4c30*/  IADD3 R5, R9, R5, RZ ;  /* 0x0000000509057210 */ /* 0x000fc80007ffe0ff */
[----:B------:R-:W-:Y:S02]  /*4c40*/  LEA.HI.X R5, R8, c[0x0][0x164], R5, 0x1, P0 ;  /* 0x0000590008057a11 */ /* 0x000fe400000f0c05 */
[----:B------:R-:W-:-:S05]  /*4c50*/  F2FP.BF16.PACK_AB R3, R6, R3 ;  /* 0x000000030603723e */ /* 0x000fca00000010ff */
[----:B------:R0:W-:Y:S02]  /*4c60*/  STG.E [R4.64], R3 ;  /* 0x0000000304007986 */ /* 0x0001e4000c10190e */
.L_x_249:
[----:B------:R-:W-:Y:S05]  /*4c70*/  BSYNC B0 ;  /* 0x0000000000007941 */ /* 0x000fea0003800000 */
.L_x_248:
[----:B------:R-:W-:Y:S01]  /*4c80*/  ULDC UR4, c[0x0][0x10] ;  /* 0x0000040000047ab9 */ /* 0x000fe20000000800 */
[----:B------:R-:W-:Y:S01]  /*4c90*/  IADD3 R42, R42, 0x1, RZ ;  /* 0x000000012a2a7810 */ /* 0x000fe20007ffe0ff */
[----:B------:R-:W-:-:S04]  /*4ca0*/  UIADD3 UR13, UR13, UR4, URZ ;  /* 0x000000040d0d7290 */ /* 0x000fc8000fffe03f */
[----:B------:R-:W-:-:S06]  /*4cb0*/  UISETP.GE.AND UP0, UPT, UR13, UR6, UPT ;  /* 0x000000060d00728c */ /* 0x000fcc000bf06270 */
[----:B------:R-:W-:-:S13]  /*4cc0*/  PLOP3.LUT P0, PT, PT, PT, UP0, 0x80, 0x0 ;  /* 0x000000000000781c */ /* 0x000fda0003f0f008 */
[----:B------:R-:W-:Y:S01]  /*4cd0*/  @P0 CALL.REL.NOINC `(.L_x_217) ;  /* 0x0000001000000944 */ /* 0x000fe20003c00000 */
[----:B------:R-:W-:Y:S05]  /*4ce0*/  BRA `(.L_x_250) ;  /* 0xffffb61000007947 */ /* 0x000fea000383ffff */
.L_x_217:
[----:B012---:R-:W-:Y:S01]  /*4cf0*/  MOV R4, c[0x0][0xc] ;  /* 0x0000030000047a02 */ /* 0x007fe20000000f00 */
        /* <DEDUP_REMOVED lines=21> */
.L_x_252:
[----:B------:R-:W-:Y:S05]  /*4e50*/  BSYNC B0 ;  /* 0x0000000000007941 */ /* 0x000fea0003800000 */
.L_x_251:
[----:B------:R-:W-:Y:S05]  /*4e60*/  @P0 EXIT ;  /* 0x000000000000094d */ /* 0x000fea0003800000 */
[----:B------:R-:W-:Y:S05]  /*4e70*/  @P2 BRA `(.L_x_253) ;  /* 0x0000008000002947 */ /* 0x000fea0003800000 */
[----:B------:R-:W-:-:S05]  /*4e80*/  IMAD R4, R4, c[0x0][0x10], RZ ;  /* 0x0000040004047a24 */ /* 0x000fca00078e02ff */
[----:B------:R-:W-:-:S13]  /*4e90*/  ISETP.NE.AND P0, PT, R4, -0x1, PT ;  /* 0xffffffff0400780c */ /* 0x000fda0003f05270 */
[----:B------:R-:W-:Y:S05]  /*4ea0*/  @!P0 BRA `(.L_x_253) ;  /* 0x0000005000008947 */ /* 0x000fea0003800000 */
.L_x_254:
[----:B0-----:R-:W2:Y:S01]  /*4eb0*/  LDG.E.STRONG.GPU R5, [R2.64] ;  /* 0x0000000e02057981 */ /* 0x001ea2000c1ef900 */
[----:B------:R-:W-:Y:S01]  /*4ec0*/  YIELD ;  /* 0x0000000000007946 */ /* 0x000fe20003800000 */
[----:B--2---:R-:W-:Y:S01]  /*4ed0*/  ISETP.NE.AND P0, PT, R5, R4, PT ;  /* 0x000000040500720c */ /* 0x004fe20003f05270 */
[----:B------:R-:W-:-:S12]  /*4ee0*/  CCTL.IVALL ;  /* 0x00000000ff00798f */ /* 0x000fd80002000000 */
[----:B------:R-:W-:Y:S05]  /*4ef0*/  @P0 BRA `(.L_x_254) ;  /* 0xffffffb000000947 */ /* 0x000fea000383ffff */
.L_x_253:
[----:B------:R-:W-:Y:S02]  /*4f00*/  WARPSYNC 0xffffffff ;  /* 0xffffffff00007948 */ /* 0x000fe40003800000 */
[----:B------:R-:W-:Y:S01]  /*4f10*/  MOV R19, c[0x0][0x1dc] ;  /* 0x0000770000137a02 */ /* 0x000fe20000000f00 */
[----:B------:R-:W-:Y:S03]  /*4f20*/  BAR.SYNC.DEFER_BLOCKING 0x0 ;  /* 0x0000000000007b1d */ /* 0x000fe60000010000 */
[----:B0-----:R-:W-:-:S04]  /*4f30*/  LEA.HI R2, P0, R19, c[0x0][0x1d8], RZ, 0x1 ;  /* 0x0000760013027a11 */ /* 0x001fc800078108ff */
        /* <DEDUP_REMOVED lines=21> */
.L_x_255:
[----:B------:R-:W-:-:S04]  /*5090*/  LEA R6, P0, R0, c[0x0][0x1b8], 0x2 ;  /* 0x00006e0000067a11 */ /* 0x000fc800078010ff */
[----:B------:R-:W-:Y:S02]  /*50a0*/  LEA.HI.X R7, R0, c[0x0][0x1bc], R7, 0x2, P0 ;  /* 0x00006f0000077a11 */ /* 0x000fe400000f1407 */
[-C--:B------:R-:W-:Y:S02]  /*50b0*/  LEA R8, P0, R25, R6.reuse, 0x2 ;  /* 0x0000000619087211 */ /* 0x080fe400078010ff */
[-C--:B------:R-:W-:Y:S01]  /*50c0*/  LEA R12, P2, R23, R6.reuse, 0x2 ;  /* 0x00000006170c7211 */ /* 0x080fe200078410ff */
[----:B0-----:R0:W2:Y:S01]  /*50d0*/  LDG.E R2, [R6.64] ;  /* 0x0000000e06027981 */ /* 0x0010a2000c1e1900 */
[----:B------:R-:W-:Y:S02]  /*50e0*/  LEA R10, P1, R16, R6, 0x2 ;  /* 0x00000006100a7211 */ /* 0x000fe400078210ff */
[C---:B------:R-:W-:Y:S02]  /*50f0*/  IADD3.X R9, R7.reuse, R27, RZ, P0, !PT ;  /* 0x0000001b07097210 */ /* 0x040fe400007fe4ff */
[----:B------:R-:W-:-:S02]  /*5100*/  IADD3.X R13, R7, R21, RZ, P2, !PT ;  /* 0x00000015070d7210 */ /* 0x000fc400017fe4ff */
[----:B------:R-:W-:Y:S02]  /*5110*/  IADD3.X R11, R19, R7, RZ, P1, !PT ;  /* 0x00000007130b7210 */ /* 0x000fe40000ffe4ff */
[----:B------:R-:W2:Y:S04]  /*5120*/  LDG.E R9, [R8.64] ;  /* 0x0000000e08097981 */ /* 0x000ea8000c1e1900 */
[----:B------:R-:W3:Y:S04]  /*5130*/  LDG.E R10, [R10.64] ;  /* 0x0000000e0a0a7981 */ /* 0x000ee8000c1e1900 */
[----:B------:R-:W3:Y:S01]  /*5140*/  LDG.E R13, [R12.64] ;  /* 0x0000000e0c0d7981 */ /* 0x000ee2000c1e1900 */
[----:B------:R-:W-:Y:S01]  /*5150*/  HFMA2.MMA R5, -RZ, RZ, 0, 1.1920928955078125e-07 ;  /* 0x00000002ff057435 */ /* 0x000fe200000001ff */
[----:B------:R-:W-:-:S02]  /*5160*/  SHF.L.U32 R4, R0, 0x1, RZ ;  /* 0x0000000100047819 */ /* 0x000fc400000006ff */
[----:B------:R-:W-:-:S04]  /*5170*/  IADD3 R0, R0, 0x80, RZ ;  /* 0x0000008000007810 */ /* 0x000fc80007ffe0ff */
[----:B------:R-:W-:Y:S02]  /*5180*/  ISETP.GT.U32.AND P0, PT, R25, R0, PT ;  /* 0x000000001900720c */ /* 0x000fe40003f04070 */
[----:B0-----:R-:W-:-:S04]  /*5190*/  SHF.R.S32.HI R7, RZ, 0x1f, R0 ;  /* 0x0000001fff077819 */ /* 0x001fc80000011400 */
[----:B------:R-:W-:Y:S02]  /*51a0*/  ISETP.GT.AND.EX P0, PT, R14, R7, PT, P0 ;  /* 0x000000070e00720c */ /* 0x000fe40003f04300 */
[----:B--2---:R-:W-:Y:S01]  /*51b0*/  F2FP.BF16.PACK_AB R15, R9, R2 ;  /* 0x00000002090f723e */ /* 0x004fe200000010ff */
[----:B------:R-:W-:-:S04]  /*51c0*/  IMAD.WIDE R2, R4, R5, c[0x0][0x168] ;  /* 0x00005a0004027625 */ /* 0x000fc800078e0205 */
[----:B------:R-:W-:Y:S01]  /*51d0*/  IMAD.WIDE R4, R4, R5, c[0x0][0x170] ;  /* 0x00005c0004047625 */ /* 0x000fe200078e0205 */
[----:B---3--:R-:W-:Y:S01]  /*51e0*/  F2FP.BF16.PACK_AB R17, R13, R10 ;  /* 0x0000000a0d11723e */ /* 0x008fe200000010ff */
[----:B------:R0:W-:Y:S04]  /*51f0*/  STG.E [R2.64], R15 ;  /* 0x0000000f02007986 */ /* 0x0001e8000c10190e */
[----:B------:R0:W-:Y:S01]  /*5200*/  STG.E [R4.64], R17 ;  /* 0x0000001104007986 */ /* 0x0001e2000c10190e */
[----:B------:R-:W-:Y:S05]  /*5210*/  @P0 BRA `(.L_x_255) ;  /* 0xfffffe7000000947 */ /* 0x000fea000383ffff */
[----:B------:R-:W-:Y:S05]  /*5220*/  EXIT ;  /* 0x000000000000794d */ /* 0x000fea0003800000 */
.L_x_256:
        /* <DEDUP_REMOVED lines=13> */
.L_x_2285:


//--------------------- .text._Z35group_norm_nhwc_bwd_one_pass_kernelI11Bf16IOBf16WLi512ELi4ELi128EEv26Group_norm_nhwc_bwd_params --------------------------
	.section	.text._Z35group_norm_nhwc_bwd_one_pass_kernelI11Bf16IOBf16WLi512ELi4ELi128EEv26Group_norm_nhwc_bwd_params,"ax",@progbits
	.sectioninfo	@"SHI_REGISTERS=72"
	.align	128
        .global         _Z35group_norm_nhwc_bwd_one_pass_kernelI11Bf16IOBf16WLi512ELi4ELi128EEv26Group_norm_nhwc_bwd_params
        .type           _Z35group_norm_nhwc_bwd_one_pass_kernelI11Bf16IOBf16WLi512ELi4ELi128EEv26Group_norm_nhwc_bwd_params,@function
        .size           _Z35group_norm_nhwc_bwd_one_pass_kernelI11Bf16IOBf16WLi512ELi4ELi128EEv26Group_norm_nhwc_bwd_params,(.L_x_2286 - _Z35group_norm_nhwc_bwd_one_pass_kernelI11Bf16IOBf16WLi512ELi4ELi128EEv26Group_norm_nhwc_bwd_params)
        .other          _Z35group_norm_nhwc_bwd_one_pass_kernelI11Bf16IOBf16WLi512ELi4ELi128EEv26Group_norm_nhwc_bwd_params,@"STO_CUDA_ENTRY STV_DEFAULT"
_Z35group_norm_nhwc_bwd_one_pass_kernelI11Bf16IOBf16WLi512ELi4ELi128EEv26Group_norm_nhwc_bwd_params:
.text._Z35group_norm_nhwc_bwd_one_pass_kernelI11Bf16IOBf16WLi512ELi4ELi128EEv26Group_norm_nhwc_bwd_params:
        /* <DEDUP_REMOVED lines=63> */
.L_x_306:
        /* <DEDUP_REMOVED lines=39> */
[C---:B------:R-:W-:Y:S02]  /*0660*/  SEL R63, R15.reuse, R16, !P0 ;  /* 0x000000100f3f7207 */ /* 0x040fe40004000000 */
[----:B------:R-:W-:Y:S02]  /*0670*/  SEL R15, R15, R14, !P0 ;  /* 0x0000000e0f0f7207 */ /* 0x000fe40004000000 */
[----:B------:R-:W-:Y:S01]  /*0680*/  LEA R16, R63, R18, 0x2 ;  /* 0x000000123f107211 */ /* 0x000fe200078e10ff */
[----:B------:R-:W-:Y:S01]  /*0690*/  @P5 IMAD R18, R34, c[0x0][0x1d8], RZ ;  /* 0x0000760022125a24 */ /* 0x000fe200078e02ff */
[----:B------:R-:W-:Y:S02]  /*06a0*/  SHF.R.S32.HI R14, RZ, 0x1f, R15 ;  /* 0x0000001fff0e7819 */ /* 0x000fe4000001140f */
[----:B------:R-:W-:Y:S01]  /*06b0*/  SHF.R.S32.HI R17, RZ, 0x1f, R16 ;  /* 0x0000001fff117819 */ /* 0x000fe20000011410 */
[----:B------:R-:W-:-:S02]  /*06c0*/  @P5 IMAD R21, R35, c[0x0][0x1dc], R18 ;  /* 0x0000770023155a24 */ /* 0x000fc400078e0212 */
        /* <DEDUP_REMOVED lines=12> */
[C---:B------:R-:W-:Y:S01]  /*0790*/  @P5 SHF.L.U32 R48, R18.reuse, 0x1, RZ ;  /* 0x0000000112305819 */ /* 0x040fe200000006ff */
[----:B------:R-:W-:Y:S01]  /*07a0*/  @P4 IMAD.WIDE.U32 R14, R33, c[0x0][0x1d8], R14 ;  /* 0x00007600210e4a25 */ /* 0x000fe200078e000e */
[----:B------:R-:W-:Y:S02]  /*07b0*/  @P5 SHF.L.U64.HI R21, R18, 0x1, R21 ;  /* 0x0000000112155819 */ /* 0x000fe40000010215 */
[----:B------:R-:W-:Y:S02]  /*07c0*/  @P5 IADD3 R40, P6, R48, c[0x0][0x180], RZ ;  /* 0x0000600030285a10 */ /* 0x000fe40007fde0ff */
[----:B------:R-:W-:Y:S01]  /*07d0*/  @P4 IADD3 R19, R15, R23, RZ ;  /* 0x000000170f134210 */ /* 0x000fe20007ffe0ff */
[----:B------:R-:W-:Y:S01]  /*07e0*/  @P2 IMAD R23, R6, c[0x0][0x1d8], RZ ;  /* 0x0000760006172a24 */ /* 0x000fe200078e02ff */
[----:B------:R-:W-:-:S02]  /*07f0*/  ISETP.GE.AND.EX P0, PT, R20, c[0x0][0x1e4], PT, P0 ;  /* 0x0000790014007a0c */ /* 0x000fc40003f06300 */
        /* <DEDUP_REMOVED lines=15> */
[----:B------:R-:W-:Y:S01]  /*08f0*/  @P3 SHF.L.U32 R18, R14, 0x1, RZ ;  /* 0x000000010e123819 */ /* 0x000fe200000006ff */
[----:B------:R-:W-:Y:S01]  /*0900*/  @P2 IMAD.WIDE.U32 R22, R0, c[0x0][0x1d8], R22 ;  /* 0x0000760000162a25 */ /* 0x000fe200078e0016 */
[----:B------:R-:W-:Y:S02]  /*0910*/  @P3 SHF.L.U64.HI R25, R14, 0x1, R25 ;  /* 0x000000010e193819 */ /* 0x000fe40000010219 */
[----:B------:R-:W-:Y:S02]  /*0920*/  @P1 MOV R14, R66 ;  /* 0x00000042000e1202 */ /* 0x000fe40000000f00 */
[----:B------:R-:W-:Y:S02]  /*0930*/  @P1 MOV R15, R69 ;  /* 0x00000045000f1202 */ /* 0x000fe40000000f00 */
[----:B------:R-:W-:Y:S02]  /*0940*/  @P4 IADD3.X R21, R19, c[0x0][0x17c], RZ, P6, !PT ;  /* 0x00005f0013154a10 */ /* 0x000fe400037fe4ff */
[----:B------:R-:W-:Y:S01]  /*0950*/  ISETP.LT.U32.AND P0, PT, R58, 0x80, !P0 ;  /* 0x000000803a00780c */ /* 0x000fe20004701070 */
[----:B------:R-:W-:Y:S01]  /*0960*/  @P1 IMAD.WIDE.U32 R14, R2, c[0x0][0x1d8], R14 ;  /* 0x00007600020e1a25 */ /* 0x000fe200078e000e */
[----:B------:R-:W-:-:S02]  /*0970*/  @P3 IADD3 R64, P6, R18, c[0x0][0x180], RZ ;  /* 0x0000600012403a10 */ /* 0x000fc40007fde0ff */
[----:B------:R-:W-:Y:S02]  /*0980*/  @P2 IADD3 R19, R23, R27, RZ ;  /* 0x0000001b17132210 */ /* 0x000fe40007ffe0ff */
[----:B------:R-:W-:Y:S02]  /*0990*/  @P3 IADD3.X R65, R25, c[0x0][0x184], RZ, P6, !PT ;  /* 0x0000610019413a10 */ /* 0x000fe400037fe4ff */
[----:B------:R-:W-:Y:S02]  /*09a0*/  @P3 IADD3 R18, P6, R18, c[0x0][0x178], RZ ;  /* 0x00005e0012123a10 */ /* 0x000fe40007fde0ff */
[C---:B------:R-:W-:Y:S02]  /*09b0*/  @P2 SHF.L.U32 R26, R22.reuse, 0x1, RZ ;  /* 0x00000001161a2819 */ /* 0x040fe400000006ff */
[----:B------:R-:W-:Y:S01]  /*09c0*/  @P2 SHF.L.U64.HI R24, R22, 0x1, R19 ;  /* 0x0000000116182819 */ /* 0x000fe20000010213 */
[----:B------:R-:W-:Y:S01]  /*09d0*/  @P0 IMAD R28, R10, c[0x0][0x1d8], RZ ;  /* 0x000076000a1c0a24 */ /* 0x000fe200078e02ff */
[----:B------:R-:W-:-:S02]  /*09e0*/  @P1 IADD3 R23, R15, R29, RZ ;  /* 0x0000001d0f171210 */ /* 0x000fc40007ffe0ff */
        /* <DEDUP_REMOVED lines=28> */
[----:B------:R-:W-:Y:S02]  /*0bb0*/  MOV R54, RZ ;  /* 0x000000ff00367202 */ /* 0x000fe40000000f00 */
[----:B------:R-:W-:Y:S01]  /*0bc0*/  ISETP.LT.U32.AND P6, PT, R58, 0x80, !P6 ;  /* 0x000000803a00780c */ /* 0x000fe200077c1070 */
[----:B------:R-:W-:Y:S02]  /*0bd0*/  IMAD.WIDE R14, R55, R14, c[0x0][0x198] ;  /* 0x00006600370e7625 */ /* 0x000fe400078e020e */
[----:B------:R0:W5:Y:S04]  /*0be0*/  @P0 LDG.E R46, [R52.64] ;  /* 0x0000000e342e0981 */ /* 0x000168000c1e1900 */
[----:B------:R-:W2:Y:S04]  /*0bf0*/  LDG.E.64 R14, [R14.64] ;  /* 0x0000000e0e0e7981 */ /* 0x000ea8000c1e1b00 */
[----:B------:R1:W5:Y:S01]  /*0c00*/  @P4 LDG.E R54, [R44.64] ;  /* 0x0000000e2c364981 */ /* 0x000362000c1e1900 */
[----:B0-----:R-:W-:Y:S01]  /*0c10*/  CS2R R52, SRZ ;  /* 0x0000000000347805 */ /* 0x001fe2000001ff00 */
[----:B------:R-:W-:-:S02]  /*0c20*/  @P6 IMAD R29, R11, c[0x0][0x1d8], RZ ;  /* 0x000076000b1d6a24 */ /* 0x000fc400078e02ff */
[----:B------:R0:W5:Y:S04]  /*0c30*/  @P2 LDG.E R47, [R26.64] ;  /* 0x0000000e1a2f2981 */ /* 0x000168000c1e1900 */
[----:B------:R3:W5:Y:S01]  /*0c40*/  @P5 LDG.E R52, [R48.64] ;  /* 0x0000000e30345981 */ /* 0x000762000c1e1900 */
[----:B-1----:R-:W-:Y:S01]  /*0c50*/  CS2R R44, SRZ ;  /* 0x00000000002c7805 */ /* 0x002fe2000001ff00 */
[----:B------:R-:W-:Y:S01]  /*0c60*/  @P6 MOV R28, R66 ;  /* 0x00000042001c6202 */ /* 0x000fe20000000f00 */
[----:B------:R-:W-:Y:S01]  /*0c70*/  CS2R R42, SRZ ;  /* 0x00000000002a7805 */ /* 0x000fe2000001ff00 */
[----:B------:R-:W-:Y:S01]  /*0c80*/  IADD3 R39, R39, 0x1c0, RZ ;  /* 0x000001c027277810 */ /* 0x000fe20007ffe0ff */
[----:B------:R1:W5:Y:S01]  /*0c90*/  @P5 LDG.E R53, [R40.64] ;  /* 0x0000000e28355981 */ /* 0x000362000c1e1900 */
[----:B---3--:R-:W-:-:S03]  /*0ca0*/  CS2R R48, SRZ ;  /* 0x0000000000307805 */ /* 0x008fc6000001ff00 */
[----:B------:R0:W5:Y:S01]  /*0cb0*/  @P1 LDG.E R44, [R22.64] ;  /* 0x0000000e162c1981 */ /* 0x000162000c1e1900 */
[----:B------:R-:W-:-:S03]  /*0cc0*/  @P6 IMAD R31, R4, c[0x0][0x1dc], R29 ;  /* 0x00007700041f6a24 */ /* 0x000fc600078e021d */
[----:B------:R3:W5:Y:S04]  /*0cd0*/  @P0 LDG.E R43, [R50.64] ;  /* 0x0000000e322b0981 */ /* 0x000768000c1e1900 */
[----:B------:R0:W5:Y:S01]  /*0ce0*/  @P3 LDG.E R49, [R64.64] ;  /* 0x0000000e40313981 */ /* 0x000162000c1e1900 */
[----:B------:R-:W-:-:S03]  /*0cf0*/  @P6 MOV R29, R69 ;  /* 0x00000045001d6202 */ /* 0x000fc60000000f00 */
[----:B------:R4:W5:Y:S02]  /*0d00*/  @P3 LDG.E R48, [R18.64] ;  /* 0x0000000e12303981 */ /* 0x000964000c1e1900 */
[----:B------:R-:W-:Y:S02]  /*0d10*/  @P6 IMAD.WIDE.U32 R28, R4, c[0x0][0x1d8], R28 ;  /* 0x00007600041c6a25 */ /* 0x000fe400078e001c */
[----:B------:R0:W5:Y:S03]  /*0d20*/  @P1 LDG.E R45, [R24.64] ;  /* 0x0000000e182d1981 */ /* 0x000166000c1e1900 */
[----:B------:R-:W-:-:S04]  /*0d30*/  @P6 IADD3 R29, R29, R31, RZ ;  /* 0x0000001f1d1d6210 */ /* 0x000fc80007ffe0ff */
[C---:B------:R-:W-:Y:S02]  /*0d40*/  @P6 SHF.L.U64.HI R29, R28.reuse, 0x1, R29 ;  /* 0x000000011c1d6819 */ /* 0x040fe4000001021d */
[----:B------:R-:W-:-:S04]  /*0d50*/  @P6 SHF.L.U32 R28, R28, 0x1, RZ ;  /* 0x000000011c1c6819 */ /* 0x000fc800000006ff */
        /* <DEDUP_REMOVED lines=13> */
[----:B------:R-:W-:Y:S01]  /*0e30*/  @P0 IADD3 R59, R41, R39, RZ ;  /* 0x00000027293b0210 */ /* 0x000fe20007ffe0ff */
[----:B---3--:R-:W-:Y:S01]  /*0e40*/  CS2R R50, SRZ ;  /* 0x0000000000327805 */ /* 0x008fe2000001ff00 */
[C---:B------:R-:W-:Y:S02]  /*0e50*/  @P0 SHF.L.U32 R39, R40.reuse, 0x1, RZ ;  /* 0x0000000128270819 */ /* 0x040fe400000006ff */
[----:B------:R-:W-:Y:S02]  /*0e60*/  @P0 SHF.L.U64.HI R59, R40, 0x1, R59 ;  /* 0x00000001283b0819 */ /* 0x000fe4000001023b */
[----:B------:R-:W-:Y:S01]  /*0e70*/  CS2R R40, SRZ ;  /* 0x0000000000287805 */ /* 0x000fe2000001ff00 */
[----:B------:R1:W5:Y:S01]  /*0e80*/  @P4 LDG.E R51, [R20.64] ;  /* 0x0000000e14334981 */ /* 0x000362000c1e1900 */
[----:B------:R-:W-:Y:S01]  /*0e90*/  UMOV UR11, 0x3f800000 ;  /* 0x3f800000000b7882 */ /* 0x000fe20000000000 */
[----:B------:R-:W-:Y:S01]  /*0ea0*/  BSSY B0, `(.L_x_258) ;  /* 0x000002a000007945 */ /* 0x000fe20003800000 */
[----:B------:R-:W-:Y:S01]  /*0eb0*/  MOV R62, RZ ;  /* 0x000000ff003e7202 */ /* 0x000fe20000000f00 */
[----:B------:R3:W5:Y:S04]  /*0ec0*/  @P2 LDG.E R50, [R60.64] ;  /* 0x0000000e3c322981 */ /* 0x000768000c1e1900 */
[----:B------:R0:W5:Y:S04]  /*0ed0*/  @P6 LDG.E R41, [R30.64] ;  /* 0x0000000e1e296981 */ /* 0x000168000c1e1900 */
[----:B------:R0:W5:Y:S01]  /*0ee0*/  @P6 LDG.E R40, [R28.64] ;  /* 0x0000000e1c286981 */ /* 0x000162000c1e1900 */
[----:B-1----:R-:W-:-:S04]  /*0ef0*/  @P0 IADD3 R20, P6, R39, c[0x0][0x180], RZ ;  /* 0x0000600027140a10 */ /* 0x002fc80007fde0ff */
[----:B------:R-:W-:Y:S02]  /*0f00*/  @P0 IADD3.X R21, R59, c[0x0][0x184], RZ, P6, !PT ;  /* 0x000061003b150a10 */ /* 0x000fe400037fe4ff */
[----:B----4-:R-:W-:Y:S02]  /*0f10*/  @P0 IADD3 R18, P6, R39, c[0x0][0x178], RZ ;  /* 0x00005e0027120a10 */ /* 0x010fe40007fde0ff */
[----:B------:R-:W-:Y:S01]  /*0f20*/  MOV R39, RZ ;  /* 0x000000ff00277202 */ /* 0x000fe20000000f00 */
[----:B------:R1:W5:Y:S01]  /*0f30*/  @P0 LDG.E R42, [R20.64] ;  /* 0x0000000e142a0981 */ /* 0x000362000c1e1900 */
[----:B------:R-:W-:-:S05]  /*0f40*/  @P0 IADD3.X R19, R59, c[0x0][0x17c], RZ, P6, !PT ;  /* 0x00005f003b130a10 */ /* 0x000fca00037fe4ff */
[----:B------:R1:W5:Y:S01]  /*0f50*/  @P0 LDG.E R39, [R18.64] ;  /* 0x0000000e12270981 */ /* 0x000362000c1e1900 */
[----:B---3--:R-:W-:Y:S01]  /*0f60*/  CS2R R60, SRZ ;  /* 0x00000000003c7805 */ /* 0x008fe2000001ff00 */
[----:B------:R-:W-:Y:S01]  /*0f70*/  MOV R59, RZ ;  /* 0x000000ff003b7202 */ /* 0x000fe20000000f00 */
        /* <DEDUP_REMOVED lines=11> */
[----:B------:R-:W-:-:S13]  /*1030*/  ISETP.GT.U32.AND P0, PT, R58, 0x7f, PT ;  /* 0x0000007f3a00780c */ /* 0x000fda0003f04070 */
        /* <DEDUP_REMOVED lines=16> */
.L_x_259:
[----:B-1----:R-:W-:Y:S05]  /*1140*/  BSYNC B0 ;  /* 0x0000000000007941 */ /* 0x002fea0003800000 */
.L_x_258:
[----:B------:R-:W-:Y:S02]  /*1150*/  ISETP.NE.AND P0, PT, RZ, UR13, PT ;  /* 0x0000000dff007c0c */ /* 0x000fe4000bf05270 */
[--C-:B-----5:R-:W-:Y:S02]  /*1160*/  PRMT R18, RZ, 0x5410, R53.reuse ;  /* 0x00005410ff127816 */ /* 0x120fe40000000035 */
[----:B------:R-:W-:Y:S02]  /*1170*/  PRMT R19, RZ, 0x7610, R53 ;  /* 0x00007610ff137816 */ /* 0x000fe40000000035 */
[--C-:B------:R-:W-:Y:S01]  /*1180*/  PRMT R21, RZ, 0x5410, R54.reuse ;  /* 0x00005410ff157816 */ /* 0x100fe20000000036 */
[----:B------:R-:W-:Y:S01]  /*1190*/  FADD.FTZ R20, R18, -UR16 ;  /* 0x8000001012147e21 */ /* 0x000fe20008010000 */
[----:B------:R-:W-:Y:S01]  /*11a0*/  PRMT R22, RZ, 0x7610, R54 ;  /* 0x00007610ff167816 */ /* 0x000fe20000000036 */
[----:B------:R-:W-:Y:S01]  /*11b0*/  FADD.FTZ R19, R19, -UR16 ;  /* 0x8000001013137e21 */ /* 0x000fe20008010000 */
[----:B------:R-:W-:Y:S01]  /*11c0*/  P2R R14, PR, RZ, 0x1 ;  /* 0x00000001ff0e7803 */ /* 0x000fe20000000000 */
[----:B------:R-:W-:Y:S01]  /*11d0*/  FADD.FTZ R21, R21, -UR16 ;  /* 0x8000001015157e21 */ /* 0x000fe20008010000 */
[--C-:B------:R-:W-:Y:S01]  /*11e0*/  PRMT R17, RZ, 0x5410, R52.reuse ;  /* 0x00005410ff117816 */ /* 0x100fe20000000034 */
[----:B------:R-:W-:Y:S01]  /*11f0*/  FADD.FTZ R18, R22, -UR16 ;  /* 0x8000001016127e21 */ /* 0x000fe20008010000 */
[----:B------:R-:W-:Y:S01]  /*1200*/  PRMT R16, RZ, 0x7610, R52 ;  /* 0x00007610ff107816 */ /* 0x000fe20000000034 */
[----:B0-----:R-:W-:Y:S01]  /*1210*/  FMUL.FTZ R20, R20, UR11 ;  /* 0x0000000b14147c20 */ /* 0x001fe20008410000 */
        /* <DEDUP_REMOVED lines=22> */
.L_x_260:
        /* <DEDUP_REMOVED lines=26> */
.L_x_261:
[----:B------:R-:W-:Y:S02]  /*1520*/  FADD.FTZ R18, RZ, R17 ;  /* 0x00000011ff127221 */ /* 0x000fe40000010000 */
[----:B------:R-:W-:Y:S02]  /*1530*/  FFMA.FTZ R20, R19, R24, R20 ;  /* 0x0000001813147223 */ /* 0x000fe40000010014 */
[----:B------:R-:W-:Y:S02]  /*1540*/  FADD.FTZ R24, R24, R25 ;  /* 0x0000001918187221 */ /* 0x000fe40000010000 */
[----:B------:R-:W-:Y:S02]  /*1550*/  FFMA.FTZ R23, R22, R15, R23 ;  /* 0x0000000f16177223 */ /* 0x000fe40000010017 */
[----:B------:R-:W-:Y:S02]  /*1560*/  FMUL.FTZ R25, R15, R62 ;  /* 0x0000003e0f197220 */ /* 0x000fe40000410000 */
[----:B------:R-:W-:-:S02]  /*1570*/  FADD.FTZ R17, R18, R15 ;  /* 0x0000000f12117221 */ /* 0x000fc40000010000 */
[----:B------:R-:W-:Y:S02]  /*1580*/  FFMA.FTZ R15, R19, R16, RZ ;  /* 0x00000010130f7223 */ /* 0x000fe400000100ff */
[----:B------:R-:W-:Y:S02]  /*1590*/  FADD.FTZ R19, RZ, R16 ;  /* 0x00000010ff137221 */ /* 0x000fe40000010000 */
[----:B------:R-:W-:Y:S01]  /*15a0*/  FFMA.FTZ R22, R22, R25, R20 ;  /* 0x0000001916167223 */ /* 0x000fe20000010014 */
[----:B------:R-:W-:Y:S01]  /*15b0*/  PRMT R20, RZ, 0x7610, R49 ;  /* 0x00007610ff147816 */ /* 0x000fe20000000031 */
[----:B------:R-:W-:Y:S02]  /*15c0*/  FMUL.FTZ R18, R14, R59 ;  /* 0x0000003b0e127220 */ /* 0x000fe40000410000 */
[----:B------:R-:W-:Y:S02]  /*15d0*/  FFMA.FTZ R15, R21, R14, R15 ;  /* 0x0000000e150f7223 */ /* 0x000fe4000001000f */
[----:B------:R-:W-:Y:S01]  /*15e0*/  FADD.FTZ R16, R19, R14 ;  /* 0x0000000e13107221 */ /* 0x000fe20000010000 */
[----:B------:R-:W-:Y:S01]  /*15f0*/  PRMT R14, RZ, 0x5410, R49 ;  /* 0x00005410ff0e7816 */ /* 0x000fe20000000031 */
[----:B------:R-:W-:-:S02]  /*1600*/  FFMA.FTZ R21, R21, R18, R22 ;  /* 0x0000001215157223 */ /* 0x000fc40000010016 */
[----:B------:R-:W-:Y:S01]  /*1610*/  FADD.FTZ R22, R20, -UR16 ;  /* 0x8000001014167e21 */ /* 0x000fe20008010000 */
[--C-:B------:R-:W-:Y:S01]  /*1620*/  PRMT R20, RZ, 0x7610, R48.reuse ;  /* 0x00007610ff147816 */ /* 0x100fe20000000030 */
[----:B------:R-:W-:Y:S02]  /*1630*/  FADD.FTZ R14, R14, -UR16 ;  /* 0x800000100e0e7e21 */ /* 0x000fe40008010000 */
        /* <DEDUP_REMOVED lines=23> */
.L_x_262:
[----:B------:R-:W-:Y:S02]  /*17b0*/  FMUL.FTZ R26, R25, R62 ;  /* 0x0000003e191a7220 */ /* 0x000fe40000410000 */
[----:B------:R-:W-:Y:S02]  /*17c0*/  FADD.FTZ R19, R18, R19 ;  /* 0x0000001312137221 */ /* 0x000fe40000010000 */
[----:B------:R-:W-:Y:S02]  /*17d0*/  FADD.FTZ R14, R17, R25 ;  /* 0x00000019110e7221 */ /* 0x000fe40000010000 */
[----:B------:R-:W-:Y:S02]  /*17e0*/  FMUL.FTZ R17, R20, R59 ;  /* 0x0000003b14117220 */ /* 0x000fe40000410000 */
[----:B------:R-:W-:Y:S02]  /*17f0*/  FADD.FTZ R16, R16, R20 ;  /* 0x0000001410107221 */ /* 0x000fe40000010000 */
[----:B------:R-:W-:Y:S01]  /*1800*/  FFMA.FTZ R20, R22, R20, R15 ;  /* 0x0000001416147223 */ /* 0x000fe2000001000f */
[----:B------:R-:W-:Y:S01]  /*1810*/  PRMT R15, RZ, 0x5410, R50 ;  /* 0x00005410ff0f7816 */ /* 0x000fe20000000032 */
[----:B------:R-:W-:Y:S01]  /*1820*/  FADD.FTZ R18, R19, R26 ;  /* 0x0000001a13127221 */ /* 0x000fe20000010000 */
[----:B------:R-:W-:Y:S01]  /*1830*/  PRMT R19, RZ, 0x7610, R50 ;  /* 0x00007610ff137816 */ /* 0x000fe20000000032 */
[----:B------:R-:W-:-:S02]  /*1840*/  FFMA.FTZ R21, R24, R26, R21 ;  /* 0x0000001a18157223 */ /* 0x000fc40000010015 */
[----:B------:R-:W-:Y:S02]  /*1850*/  FADD.FTZ R15, R15, -UR16 ;  /* 0x800000100f0f7e21 */ /* 0x000fe40008010000 */
[----:B------:R-:W-:Y:S02]  /*1860*/  FFMA.FTZ R22, R22, R17, R21 ;  /* 0x0000001116167223 */ /* 0x000fe40000010015 */
[----:B------:R-:W-:Y:S01]  /*1870*/  FADD.FTZ R21, R19, -UR16 ;  /* 0x8000001013157e21 */ /* 0x000fe20008010000 */
[----:B------:R-:W-:Y:S01]  /*1880*/  PRMT R19, RZ, 0x7610, R47 ;  /* 0x00007610ff137816 */ /* 0x000fe2000000002f */
        /* <DEDUP_REMOVED lines=23> */
.L_x_263:
[----:B------:R-:W-:Y:S02]  /*1a00*/  FMUL.FTZ R25, R24, R62 ;  /* 0x0000003e18197220 */ /* 0x000fe40000410000 */
[----:B------:R-:W-:-:S02]  /*1a10*/  FADD.FTZ R26, R17, R18 ;  /* 0x00000012111a7221 */ /* 0x000fc40000010000 */
[----:B------:R-:W-:Y:S02]  /*1a20*/  FFMA.FTZ R18, R15, R25, R22 ;  /* 0x000000190f127223 */ /* 0x000fe40000010016 */
[----:B------:R-:W-:Y:S02]  /*1a30*/  FMUL.FTZ R22, R19, R59 ;  /* 0x0000003b13167220 */ /* 0x000fe40000410000 */
[----:B------:R-:W-:Y:S02]  /*1a40*/  FFMA.FTZ R23, R15, R24, R23 ;  /* 0x000000180f177223 */ /* 0x000fe40000010017 */
[----:B------:R-:W-:Y:S01]  /*1a50*/  FADD.FTZ R15, R16, R19 ;  /* 0x00000013100f7221 */ /* 0x000fe20000010000 */
[--C-:B------:R-:W-:Y:S01]  /*1a60*/  PRMT R16, RZ, 0x5410, R45.reuse ;  /* 0x00005410ff107816 */ /* 0x100fe2000000002d */
[C---:B------:R-:W-:Y:S02]  /*1a70*/  FFMA.FTZ R19, R21.reuse, R19, R20 ;  /* 0x0000001315137223 */ /* 0x040fe40000010014 */
[----:B------:R-:W-:Y:S01]  /*1a80*/  FFMA.FTZ R21, R21, R22, R18 ;  /* 0x0000001615157223 */ /* 0x000fe20000010012 */
[----:B------:R-:W-:Y:S01]  /*1a90*/  PRMT R18, RZ, 0x7610, R45 ;  /* 0x00007610ff127816 */ /* 0x000fe2000000002d */
[----:B------:R-:W-:-:S02]  /*1aa0*/  FADD.FTZ R16, R16, -UR16 ;  /* 0x8000001010107e21 */ /* 0x000fc40008010000 */
[----:B------:R-:W-:Y:S02]  /*1ab0*/  FADD.FTZ R14, R14, R24 ;  /* 0x000000180e0e7221 */ /* 0x000fe40000010000 */
[----:B------:R-:W-:Y:S01]  /*1ac0*/  FADD.FTZ R20, R18, -UR16 ;  /* 0x8000001012147e21 */ /* 0x000fe20008010000 */
[--C-:B------:R-:W-:Y:S01]  /*1ad0*/  PRMT R18, RZ, 0x7610, R44.reuse ;  /* 0x00007610ff127816 */ /* 0x100fe2000000002c */
        /* <DEDUP_REMOVED lines=23> */
.L_x_264:
[----:B------:R-:W-:Y:S02]  /*1c50*/  FMUL.FTZ R26, R25, R62 ;  /* 0x0000003e191a7220 */ /* 0x000fe40000410000 */
[----:B------:R-:W-:Y:S02]  /*1c60*/  FADD.FTZ R27, R22, R17 ;  /* 0x00000011161b7221 */ /* 0x000fe40000010000 */
[----:B------:R-:W-:Y:S02]  /*1c70*/  FFMA.FTZ R17, R24, R26, R21 ;  /* 0x0000001a18117223 */ /* 0x000fe40000010015 */
[----:B------:R-:W-:Y:S02]  /*1c80*/  FMUL.FTZ R22, R18, R59 ;  /* 0x0000003b12167220 */ /* 0x000fe40000410000 */
[----:B------:R-:W-:Y:S01]  /*1c90*/  FFMA.FTZ R21, R20, R18, R19 ;  /* 0x0000001214157223 */ /* 0x000fe20000010013 */
[--C-:B------:R-:W-:Y:S01]  /*1ca0*/  PRMT R19, RZ, 0x7610, R46.reuse ;  /* 0x00007610ff137816 */ /* 0x100fe2000000002e */
[----:B------:R-:W-:Y:S01]  /*1cb0*/  FFMA.FTZ R16, R24, R25, R23 ;  /* 0x0000001918107223 */ /* 0x000fe20000010017 */
[----:B------:R-:W-:Y:S01]  /*1cc0*/  PRMT R24, RZ, 0x7610, R43 ;  /* 0x00007610ff187816 */ /* 0x000fe2000000002b */
[----:B------:R-:W-:Y:S01]  /*1cd0*/  FFMA.FTZ R20, R20, R22, R17 ;  /* 0x0000001614147223 */ /* 0x000fe20000010011 */
[----:B------:R-:W-:Y:S01]  /*1ce0*/  PRMT R17, RZ, 0x5410, R46 ;  /* 0x00005410ff117816 */ /* 0x000fe2000000002e */
[----:B------:R-:W-:-:S02]  /*1cf0*/  FADD.FTZ R23, R27, R26 ;  /* 0x0000001a1b177221 */ /* 0x000fc40000010000 */
[----:B------:R-:W-:Y:S02]  /*1d00*/  FADD.FTZ R14, R14, R25 ;  /* 0x000000190e0e7221 */ /* 0x000fe40000010000 */
[----:B------:R-:W-:Y:S02]  /*1d10*/  FADD.FTZ R22, R22, R23 ;  /* 0x0000001716167221 */ /* 0x000fe40000010000 */
        /* <DEDUP_REMOVED lines=24> */
.L_x_265:
[----:B------:R-:W-:Y:S02]  /*1ea0*/  FMUL.FTZ R25, R17, R62 ;  /* 0x0000003e11197220 */ /* 0x000fe40000410000 */
[----:B------:R-:W-:Y:S02]  /*1eb0*/  FMUL.FTZ R26, R24, R59 ;  /* 0x0000003b181a7220 */ /* 0x000fe40000410000 */
[----:B------:R-:W-:Y:S02]  /*1ec0*/  FFMA.FTZ R20, R19, R25, R20 ;  /* 0x0000001913147223 */ /* 0x000fe40000010014 */
[----:B------:R-:W-:Y:S02]  /*1ed0*/  FADD.FTZ R15, R15, R18 ;  /* 0x000000120f0f7221 */ /* 0x000fe40000010000 */
[----:B------:R-:W-:Y:S01]  /*1ee0*/  FADD.FTZ R27, R22, R25 ;  /* 0x00000019161b7221 */ /* 0x000fe20000010000 */
[----:B------:R-:W-:Y:S01]  /*1ef0*/  PRMT R22, RZ, 0x7610, R40 ;  /* 0x00007610ff167816 */ /* 0x000fe20000000028 */
[C---:B------:R-:W-:Y:S01]  /*1f00*/  FFMA.FTZ R18, R23.reuse, R24, R21 ;  /* 0x0000001817127223 */ /* 0x040fe20000010015 */
[--C-:B------:R-:W-:Y:S01]  /*1f10*/  PRMT R21, RZ, 0x7610, R41.reuse ;  /* 0x00007610ff157816 */ /* 0x100fe20000000029 */
[----:B------:R-:W-:Y:S01]  /*1f20*/  FFMA.FTZ R25, R23, R26, R20 ;  /* 0x0000001a17197223 */ /* 0x000fe20000010014 */
[----:B------:R-:W-:Y:S01]  /*1f30*/  PRMT R20, RZ, 0x5410, R41 ;  /* 0x00005410ff147816 */ /* 0x000fe20000000029 */
[----:B------:R-:W-:Y:S01]  /*1f40*/  FADD.FTZ R15, R15, R24 ;  /* 0x000000180f0f7221 */ /* 0x000fe20000010000 */
[----:B------:R-:W-:Y:S01]  /*1f50*/  PRMT R23, RZ, 0x5410, R40 ;  /* 0x00005410ff177816 */ /* 0x000fe20000000028 */
[----:B------:R-:W-:-:S02]  /*1f60*/  FADD.FTZ R21, R21, -UR16 ;  /* 0x8000001015157e21 */ /* 0x000fc40008010000 */
[----:B------:R-:W-:Y:S02]  /*1f70*/  FADD.FTZ R20, R20, -UR16 ;  /* 0x8000001014147e21 */ /* 0x000fe40008010000 */
[----:B------:R-:W-:Y:S02]  /*1f80*/  FADD.FTZ R24, R26, R27 ;  /* 0x0000001b1a187221 */ /* 0x000fe40000010000 */
        /* <DEDUP_REMOVED lines=21> */
.L_x_266:
[----:B------:R-:W-:Y:S02]  /*20e0*/  FMUL.FTZ R27, R23, R62 ;  /* 0x0000003e171b7220 */ /* 0x000fe40000410000 */
[----:B------:R-:W-:Y:S01]  /*20f0*/  FFMA.FTZ R19, R19, R17, R16 ;  /* 0x0000001113137223 */ /* 0x000fe20000010010 */
[----:B------:R-:W-:Y:S01]  /*2100*/  PRMT R16, RZ, 0x5410, R42 ;  /* 0x00005410ff107816 */ /* 0x000fe2000000002a */
[----:B------:R-:W-:-:S02]  /*2110*/  FFMA.FTZ R26, R20, R27, R25 ;  /* 0x0000001b141a7223 */ /* 0x000fc40000010019 */
[----:B------:R-:W-:Y:S02]  /*2120*/  FADD.FTZ R25, R24, R27 ;  /* 0x0000001b18197221 */ /* 0x000fe40000010000 */
[----:B------:R-:W-:-:S04]  /*2130*/  FMUL.FTZ R24, R22, R59 ;  /* 0x0000003b16187220 */ /* 0x000fc80000410000 */
[----:B------:R-:W-:Y:S01]  /*2140*/  FFMA.FTZ R27, R21, R24, R26 ;  /* 0x00000018151b7223 */ /* 0x000fe2000001001a */
[----:B------:R-:W-:Y:S01]  /*2150*/  PRMT R26, RZ, 0x7610, R39 ;  /* 0x00007610ff1a7816 */ /* 0x000fe20000000027 */
[----:B------:R-:W-:Y:S02]  /*2160*/  FADD.FTZ R24, R24, R25 ;  /* 0x0000001918187221 */ /* 0x000fe40000010000 */
[----:B------:R-:W-:Y:S01]  /*2170*/  FADD.FTZ R25, R16, -UR16 ;  /* 0x8000001010197e21 */ /* 0x000fe20008010000 */
[----:B------:R-:W-:-:S05]  /*2180*/  PRMT R16, RZ, 0x7610, R42 ;  /* 0x00007610ff107816 */ /* 0x000fca000000002a */
[----:B------:R-:W-:Y:S02]  /*2190*/  FADD.FTZ R29, R16, -UR16 ;  /* 0x80000010101d7e21 */ /* 0x000fe40008010000 */
        /* <DEDUP_REMOVED lines=22> */
.L_x_267:
        /* <DEDUP_REMOVED lines=8> */
[----:B------:R-:W-:-:S02]  /*2380*/  FFMA.FTZ R18, R21, R22, R18 ;  /* 0x0000001615127223 */ /* 0x000fc40000010012 */
[----:B------:R-:W-:Y:S02]  /*2390*/  FADD.FTZ R24, R27, R24 ;  /* 0x000000181b187221 */ /* 0x000fe40000010000 */
[----:B------:R-:W-:Y:S02]  /*23a0*/  FFMA.FTZ R27, R29, R27, R28 ;  /* 0x0000001b1d1b7223 */ /* 0x000fe4000001001c */
[----:B------:R-:W-:Y:S01]  /*23b0*/  FADD.FTZ R15, R15, R22 ;  /* 0x000000160f0f7221 */ /* 0x000fe20000010000 */
        /* <DEDUP_REMOVED lines=31> */
[----:B------:R-:W-:Y:S02]  /*25b0*/  ISETP.NE.AND P0, PT, R36, RZ, PT ;  /* 0x000000ff2400720c */ /* 0x000fe40003f05270 */
[----:B------:R-:W-:Y:S02]  /*25c0*/  MOV R15, R24 ;  /* 0x00000018000f7202 */ /* 0x000fe40000000f00 */
        /* <DEDUP_REMOVED lines=331> */
.L_x_269:
[----:B------:R-:W-:Y:S05]  /*3a80*/  BSYNC B0 ;  /* 0x0000000000007941 */ /* 0x000fea0003800000 */
.L_x_268:
        /* <DEDUP_REMOVED lines=20> */
.L_x_271:
[----:B------:R-:W-:Y:S05]  /*3bd0*/  BSYNC B0 ;  /* 0x0000000000007941 */ /* 0x000fea0003800000 */
.L_x_270:
        /* <DEDUP_REMOVED lines=30> */
.L_x_274:
[----:B------:R-:W2:Y:S01]  /*3dc0*/  LDG.E.STRONG.GPU R18, [R16.64] ;  /* 0x0000000e10127981 */ /* 0x000ea2000c1ef900 */
[----:B------:R-:W-:Y:S01]  /*3dd0*/  YIELD ;  /* 0x0000000000007946 */ /* 0x000fe20003800000 */
[----:B--2---:R-:W-:Y:S01]  /*3de0*/  ISETP.NE.AND P6, PT, R18, R23, PT ;  /* 0x000000171200720c */ /* 0x004fe20003fc5270 */
[----:B------:R-:W-:-:S12]  /*3df0*/  CCTL.IVALL ;  /* 0x00000000ff00798f */ /* 0x000fd80002000000 */
[----:B------:R-:W-:Y:S05]  /*3e00*/  @P6 BRA `(.L_x_274) ;  /* 0xffffffb000006947 */ /* 0x000fea000383ffff */
.L_x_273:
        /* <DEDUP_REMOVED lines=22> */
.L_x_278:
        /* <DEDUP_REMOVED lines=116> */
.L_x_277:
        /* <DEDUP_REMOVED lines=63> */
.L_x_279:
[----:B------:R-:W-:-:S04]  /*4aa0*/  ISETP.NE.AND P6, PT, R19, RZ, PT ;  /* 0x000000ff1300720c */ /* 0x000fc80003fc5270 */
[----:B------:R-:W-:-:S13]  /*4ab0*/  ISETP.NE.OR P6, PT, RZ, UR4, P6 ;  /* 0x00000004ff007c0c */ /* 0x000fda000b7c5670 */
[----:B------:R-:W-:Y:S05]  /*4ac0*/  @!P6 BRA `(.L_x_275) ;  /* 0x000002000000e947 */ /* 0x000fea0003800000 */
.L_x_276:
        /* <DEDUP_REMOVED lines=32> */
.L_x_275:
        /* <DEDUP_REMOVED lines=10> */
.L_x_281:
[----:B------:R-:W-:Y:S05]  /*4d70*/  BSYNC B0 ;  /* 0x0000000000007941 */ /* 0x000fea0003800000 */
.L_x_280:
        /* <DEDUP_REMOVED lines=19> */
.L_x_272:
[----:B------:R1:W-:Y:S04]  /*4eb0*/  @!P0 STS.64 [0x30], R14 ;  /* 0x0000300eff008388 */ /* 0x0003e80000000a00 */
[----:B------:R-:W-:Y:S01]  /*4ec0*/  BAR.SYNC.DEFER_BLOCKING 0x0 ;  /* 0x0000000000007b1d */ /* 0x000fe20000010000 */
[----:B------:R-:W-:Y:S02]  /*4ed0*/  ISETP.NE.AND P6, PT, RZ, UR13, PT ;  /* 0x0000000dff007c0c */ /* 0x000fe4000bfc5270 */
[----:B0-----:R-:W-:-:S02]  /*4ee0*/  PRMT R20, RZ, 0x5410, R54 ;  /* 0x00005410ff147816 */ /* 0x001fc40000000036 */
[----:B------:R-:W-:Y:S02]  /*4ef0*/  PRMT R54, RZ, 0x7610, R54 ;  /* 0x00007610ff367816 */ /* 0x000fe40000000036 */
[--C-:B-1----:R-:W-:Y:S02]  /*4f00*/  PRMT R14, RZ, 0x5410, R53.reuse ;  /* 0x00005410ff0e7816 */ /* 0x102fe40000000035 */
[----:B------:R-:W-:Y:S02]  /*4f10*/  PRMT R53, RZ, 0x7610, R53 ;  /* 0x00007610ff357816 */ /* 0x000fe40000000035 */
[--C-:B------:R-:W-:Y:S02]  /*4f20*/  PRMT R15, RZ, 0x5410, R52.reuse ;  /* 0x00005410ff0f7816 */ /* 0x100fe40000000034 */
[----:B------:R-:W-:Y:S01]  /*4f30*/  PRMT R52, RZ, 0x7610, R52 ;  /* 0x00007610ff347816 */ /* 0x000fe20000000034 */
[----:B------:R-:W-:Y:S01]  /*4f40*/  FADD.FTZ R53, R53, -UR16 ;  /* 0x8000001035357e21 */ /* 0x000fe20008010000 */
[----:B------:R-:W0:Y:S02]  /*4f50*/  LDS.64 R16, [0x30] ;  /* 0x00003000ff107984 */ /* 0x000e240000000a00 */
[----:B0-----:R-:W-:-:S02]  /*4f60*/  FMUL.FTZ R18, R16, c[0x0][0x20c] ;  /* 0x0000830010127a20 */ /* 0x001fc40000410000 */
[----:B------:R-:W-:Y:S02]  /*4f70*/  FADD.FTZ R16, R14, -UR16 ;  /* 0x800000100e107e21 */ /* 0x000fe40008010000 */
[----:B------:R-:W-:Y:S02]  /*4f80*/  FMUL.FTZ R19, R17, c[0x0][0x20c] ;  /* 0x0000830011137a20 */ /* 0x000fe40000410000 */
        /* <DEDUP_REMOVED lines=21> */
.L_x_282:
        /* <DEDUP_REMOVED lines=18> */
.L_x_284:
[----:B------:R-:W-:Y:S05]  /*5200*/  BSYNC B0 ;  /* 0x0000000000007941 */ /* 0x000fea0003800000 */
.L_x_283:
        /* <DEDUP_REMOVED lines=27> */
.L_x_285:
        /* <DEDUP_REMOVED lines=18> */
.L_x_287:
[----:B------:R-:W-:Y:S05]  /*54e0*/  BSYNC B0 ;  /* 0x0000000000007941 */ /* 0x000fea0003800000 */
.L_x_286:
        /* <DEDUP_REMOVED lines=27> */
.L_x_288:
        /* <DEDUP_REMOVED lines=18> */
.L_x_290:
[----:B------:R-:W-:Y:S05]  /*57c0*/  BSYNC B0 ;  /* 0x0000000000007941 */ /* 0x000fea0003800000 */
.L_x_289:
        /* <DEDUP_REMOVED lines=27> */
.L_x_291:
        /* <DEDUP_REMOVED lines=18> */
.L_x_293:
[----:B------:R-:W-:Y:S05]  /*5aa0*/  BSYNC B0 ;  /* 0x0000000000007941 */ /* 0x000fea0003800000 */
.L_x_292:
        /* <DEDUP_REMOVED lines=28> */
.L_x_294:
        /* <DEDUP_REMOVED lines=18> */
.L_x_296:
[----:B------:R-:W-:Y:S05]  /*5d90*/  BSYNC B0 ;  /* 0x0000000000007941 */ /* 0x000fea0003800000 */
.L_x_295:
        /* <DEDUP_REMOVED lines=32> */
.L_x_297:
        /* <DEDUP_REMOVED lines=18> */
.L_x_299:
[----:B------:R-:W-:Y:S05]  /*60c0*/  BSYNC B0 ;  /* 0x0000000000007941 */ /* 0x000fea0003800000 */
.L_x_298:
        /* <DEDUP_REMOVED lines=32> */
.L_x_300:
        /* <DEDUP_REMOVED lines=18> */
.L_x_302:
[----:B------:R-:W-:Y:S05]  /*63f0*/  BSYNC B0 ;  /* 0x0000000000007941 */ /* 0x000fea0003800000 */
.L_x_301:
        /* <DEDUP_REMOVED lines=31> */
.L_x_303:
        /* <DEDUP_REMOVED lines=17> */
.L_x_305:
[----:B------:R-:W-:Y:S05]  /*6700*/  BSYNC B0 ;  /* 0x0000000000007941 */ /* 0x000fea0003800000 */
.L_x_304:
[----:B------:R-:W-:Y:S02]  /*6710*/  IADD3 R55, R55, c[0x0][0x10], RZ ;  /* 0x0000040037377a10 */ /* 0x000fe40007ffe0ff */
[----:B------:R-:W-:Y:S02]  /*6720*/  IADD3 R56, R56, 0x1, RZ ;  /* 0x0000000138387810 */ /* 0x000fe40007ffe0ff */
[----:B------:R-:W-:-:S13]  /*6730*/  ISETP.GE.AND P0, PT, R55, UR6, PT ;  /* 0x0000000637007c0c */ /* 0x000fda000bf06270 */
[----:B------:R-:W-:Y:S01]  /*6740*/  @P0 CALL.REL.NOINC `(.L_x_257) ;  /* 0x0000001000000944 */ /* 0x000fe20003c00000 */
[----:B------:R-:W-:Y:S05]  /*6750*/  BRA `(.L_x_306) ;  /* 0xffff9c9000007947 */ /* 0x000fea000383ffff */
.L_x_257:
        /* <DEDUP_REMOVED lines=22> */
.L_x_308:
[----:B------:R-:W-:Y:S05]  /*68c0*/  BSYNC B0 ;  /* 0x0000000000007941 */ /* 0x000fea0003800000 */
.L_x_307:
[----:B------:R-:W-:Y:S05]  /*68d0*/  @P0 EXIT ;  /* 0x000000000000094d */ /* 0x000fea0003800000 */
[----:B------:R-:W-:Y:S05]  /*68e0*/  @P2 BRA `(.L_x_309) ;  /* 0x0000008000002947 */ /* 0x000fea0003800000 */
[----:B------:R-:W-:-:S05]  /*68f0*/  IMAD R0, R4, c[0x0][0x10], RZ ;  /* 0x0000040004007a24 */ /* 0x000fca00078e02ff */
[----:B------:R-:W-:-:S13]  /*6900*/  ISETP.NE.AND P0, PT, R0, -0x1, PT ;  /* 0xffffffff0000780c */ /* 0x000fda0003f05270 */
[----:B------:R-:W-:Y:S05]  /*6910*/  @!P0 BRA `(.L_x_309) ;  /* 0x0000005000008947 */ /* 0x000fea0003800000 */
.L_x_310:
[----:B-1----:R-:W2:Y:S01]  /*6920*/  LDG.E.STRONG.GPU R5, [R2.64] ;  /* 0x0000000e02057981 */ /* 0x002ea2000c1ef900 */
[----:B------:R-:W-:Y:S01]  /*6930*/  YIELD ;  /* 0x0000000000007946 */ /* 0x000fe20003800000 */
[----:B--2---:R-:W-:Y:S01]  /*6940*/  ISETP.NE.AND P0, PT, R5, R0, PT ;  /* 0x000000000500720c */ /* 0x004fe20003f05270 */
[----:B------:R-:W-:-:S12]  /*6950*/  CCTL.IVALL ;  /* 0x00000000ff00798f */ /* 0x000fd80002000000 */
[----:B------:R-:W-:Y:S05]  /*6960*/  @P0 BRA `(.L_x_310) ;  /* 0xffffffb000000947 */ /* 0x000fea000383ffff */
.L_x_309:
[----:B------:R-:W-:Y:S02]  /*6970*/  WARPSYNC 0xffffffff ;  /* 0xffffffff00007948 */ /* 0x000fe40003800000 */
[----:B------:R-:W-:Y:S01]  /*6980*/  MOV R19, c[0x0][0x1dc] ;  /* 0x0000770000137a02 */ /* 0x000fe20000000f00 */
[----:B------:R-:W-:Y:S03]  /*6990*/  BAR.SYNC.DEFER_BLOCKING 0x0 ;  /* 0x0000000000007b1d */ /* 0x000fe60000010000 */
[----:B------:R-:W-:-:S04]  /*69a0*/  LEA.HI R0, P0, R19, c[0x0][0x1d8], RZ, 0x1 ;  /* 0x0000760013007a11 */ /* 0x000fc800078108ff */
[----:B-1----:R-:W-:-:S04]  /*69b0*/  IADD3.X R3, RZ, c[0x0][0x1dc], RZ, P0, !PT ;  /* 0x00007700ff037a10 */ /* 0x002fc800007fe4ff */
[--C-:B------:R-:W-:Y:S02]  /*69c0*/  SHF.R.S64 R25, R0, 0x1, R3.reuse ;  /* 0x0000000100197819 */ /* 0x100fe40000001003 */
[----:B------:R-:W-:Y:S02]  /*69d0*/  SHF.R.S32.HI R0, RZ, 0x1f, R58 ;  /* 0x0000001fff007819 */ /* 0x000fe4000001143a */
[----:B0-----:R-:W-:Y:S02]  /*69e0*/  SHF.R.S32.HI R14, RZ, 0x1, R3 ;  /* 0x00000001ff0e7819 */ /* 0x001fe40000011403 */
        /* <DEDUP_REMOVED lines=17> */
.L_x_311:
        /* <DEDUP_REMOVED lines=26> */
.L_x_312:
        /* <DEDUP_REMOVED lines=14> */
.L_x_2286:


//--------------------- .text._Z35group_norm_nhwc_bwd_one_pass_kernelI11Bf16IOFp16WLi64ELi4ELi128EEv26Group_norm_nhwc_bwd_params --------------------------
	.section	.text._Z35group_norm_nhwc_bwd_one_pass_kernelI11Bf16IOFp16WLi64ELi4ELi128EEv26Group_norm_nhwc_bwd_params,"ax",@progbits
	.sectioninfo	@"SHI_REGISTERS=48"
	.align	128
        .global         _Z35group_norm_nhwc_bwd_one_pass_kernelI11Bf16IOFp16WLi64ELi4ELi128EEv26Group_norm_nhwc_bwd_params
        .type           _Z35group_norm_nhwc_bwd_one_pass_kernelI11Bf16IOFp16WLi64ELi4ELi128EEv26Group_norm_nhwc_bwd_params,@function
        .size           _Z35group_norm_nhwc_bwd_one_pass_kernelI11Bf16IOFp16WLi64ELi4ELi128EEv26Group_norm_nhwc_bwd_params,(.L_x_2287 - _Z35group_norm_nhwc_bwd_one_pass_kernelI11Bf16IOFp16WLi64ELi4ELi128EEv26Group_norm_nhwc_bwd_params)
        .other          _Z35group_norm_nhwc_bwd_one_pass_kernelI11Bf16IOFp16WLi64ELi4ELi128EEv26Group_norm_nhwc_bwd_params,@"STO_CUDA_ENTRY STV_DEFAULT"
_Z35group_norm_nhwc_bwd_one_pass_kernelI11Bf16IOFp16WLi64ELi4ELi128EEv26Group_norm_nhwc_bwd_params:
.text._Z35group_norm_nhwc_bwd_one_pass_kernelI11Bf16IOFp16WLi64ELi4ELi128EEv26Group_norm_nhwc_bwd_params:
        /* <DEDUP_REMOVED lines=46> */
.L_x_334:
        /* <DEDUP_REMOVED lines=86> */
[----:B--2---:R-:W-:-:S02]  /*0840*/  HADD2.F32 R34, -RZ, R34.H0_H0 ;  /* 0x20000022ff227230 */ /* 0x004fc40000004100 */
[----:B---3--:R-:W-:Y:S02]  /*0850*/  HADD2.F32 R7, -RZ, R7.H0_H0 ;  /* 0x20000007ff077230 */ /* 0x008fe40000004100 */
[----:B----4-:R-:W-:Y:S02]  /*0860*/  @P0 HADD2.F32 R33, -RZ, R13.H0_H0 ;  /* 0x2000000dff210230 */ /* 0x010fe40000004100 */
[----:B-----5:R-:W-:Y:S02]  /*0870*/  @P0 HADD2.F32 R32, -RZ, R12.H0_H0 ;  /* 0x2000000cff200230 */ /* 0x020fe40000004100 */
.L_x_315:
[----:B------:R-:W-:Y:S05]  /*0880*/  BSYNC B0 ;  /* 0x0000000000007941 */ /* 0x000fea0003800000 */
.L_x_314:
        /* <DEDUP_REMOVED lines=28> */
.L_x_316:
        /* <DEDUP_REMOVED lines=367> */
.L_x_318:
[----:B-1----:R-:W-:Y:S05]  /*2140*/  BSYNC B0 ;  /* 0x0000000000007941 */ /* 0x002fea0003800000 */
.L_x_317:
        /* <DEDUP_REMOVED lines=21> */
.L_x_320:
[----:B------:R-:W-:Y:S05]  /*22a0*/  BSYNC B0 ;  /* 0x0000000000007941 */ /* 0x000fea0003800000 */
.L_x_319:
        /* <DEDUP_REMOVED lines=29> */
.L_x_323:
[----:B------:R-:W2:Y:S01]  /*2480*/  LDG.E.STRONG.GPU R12, [R10.64] ;  /* 0x0000000c0a0c7981 */ /* 0x000ea2000c1ef900 */
[----:B------:R-:W-:Y:S01]  /*2490*/  YIELD ;  /* 0x0000000000007946 */ /* 0x000fe20003800000 */
[----:B--2---:R-:W-:Y:S01]  /*24a0*/  ISETP.NE.AND P0, PT, R12, R15, PT ;  /* 0x0000000f0c00720c */ /* 0x004fe20003f05270 */
[----:B------:R-:W-:-:S12]  /*24b0*/  CCTL.IVALL ;  /* 0x00000000ff00798f */ /* 0x000fd80002000000 */
[----:B------:R-:W-:Y:S05]  /*24c0*/  @P0 BRA `(.L_x_323) ;  /* 0xffffffb000000947 */ /* 0x000fea000383ffff */
.L_x_322:
        /* <DEDUP_REMOVED lines=17> */
.L_x_327:
        /* <DEDUP_REMOVED lines=116> */
.L_x_326:
        /* <DEDUP_REMOVED lines=62> */
.L_x_328:
[----:B------:R-:W-:-:S13]  /*3100*/  ISETP.NE.OR P0, PT, RZ, UR4, P0 ;  /* 0x00000004ff007c0c */ /* 0x000fda0008705670 */
[----:B------:R-:W-:Y:S05]  /*3110*/  @!P0 BRA `(.L_x_324) ;  /* 0x000001f000008947 */ /* 0x000fea0003800000 */
.L_x_325:
        /* <DEDUP_REMOVED lines=31> */
.L_x_324:
        /* <DEDUP_REMOVED lines=10> */
.L_x_330:
[----:B------:R-:W-:Y:S05]  /*33b0*/  BSYNC B0 ;  /* 0x0000000000007941 */ /* 0x000fea0003800000 */
.L_x_329:
        /* <DEDUP_REMOVED lines=19> */
.L_x_321:
        /* <DEDUP_REMOVED lines=31> */
.L_x_331:
        /* <DEDUP_REMOVED lines=20> */
.L_x_333:
[----:B------:R-:W-:Y:S05]  /*3820*/  BSYNC B0 ;  /* 0x0000000000007941 */ /* 0x000fea0003800000 */
.L_x_332:
[----:B------:R-:W-:Y:S02]  /*3830*/  IADD3 R28, R28, c[0x0][0x10], RZ ;  /* 0x000004001c1c7a10 */ /* 0x000fe40007ffe0ff */
[----:B------:R-:W-:Y:S02]  /*3840*/  IADD3 R29, R29, 0x1, RZ ;  /* 0x000000011d1d7810 */ /* 0x000fe40007ffe0ff */
[----:B------:R-:W-:-:S13]  /*3850*/  ISETP.GE.AND P0, PT, R28, UR6, PT ;  /* 0x000000061c007c0c */ /* 0x000fda000bf06270 */
[----:B------:R-:W-:Y:S01]  /*3860*/  @P0 CALL.REL.NOINC `(.L_x_313) ;  /* 0x0000001000000944 */ /* 0x000fe20003c00000 */
[----:B------:R-:W-:Y:S05]  /*3870*/  BRA `(.L_x_334) ;  /* 0xffffca6000007947 */ /* 0x000fea000383ffff */
.L_x_313:
        /* <DEDUP_REMOVED lines=22> */
.L_x_336:
[----:B------:R-:W-:Y:S05]  /*39e0*/  BSYNC B0 ;  /* 0x0000000000007941 */ /* 0x000fea0003800000 */
.L_x_335:
[----:B------:R-:W-:Y:S05]  /*39f0*/  @P0 EXIT ;  /* 0x000000000000094d */ /* 0x000fea0003800000 */
[----:B------:R-:W-:Y:S05]  /*3a00*/  @P2 BRA `(.L_x_337) ;  /* 0x0000008000002947 */ /* 0x000fea0003800000 */
[----:B------:R-:W-:-:S05]  /*3a10*/  IMAD R0, R4, c[0x0][0x10], RZ ;  /* 0x0000040004007a24 */ /* 0x000fca00078e02ff */
[----:B------:R-:W-:-:S13]  /*3a20*/  ISETP.NE.AND P0, PT, R0, -0x1, PT ;  /* 0xffffffff0000780c */ /* 0x000fda0003f05270 */
[----:B------:R-:W-:Y:S05]  /*3a30*/  @!P0 BRA `(.L_x_337) ;  /* 0x0000005000008947 */ /* 0x000fea0003800000 */
.L_x_338:
[----:B-1----:R-:W2:Y:S01]  /*3a40*/  LDG.E.STRONG.GPU R5, [R2.64] ;  /* 0x0000000c02057981 */ /* 0x002ea2000c1ef900 */
[----:B------:R-:W-:Y:S01]  /*3a50*/  YIELD ;  /* 0x0000000000007946 */ /* 0x000fe20003800000 */
[----:B--2---:R-:W-:Y:S01]  /*3a60*/  ISETP.NE.AND P0, PT, R5, R0, PT ;  /* 0x000000000500720c */ /* 0x004fe20003f05270 */
[----:B------:R-:W-:-:S12]  /*3a70*/  CCTL.IVALL ;  /* 0x00000000ff00798f */ /* 0x000fd80002000000 */
[----:B------:R-:W-:Y:S05]  /*3a80*/  @P0 BRA `(.L_x_338) ;  /* 0xffffffb000000947 */ /* 0x000fea000383ffff */
.L_x_337:
        /* <DEDUP_REMOVED lines=25> */
.L_x_339:
        /* <DEDUP_REMOVED lines=20> */
[----:B--2---:R-:W-:Y:S02]  /*3d60*/  F2FP.PACK_AB R15, R9, R0 ;  /* 0x00000000090f723e */ /* 0x004fe400000000ff */
[----:B---3--:R-:W-:-:S03]  /*3d70*/  F2FP.PACK_AB R17, R13, R10 ;  /* 0x0000000a0d11723e */ /* 0x008fc600000000ff */
[----:B------:R0:W-:Y:S04]  /*3d80*/  STG.E [R2.64], R15 ;  /* 0x0000000f02007986 */ /* 0x0001e8000c10190c */
[----:B------:R0:W-:Y:S02]  /*3d90*/  STG.E [R4.64], R17 ;  /* 0x0000001104007986 */ /* 0x0001e4000c10190c */
[----:B------:R-:W-:Y:S05]  /*3da0*/  @P0 BRA `(.L_x_339) ;  /* 0xfffffe7000000947 */ /* 0x000fea000383ffff */
[----:B------:R-:W-:Y:S05]  /*3db0*/  EXIT ;  /* 0x000000000000794d */ /* 0x000fea0003800000 */
.L_x_340:
        /* <DEDUP_REMOVED lines=12> */
.L_x_2287:


//--------------------- .text._Z35group_norm_nhwc_bwd_one_pass_kernelI11Bf16IOFp16WLi128ELi4ELi128EEv26Group_norm_nhwc_bwd_params --------------------------
	.section	.text._Z35group_norm_nhwc_bwd_one_pass_kernelI11Bf16IOFp16WLi128ELi4ELi128EEv26Group_norm_nhwc_bwd_params,"ax",@progbits
	.sectioninfo	@"SHI_REGISTERS=56"
	.align	128
        .global         _Z35group_norm_nhwc_bwd_one_pass_kernelI11Bf16IOFp16WLi128ELi4ELi128EEv26Group_norm_nhwc_bwd_params
        .type           _Z35group_norm_nhwc_bwd_one_pass_kernelI11Bf16IOFp16WLi128ELi4ELi128EEv26Group_norm_nhwc_bwd_params,@function
        .size           _Z35group_norm_nhwc_bwd_one_pass_kernelI11Bf16IOFp16WLi128ELi4ELi128EEv26Group_norm_nhwc_bwd_params,(.L_x_2288 - _Z35group_norm_nhwc_bwd_one_pass_kernelI11Bf16IOFp16WLi128ELi4ELi128EEv26Group_norm_nhwc_bwd_params)
        .other          _Z35group_norm_nhwc_bwd_one_pass_kernelI11Bf16IOFp16WLi128ELi4ELi128EEv26Group_norm_nhwc_bwd_params,@"STO_CUDA_ENTRY STV_DEFAULT"
_Z35group_norm_nhwc_bwd_one_pass_kernelI11Bf16IOFp16WLi128ELi4ELi128EEv26Group_norm_nhwc_bwd_params:
.text._Z35group_norm_nhwc_bwd_one_pass_kernelI11Bf16IOFp16WLi128ELi4ELi128EEv26Group_norm_nhwc_bwd_params:
        /* <DEDUP_REMOVED lines=46> */
.L_x_366:
        /* <DEDUP_REMOVED lines=105> */
[----:B--2---:R-:W-:-:S02]  /*0970*/  HADD2.F32 R38, -RZ, R38.H0_H0 ;  /* 0x20000026ff267230 */ /* 0x004fc40000004100 */
[----:B---3--:R-:W-:Y:S02]  /*0980*/  HADD2.F32 R35, -RZ, R35.H0_H0 ;  /* 0x20000023ff237230 */ /* 0x008fe40000004100 */
[----:B----4-:R-:W-:Y:S02]  /*0990*/  @P0 HADD2.F32 R37, -RZ, R13.H0_H0 ;  /* 0x2000000dff250230 */ /* 0x010fe40000004100 */
[----:B------:R-:W-:Y:S02]  /*09a0*/  @P0 HADD2.F32 R36, -RZ, R12.H0_H0 ;  /* 0x2000000cff240230 */ /* 0x000fe40000004100 */
.L_x_343:
[----:B-1----:R-:W-:Y:S05]  /*09b0*/  BSYNC B0 ;  /* 0x0000000000007941 */ /* 0x002fea0003800000 */
.L_x_342:
        /* <DEDUP_REMOVED lines=33> */
.L_x_344:
        /* <DEDUP_REMOVED lines=26> */
.L_x_345:
        /* <DEDUP_REMOVED lines=374> */
.L_x_347:
[----:B-1----:R-:W-:Y:S05]  /*24d0*/  BSYNC B0 ;  /* 0x0000000000007941 */ /* 0x002fea0003800000 */
.L_x_346:
        /* <DEDUP_REMOVED lines=21> */
.L_x_349:
[----:B------:R-:W-:Y:S05]  /*2630*/  BSYNC B0 ;  /* 0x0000000000007941 */ /* 0x000fea0003800000 */
.L_x_348:
        /* <DEDUP_REMOVED lines=29> */
.L_x_352:
[----:B------:R-:W2:Y:S01]  /*2810*/  LDG.E.STRONG.GPU R6, [R10.64] ;  /* 0x0000000c0a067981 */ /* 0x000ea2000c1ef900 */
[----:B------:R-:W-:Y:S01]  /*2820*/  YIELD ;  /* 0x0000000000007946 */ /* 0x000fe20003800000 */
[----:B--2---:R-:W-:Y:S01]  /*2830*/  ISETP.NE.AND P0, PT, R6, R15, PT ;  /* 0x0000000f0600720c */ /* 0x004fe20003f05270 */
[----:B------:R-:W-:-:S12]  /*2840*/  CCTL.IVALL ;  /* 0x00000000ff00798f */ /* 0x000fd80002000000 */
[----:B------:R-:W-:Y:S05]  /*2850*/  @P0 BRA `(.L_x_352) ;  /* 0xffffffb000000947 */ /* 0x000fea000383ffff */
.L_x_351:
        /* <DEDUP_REMOVED lines=17> */
.L_x_356:
        /* <DEDUP_REMOVED lines=116> */
.L_x_355:
        /* <DEDUP_REMOVED lines=62> */
.L_x_357:
[----:B------:R-:W-:-:S13]  /*3490*/  ISETP.NE.OR P0, PT, RZ, UR4, P0 ;  /* 0x00000004ff007c0c */ /* 0x000fda0008705670 */
[----:B------:R-:W-:Y:S05]  /*34a0*/  @!P0 BRA `(.L_x_353) ;  /* 0x000001f000008947 */ /* 0x000fea0003800000 */
.L_x_354:
        /* <DEDUP_REMOVED lines=31> */
.L_x_353:
        /* <DEDUP_REMOVED lines=10> */
.L_x_359:
[----:B------:R-:W-:Y:S05]  /*3740*/  BSYNC B0 ;  /* 0x0000000000007941 */ /* 0x000fea0003800000 */
.L_x_358:
        /* <DEDUP_REMOVED lines=19> */
.L_x_350:
        /* <DEDUP_REMOVED lines=40> */
.L_x_360:
        /* <DEDUP_REMOVED lines=18> */
.L_x_362:
[----:B------:R-:W-:Y:S05]  /*3c20*/  BSYNC B0 ;  /* 0x0000000000007941 */ /* 0x000fea0003800000 */
.L_x_361:
        /* <DEDUP_REMOVED lines=26> */
.L_x_363:
        /* <DEDUP_REMOVED lines=17> */
.L_x_365:
[----:B------:R-:W-:Y:S05]  /*3ee0*/  BSYNC B0 ;  /* 0x0000000000007941 */ /* 0x000fea0003800000 */
.L_x_364:
[----:B------:R-:W-:Y:S02]  /*3ef0*/  IADD3 R43, R43, c[0x0][0x10], RZ ;  /* 0x000004002b2b7a10 */ /* 0x000fe40007ffe0ff */
[----:B------:R-:W-:Y:S02]  /*3f00*/  IADD3 R44, R44, 0x1, RZ ;  /* 0x000000012c2c7810 */ /* 0x000fe40007ffe0ff */
[----:B------:R-:W-:-:S13]  /*3f10*/  ISETP.GE.AND P0, PT, R43, UR6, PT ;  /* 0x000000062b007c0c */ /* 0x000fda000bf06270 */
[----:B------:R-:W-:Y:S01]  /*3f20*/  @P0 CALL.REL.NOINC `(.L_x_341) ;  /* 0x0000001000000944 */ /* 0x000fe20003c00000 */
[----:B------:R-:W-:Y:S05]  /*3f30*/  BRA `(.L_x_366) ;  /* 0xffffc3a000007947 */ /* 0x000fea000383ffff */
.L_x_341:
        /* <DEDUP_REMOVED lines=22> */
.L_x_368:
[----:B------:R-:W-:Y:S05]  /*40a0*/  BSYNC B0 ;  /* 0x0000000000007941 */ /* 0x000fea0003800000 */
.L_x_367:
[----:B------:R-:W-:Y:S05]  /*40b0*/  @P0 EXIT ;  /* 0x000000000000094d */ /* 0x000fea0003800000 */
[----:B------:R-:W-:Y:S05]  /*40c0*/  @P2 BRA `(.L_x_369) ;  /* 0x0000008000002947 */ /* 0x000fea0003800000 */
[----:B------:R-:W-:-:S05]  /*40d0*/  IMAD R0, R4, c[0x0][0x10], RZ ;  /* 0x0000040004007a24 */ /* 0x000fca00078e02ff */
[----:B------:R-:W-:-:S13]  /*40e0*/  ISETP.NE.AND P0, PT, R0, -0x1, PT ;  /* 0xffffffff0000780c */ /* 0x000fda0003f05270 */
[----:B------:R-:W-:Y:S05]  /*40f0*/  @!P0 BRA `(.L_x_369) ;  /* 0x0000005000008947 */ /* 0x000fea0003800000 */
.L_x_370:
[----:B-1----:R-:W2:Y:S01]  /*4100*/  LDG.E.STRONG.GPU R5, [R2.64] ;  /* 0x0000000c02057981 */ /* 0x002ea2000c1ef900 */
[----:B------:R-:W-:Y:S01]  /*4110*/  YIELD ;  /* 0x0000000000007946 */ /* 0x000fe20003800000 */
[----:B--2---:R-:W-:Y:S01]  /*4120*/  ISETP.NE.AND P0, PT, R5, R0, PT ;  /* 0x000000000500720c */ /* 0x004fe20003f05270 */
[----:B------:R-:W-:-:S12]  /*4130*/  CCTL.IVALL ;  /* 0x00000000ff00798f */ /* 0x000fd80002000000 */
[----:B------:R-:W-:Y:S05]  /*4140*/  @P0 BRA `(.L_x_370) ;  /* 0xffffffb000000947 */ /* 0x000fea000383ffff */
.L_x_369:
        /* <DEDUP_REMOVED lines=25> */
.L_x_371:
        /* <DEDUP_REMOVED lines=26> */
.L_x_372:
        /* <DEDUP_REMOVED lines=16> */
.L_x_2288:


//--------------------- .text._Z35group_norm_nhwc_bwd_one_pass_kernelI11Bf16IOFp16WLi256ELi4ELi128EEv26Group_norm_nhwc_bwd_params --------------------------
	.section	.text._Z35group_norm_nhwc_bwd_one_pass_kernelI11Bf16IOFp16WLi256ELi4ELi128EEv26Group_norm_nhwc_bwd_params,"ax",@progbits
	.sectioninfo	@"SHI_REGISTERS=56"
	.align	128
        .global         _Z35group_norm_nhwc_bwd_one_pass_kernelI11Bf16IOFp16WLi256ELi4ELi128EEv26Group_norm_nhwc_bwd_params
        .type           _Z35group_norm_nhwc_bwd_one_pass_kernelI11Bf16IOFp16WLi256ELi4ELi128EEv26Group_norm_nhwc_bwd_params,@function
        .size           _Z35group_norm_nhwc_bwd_one_pass_kernelI11Bf16IOFp16WLi256ELi4ELi128EEv26Group_norm_nhwc_bwd_params,(.L_x_2289 - _Z35group_norm_nhwc_bwd_one_pass_kernelI11Bf16IOFp16WLi256ELi4ELi128EEv26Group_norm_nhwc_bwd_params)
        .other          _Z35group_norm_nhwc_bwd_one_pass_kernelI11Bf16IOFp16WLi256ELi4ELi128EEv26Group_norm_nhwc_bwd_params,@"STO_CUDA_ENTRY STV_DEFAULT"
_Z35group_norm_nhwc_bwd_one_pass_kernelI11Bf16IOFp16WLi256ELi4ELi128EEv26Group_norm_nhwc_bwd_params:
.text._Z35group_norm_nhwc_bwd_one_pass_kernelI11Bf16IOFp16WLi256ELi4ELi128EEv26Group_norm_nhwc_bwd_params:
        /* <DEDUP_REMOVED lines=48> */
.L_x_406:
        /* <DEDUP_REMOVED lines=151> */
.L_x_375:
[----:B0-----:R-:W-:Y:S05]  /*0c70*/  BSYNC B0 ;  /* 0x0000000000007941 */ /* 0x001fea0003800000 */
.L_x_374:
        /* <DEDUP_REMOVED lines=33> */
.L_x_376:
        /* <DEDUP_REMOVED lines=26> */
.L_x_377:
        /* <DEDUP_REMOVED lines=33> */
.L_x_378:
        /* <DEDUP_REMOVED lines=35> */
.L_x_379:
        /* <DEDUP_REMOVED lines=379> */
.L_x_381:
[----:B-1----:R-:W-:Y:S05]  /*2c20*/  BSYNC B0 ;  /* 0x0000000000007941 */ /* 0x002fea0003800000 */
.L_x_380:
        /* <DEDUP_REMOVED lines=21> */
.L_x_383:
[----:B------:R-:W-:Y:S05]  /*2d80*/  BSYNC B0 ;  /* 0x0000000000007941 */ /* 0x000fea0003800000 */
.L_x_382:
        /* <DEDUP_REMOVED lines=31> */
.L_x_386:
[----:B------:R-:W2:Y:S01]  /*2f80*/  LDG.E.STRONG.GPU R16, [R14.64] ;  /* 0x0000000e0e107981 */ /* 0x000ea2000c1ef900 */
[----:B------:R-:W-:Y:S01]  /*2f90*/  YIELD ;  /* 0x0000000000007946 */ /* 0x000fe20003800000 */
[----:B--2---:R-:W-:Y:S01]  /*2fa0*/  ISETP.NE.AND P0, PT, R16, R19, PT ;  /* 0x000000131000720c */ /* 0x004fe20003f05270 */
[----:B------:R-:W-:-:S12]  /*2fb0*/  CCTL.IVALL ;  /* 0x00000000ff00798f */ /* 0x000fd80002000000 */
[----:B------:R-:W-:Y:S05]  /*2fc0*/  @P0 BRA `(.L_x_386) ;  /* 0xffffffb000000947 */ /* 0x000fea000383ffff */
.L_x_385:
        /* <DEDUP_REMOVED lines=18> */
.L_x_390:
        /* <DEDUP_REMOVED lines=116> */
.L_x_389:
        /* <DEDUP_REMOVED lines=62> */
.L_x_391:
[----:B------:R-:W-:-:S13]  /*3c10*/  ISETP.NE.OR P0, PT, RZ, UR4, P0 ;  /* 0x00000004ff007c0c */ /* 0x000fda0008705670 */
[----:B------:R-:W-:Y:S05]  /*3c20*/  @!P0 BRA `(.L_x_387) ;  /* 0x000001f000008947 */ /* 0x000fea0003800000 */
.L_x_388:
        /* <DEDUP_REMOVED lines=31> */
.L_x_387:
        /* <DEDUP_REMOVED lines=10> */
.L_x_393:
[----:B------:R-:W-:Y:S05]  /*3ec0*/  BSYNC B0 ;  /* 0x0000000000007941 */ /* 0x000fea0003800000 */
.L_x_392:
        /* <DEDUP_REMOVED lines=19> */
.L_x_384:
        /* <DEDUP_REMOVED lines=42> */
.L_x_394:
        /* <DEDUP_REMOVED lines=18> */
.L_x_396:
[----:B------:R-:W-:Y:S05]  /*43c0*/  BSYNC B0 ;  /* 0x0000000000007941 */ /* 0x000fea0003800000 */
.L_x_395:
        /* <DEDUP_REMOVED lines=27> */
.L_x_397:
        /* <DEDUP_REMOVED lines=18> */
.L_x_399:
[----:B------:R-:W-:Y:S05]  /*46a0*/  BSYNC B0 ;  /* 0x0000000000007941 */ /* 0x000fea0003800000 */
.L_x_398:
        /* <DEDUP_REMOVED lines=30> */
.L_x_400:
        /* <DEDUP_REMOVED lines=18> */
.L_x_402:
[----:B------:R-:W-:Y:S05]  /*49b0*/  BSYNC B0 ;  /* 0x0000000000007941 */ /* 0x000fea0003800000 */
.L_x_401:
        /* <DEDUP_REMOVED lines=26> */
.L_x_403:
        /* <DEDUP_REMOVED lines=17> */
.L_x_405:
[----:B------:R-:W-:Y:S05]  /*4c70*/  BSYNC B0 ;  /* 0x0000000000007941 */ /* 0x000fea0003800000 */
.L_x_404:
[----:B------:R-:W-:Y:S01]  /*4c80*/  ULDC UR4, c[0x0][0x10] ;  /* 0x0000040000047ab9 */ /* 0x000fe20000000800 */
[----:B------:R-:W-:Y:S01]  /*4c90*/  IADD3 R42, R42, 0x1, RZ ;  /* 0x000000012a2a7810 */ /* 0x000fe20007ffe0ff */
[----:B------:R-:W-:-:S04]  /*4ca0*/  UIADD3 UR13, UR13, UR4, URZ ;  /* 0x000000040d0d7290 */ /* 0x000fc8000fffe03f */
[----:B------:R-:W-:-:S06]  /*4cb0*/  UISETP.GE.AND UP0, UPT, UR13, UR6, UPT ;  /* 0x000000060d00728c */ /* 0x000fcc000bf06270 */
[----:B------:R-:W-:-:S13]  /*4cc0*/  PLOP3.LUT P0, PT, PT, PT, UP0, 0x80, 0x0 ;  /* 0x000000000000781c */ /* 0x000fda0003f0f008 */
[----:B------:R-:W-:Y:S01]  /*4cd0*/  @P0 CALL.REL.NOINC `(.L_x_373) ;  /* 0x0000001000000944 */ /* 0x000fe20003c00000 */
[----:B------:R-:W-:Y:S05]  /*4ce0*/  BRA `(.L_x_406) ;  /* 0xffffb61000007947 */ /* 0x000fea000383ffff */
.L_x_373:
        /* <DEDUP_REMOVED lines=22> */
.L_x_408:
[----:B------:R-:W-:Y:S05]  /*4e50*/  BSYNC B0 ;  /* 0x0000000000007941 */ /* 0x000fea0003800000 */
.L_x_407:
[----:B------:R-:W-:Y:S05]  /*4e60*/  @P0 EXIT ;  /* 0x000000000000094d */ /* 0x000fea0003800000 */
[----:B------:R-:W-:Y:S05]  /*4e70*/  @P2 BRA `(.L_x_409) ;  /* 0x0000008000002947 */ /* 0x000fea0003800000 */
[----:B------:R-:W-:-:S05]  /*4e80*/  IMAD R4, R4, c[0x0][0x10], RZ ;  /* 0x0000040004047a24 */ /* 0x000fca00078e02ff */
[----:B------:R-:W-:-:S13]  /*4e90*/  ISETP.NE.AND P0, PT, R4, -0x1, PT ;  /* 0xffffffff0400780c */ /* 0x000fda0003f05270 */
[----:B------:R-:W-:Y:S05]  /*4ea0*/  @!P0 BRA `(.L_x_409) ;  /* 0x0000005000008947 */ /* 0x000fea0003800000 */
.L_x_410:
[----:B0-----:R-:W2:Y:S01]  /*4eb0*/  LDG.E.STRONG.GPU R5, [R2.64] ;  /* 0x0000000e02057981 */ /* 0x001ea2000c1ef900 */
[----:B------:R-:W-:Y:S01]  /*4ec0*/  YIELD ;  /* 0x0000000000007946 */ /* 0x000fe20003800000 */
[----:B--2---:R-:W-:Y:S01]  /*4ed0*/  ISETP.NE.AND P0, PT, R5, R4, PT ;  /* 0x000000040500720c */ /* 0x004fe20003f05270 */
[----:B------:R-:W-:-:S12]  /*4ee0*/  CCTL.IVALL ;  /* 0x00000000ff00798f */ /* 0x000fd80002000000 */
[----:B------:R-:W-:Y:S05]  /*4ef0*/  @P0 BRA `(.L_x_410) ;  /* 0xffffffb000000947 */ /* 0x000fea000383ffff */
.L_x_409:
        /* <DEDUP_REMOVED lines=25> */
.L_x_411:
        /* <DEDUP_REMOVED lines=18> */
[----:B--2---:R-:W-:Y:S01]  /*51b0*/  F2FP.PACK_AB R15, R9, R2 ;  /* 0x00000002090f723e */ /* 0x004fe200000000ff */
[----:B------:R-:W-:-:S04]  /*51c0*/  IMAD.WIDE R2, R4, R5, c[0x0][0x168] ;  /* 0x00005a0004027625 */ /* 0x000fc800078e0205 */
[----:B------:R-:W-:Y:S01]  /*51d0*/  IMAD.WIDE R4, R4, R5, c[0x0][0x170] ;  /* 0x00005c0004047625 */ /* 0x000fe200078e0205 */
[----:B---3--:R-:W-:Y:S01]  /*51e0*/  F2FP.PACK_AB R17, R13, R10 ;  /* 0x0000000a0d11723e */ /* 0x008fe200000000ff */
[----:B------:R0:W-:Y:S04]  /*51f0*/  STG.E [R2.64], R15 ;  /* 0x0000000f02007986 */ /* 0x0001e8000c10190e */
[----:B------:R0:W-:Y:S01]  /*5200*/  STG.E [R4.64], R17 ;  /* 0x0000001104007986 */ /* 0x0001e2000c10190e */
[----:B------:R-:W-:Y:S05]  /*5210*/  @P0 BRA `(.L_x_411) ;  /* 0xfffffe7000000947 */ /* 0x000fea000383ffff */
[----:B------:R-:W-:Y:S05]  /*5220*/  EXIT ;  /* 0x000000000000794d */ /* 0x000fea0003800000 */
.L_x_412:
        /* <DEDUP_REMOVED lines=13> */
.L_x_2289:


//--------------------- .text._Z35group_norm_nhwc_bwd_one_pass_kernelI11Bf16IOFp16WLi512ELi4ELi128EEv26Group_norm_nhwc_bwd_params --------------------------
	.section	.text._Z35group_norm_nhwc_bwd_one_pass_kernelI11Bf16IOFp16WLi512ELi4ELi128EEv26Group_norm_nhwc_bwd_params,"ax",@progbits
	.sectioninfo	@"SHI_REGISTERS=72"
	.align	128
        .global         _Z35group_norm_nhwc_bwd_one_pass_kernelI11Bf16IOFp16WLi512ELi4ELi128EEv26Group_norm_nhwc_bwd_params
        .type           _Z35group_norm_nhwc_bwd_one_pass_kernelI11Bf16IOFp16WLi512ELi4ELi128EEv26Group_norm_nhwc_bwd_params,@function
        .size           _Z35group_norm_nhwc_bwd_one_pass_kernelI11Bf16IOFp16WLi512ELi4ELi128EEv26Group_norm_nhwc_bwd_params,(.L_x_2290 - _Z35group_norm_nhwc_bwd_one_pass_kernelI11Bf16IOFp16WLi512ELi4ELi128EEv26Group_norm_nhwc_bwd_params)
        .other          _Z35group_norm_nhwc_bwd_one_pass_kernelI11Bf16IOFp16WLi512ELi4ELi128EEv26Group_norm_nhwc_bwd_params,@"STO_CUDA_ENTRY STV_DEFAULT"
_Z35group_norm_nhwc_bwd_one_pass_kernelI11Bf16IOFp16WLi512ELi4ELi128EEv26Group_norm_nhwc_bwd_params:
.text._Z35group_norm_nhwc_bwd_one_pass_kernelI11Bf16IOFp16WLi512ELi4ELi128EEv26Group_norm_nhwc_bwd_params:
        /* <DEDUP_REMOVED lines=63> */
.L_x_462:
        /* <DEDUP_REMOVED lines=213> */
.L_x_415:
[----:B-1----:R-:W-:Y:S05]  /*1140*/  BSYNC B0 ;  /* 0x0000000000007941 */ /* 0x002fea0003800000 */
.L_x_414:
        /* <DEDUP_REMOVED lines=35> */
.L_x_416:
        /* <DEDUP_REMOVED lines=26> */
.L_x_417:
        /* <DEDUP_REMOVED lines=41> */
.L_x_418:
        /* <DEDUP_REMOVED lines=37> */
.L_x_419:
        /* <DEDUP_REMOVED lines=37> */
.L_x_420:
        /* <DEDUP_REMOVED lines=37> */
.L_x_421:
        /* <DEDUP_REMOVED lines=36> */
.L_x_422:
        /* <DEDUP_REMOVED lines=34> */
.L_x_423:
        /* <DEDUP_REMOVED lines=376> */
.L_x_425:
[----:B------:R-:W-:Y:S05]  /*3a80*/  BSYNC B0 ;  /* 0x0000000000007941 */ /* 0x000fea0003800000 */
.L_x_424:
        /* <DEDUP_REMOVED lines=20> */
.L_x_427:
[----:B------:R-:W-:Y:S05]  /*3bd0*/  BSYNC B0 ;  /* 0x0000000000007941 */ /* 0x000fea0003800000 */
.L_x_426:
        /* <DEDUP_REMOVED lines=30> */
.L_x_430:
[----:B------:R-:W2:Y:S01]  /*3dc0*/  LDG.E.STRONG.GPU R18, [R16.64] ;  /* 0x0000000e10127981 */ /* 0x000ea2000c1ef900 */
[----:B------:R-:W-:Y:S01]  /*3dd0*/  YIELD ;  /* 0x0000000000007946 */ /* 0x000fe20003800000 */
[----:B--2---:R-:W-:Y:S01]  /*3de0*/  ISETP.NE.AND P6, PT, R18, R23, PT ;  /* 0x000000171200720c */ /* 0x004fe20003fc5270 */
[----:B------:R-:W-:-:S12]  /*3df0*/  CCTL.IVALL ;  /* 0x00000000ff00798f */ /* 0x000fd80002000000 */
[----:B------:R-:W-:Y:S05]  /*3e00*/  @P6 BRA `(.L_x_430) ;  /* 0xffffffb000006947 */ /* 0x000fea000383ffff */
.L_x_429:
        /* <DEDUP_REMOVED lines=22> */
.L_x_434:
        /* <DEDUP_REMOVED lines=116> */
.L_x_433:
        /* <DEDUP_REMOVED lines=63> */
.L_x_435:
[----:B------:R-:W-:-:S04]  /*4aa0*/  ISETP.NE.AND P6, PT, R19, RZ, PT ;  /* 0x000000ff1300720c */ /* 0x000fc80003fc5270 */
[----:B------:R-:W-:-:S13]  /*4ab0*/  ISETP.NE.OR P6, PT, RZ, UR4, P6 ;  /* 0x00000004ff007c0c */ /* 0x000fda000b7c5670 */
[----:B------:R-:W-:Y:S05]  /*4ac0*/  @!P6 BRA `(.L_x_431) ;  /* 0x000002000000e947 */ /* 0x000fea0003800000 */
.L_x_432:
        /* <DEDUP_REMOVED lines=32> */
.L_x_431:
        /* <DEDUP_REMOVED lines=10> */
.L_x_437:
[----:B------:R-:W-:Y:S05]  /*4d70*/  BSYNC B0 ;  /* 0x0000000000007941 */ /* 0x000fea0003800000 */
.L_x_436:
        /* <DEDUP_REMOVED lines=19> */
.L_x_428:
        /* <DEDUP_REMOVED lines=35> */
.L_x_438:
        /* <DEDUP_REMOVED lines=18> */
.L_x_440:
[----:B------:R-:W-:Y:S05]  /*5200*/  BSYNC B0 ;  /* 0x0000000000007941 */ /* 0x000fea0003800000 */
.L_x_439:
        /* <DEDUP_REMOVED lines=27> */
.L_x_441:
        /* <DEDUP_REMOVED lines=18> */
.L_x_443:
[----:B------:R-:W-:Y:S05]  /*54e0*/  BSYNC B0 ;  /* 0x0000000000007941 */ /* 0x000fea0003800000 */
.L_x_442:
        /* <DEDUP_REMOVED lines=27> */
.L_x_444:
        /* <DEDUP_REMOVED lines=18> */
.L_x_446:
[----:B------:R-:W-:Y:S05]  /*57c0*/  BSYNC B0 ;  /* 0x0000000000007941 */ /* 0x000fea0003800000 */
.L_x_445:
        /* <DEDUP_REMOVED lines=27> */
.L_x_447:
        /* <DEDUP_REMOVED lines=18> */
.L_x_449:
[----:B------:R-:W-:Y:S05]  /*5aa0*/  BSYNC B0 ;  /* 0x0000000000007941 */ /* 0x000fea0003800000 */
.L_x_448:
        /* <DEDUP_REMOVED lines=28> */
.L_x_450:
        /* <DEDUP_REMOVED lines=18> */
.L_x_452:
[----:B------:R-:W-:Y:S05]  /*5d90*/  BSYNC B0 ;  /* 0x0000000000007941 */ /* 0x000fea0003800000 */
.L_x_451:
        /* <DEDUP_REMOVED lines=32> */
.L_x_453:
        /* <DEDUP_REMOVED lines=18> */
.L_x_455:
[----:B------:R-:W-:Y:S05]  /*60c0*/  BSYNC B0 ;  /* 0x0000000000007941 */ /* 0x000fea0003800000 */
.L_x_454:
        /* <DEDUP_REMOVED lines=32> */
.L_x_456:
        /* <DEDUP_REMOVED lines=18> */
.L_x_458:
[----:B------:R-:W-:Y:S05]  /*63f0*/  BSYNC B0 ;  /* 0x0000000000007941 */ /* 0x000fea0003800000 */
.L_x_457:
        /* <DEDUP_REMOVED lines=31> */
.L_x_459:
        /* <DEDUP_REMOVED lines=17> */
.L_x_461:
[----:B------:R-:W-:Y:S05]  /*6700*/  BSYNC B0 ;  /* 0x0000000000007941 */ /* 0x000fea0003800000 */
.L_x_460:
[----:B------:R-:W-:Y:S02]  /*6710*/  IADD3 R55, R55, c[0x0][0x10], RZ ;  /* 0x0000040037377a10 */ /* 0x000fe40007ffe0ff */
[----:B------:R-:W-:Y:S02]  /*6720*/  IADD3 R56, R56, 0x1, RZ ;  /* 0x0000000138387810 */ /* 0x000fe40007ffe0ff */
[----:B------:R-:W-:-:S13]  /*6730*/  ISETP.GE.AND P0, PT, R55, UR6, PT ;  /* 0x0000000637007c0c */ /* 0x000fda000bf06270 */
[----:B------:R-:W-:Y:S01]  /*6740*/  @P0 CALL.REL.NOINC `(.L_x_413) ;  /* 0x0000001000000944 */ /* 0x000fe20003c00000 */
[----:B------:R-:W-:Y:S05]  /*6750*/  BRA `(.L_x_462) ;  /* 0xffff9c9000007947 */ /* 0x000fea000383ffff */
.L_x_413:
        /* <DEDUP_REMOVED lines=22> */
.L_x_464:
[----:B------:R-:W-:Y:S05]  /*68c0*/  BSYNC B0 ;  /* 0x0000000000007941 */ /* 0x000fea0003800000 */
.L_x_463:
[----:B------:R-:W-:Y:S05]  /*68d0*/  @P0 EXIT ;  /* 0x000000000000094d */ /* 0x000fea0003800000 */
[----:B------:R-:W-:Y:S05]  /*68e0*/  @P2 BRA `(.L_x_465) ;  /* 0x0000008000002947 */ /* 0x000fea0003800000 */
[----:B------:R-:W-:-:S05]  /*68f0*/  IMAD R0, R4, c[0x0][0x10], RZ ;  /* 0x0000040004007a24 */ /* 0x000fca00078e02ff */
[----:B------:R-:W-:-:S13]  /*6900*/  ISETP.NE.AND P0, PT, R0, -0x1, PT ;  /* 0xffffffff0000780c */ /* 0x000fda0003f05270 */
[----:B------:R-:W-:Y:S05]  /*6910*/  @!P0 BRA `(.L_x_465) ;  /* 0x0000005000008947 */ /* 0x000fea0003800000 */
.L_x_466:
[----:B-1----:R-:W2:Y:S01]  /*6920*/  LDG.E.STRONG.GPU R5, [R2.64] ;  /* 0x0000000e02057981 */ /* 0x002ea2000c1ef900 */
[----:B------:R-:W-:Y:S01]  /*6930*/  YIELD ;  /* 0x0000000000007946 */ /* 0x000fe20003800000 */
[----:B--2---:R-:W-:Y:S01]  /*6940*/  ISETP.NE.AND P0, PT, R5, R0, PT ;  /* 0x000000000500720c */ /* 0x004fe20003f05270 */
[----:B------:R-:W-:-:S12]  /*6950*/  CCTL.IVALL ;  /* 0x00000000ff00798f */ /* 0x000fd80002000000 */
[----:B------:R-:W-:Y:S05]  /*6960*/  @P0 BRA `(.L_x_466) ;  /* 0xffffffb000000947 */ /* 0x000fea000383ffff */
.L_x_465:
        /* <DEDUP_REMOVED lines=25> */
.L_x_467:
        /* <DEDUP_REMOVED lines=26> */
.L_x_468:
        /* <DEDUP_REMOVED lines=14> */
.L_x_2290:


//--------------------- .text._Z35group_norm_nhwc_bwd_one_pass_kernelI11Fp16IOFp32WLi64ELi4ELi128EEv26Group_norm_nhwc_bwd_params --------------------------
	.section	.text._Z35group_norm_nhwc_bwd_one_pass_kernelI11Fp16IOFp32WLi64ELi4ELi128EEv26Group_norm_nhwc_bwd_params,"ax",@progbits
	.sectioninfo	@"SHI_REGISTERS=48"
	.align	128
        .global         _Z35group_norm_nhwc_bwd_one_pass_kernelI11Fp16IOFp32WLi64ELi4ELi128EEv26Group_norm_nhwc_bwd_params
        .type           _Z35group_norm_nhwc_bwd_one_pass_kernelI11Fp16IOFp32WLi64ELi4ELi128EEv26Group_norm_nhwc_bwd_params,@function
        .size           _Z35group_norm_nhwc_bwd_one_pass_kernelI11Fp16IOFp32WLi64ELi4ELi128EEv26Group_norm_nhwc_bwd_params,(.L_x_2291 - _Z35group_norm_nhwc_bwd_one_pass_kernelI11Fp16IOFp32WLi64ELi4ELi128EEv26Group_norm_nhwc_bwd_params)
        .other          _Z35group_norm_nhwc_bwd_one_pass_kernelI11Fp16IOFp32WLi64ELi4ELi128EEv26Group_norm_nhwc_bwd_params,@"STO_CUDA_ENTRY STV_DEFAULT"
_Z35group_norm_nhwc_bwd_one_pass_kernelI11Fp16IOFp32WLi64ELi4ELi128EEv26Group_norm_nhwc_bwd_params:
.text._Z35group_norm_nhwc_bwd_one_pass_kernelI11Fp16IOFp32WLi64ELi4ELi128EEv26Group_norm_nhwc_bwd_params:
        /* <DEDUP_REMOVED lines=46> */
.L_x_490:
[----:B------:R-:W-:Y:S02]  /*02e0*/  IABS R9, c[0x0][0x1f0] ;  /* 0x00007c0000097a13 */ /* 0x000fe40000000000 */
[----:B------:R-:W-:Y:S02]  /*02f0*/  ISETP.GE.AND P3, PT, R32, RZ, PT ;  /* 0x000000ff2000720c */ /* 0x000fe40003f66270 */
        /* <DEDUP_REMOVED lines=55> */
[----:B------:R-:W-:Y:S01]  /*0670*/  ISETP.NE.AND P4, PT, RZ, UR16, PT ;  /* 0x00000010ff007c0c */ /* 0x000fe2000bf85270 */
        /* <DEDUP_REMOVED lines=10> */
[----:B---3--:R-:W-:-:S04]  /*0720*/  @P1 PRMT R36, R6, 0x7610, R36 ;  /* 0x0000761006241816 */ /* 0x008fc80000000024 */
[----:B------:R-:W-:Y:S02]  /*0730*/  @P1 PRMT R36, R36, 0x7610, R6 ;  /* 0x0000761024241816 */ /* 0x000fe40000000006 */
[----:B----4-:R-:W-:Y:S01]  /*0740*/  @P1 PRMT R5, R8, 0x7610, R5 ;  /* 0x0000761008051816 */ /* 0x010fe20000000005 */
[----:B------:R-:W-:Y:S02]  /*0750*/  CS2R R6, SRZ ;  /* 0x0000000000067805 */ /* 0x000fe4000001ff00 */
[--C-:B------:R-:W-:Y:S01]  /*0760*/  HADD2.F32 R13, -RZ, R36.reuse.H0_H0 ;  /* 0x20000024ff0d7230 */ /* 0x100fe20000004100 */
[----:B------:R-:W-:Y:S01]  /*0770*/  @P1 PRMT R5, R5, 0x7610, R8 ;  /* 0x0000761005051816 */ /* 0x000fe20000000008 */
[----:B------:R-:W-:Y:S01]  /*0780*/  HADD2.F32 R15, -RZ, R36.H1_H1 ;  /* 0x30000024ff0f7230 */ /* 0x000fe20000004100 */
[----:B------:R-:W-:Y:S01]  /*0790*/  CS2R R8, SRZ ;  /* 0x0000000000087805 */ /* 0x000fe2000001ff00 */
[----:B------:R-:W-:Y:S05]  /*07a0*/  @P0 BRA `(.L_x_471) ;  /* 0x0000009000000947 */ /* 0x000fea0003800000 */
[----:B------:R-:W-:Y:S02]  /*07b0*/  ISETP.NE.AND P0, PT, RZ, UR16, PT ;  /* 0x00000010ff007c0c */ /* 0x000fe4000bf05270 */
[----:B------:R-:W-:-:S02]  /*07c0*/  SHF.L.U32 R7, R10, 0x2, RZ ;  /* 0x000000020a077819 */ /* 0x000fc400000006ff */
[----:B------:R-:W-:Y:S02]  /*07d0*/  SHF.L.U64.HI R11, R10, 0x2, R11 ;  /* 0x000000020a0b7819 */ /* 0x000fe4000001020b */
[----:B------:R-:W-:-:S07]  /*07e0*/  IADD3 R6, P2, R7, c[0x0][0x188], RZ ;  /* 0x0000620007067a10 */ /* 0x000fce0007f5e0ff */
[----:B------:R-:W-:Y:S02]  /*07f0*/  @P0 IADD3 R10, P3, R7, c[0x0][0x190], RZ ;  /* 0x00006400070a0a10 */ /* 0x000fe40007f7e0ff */
[C---:B------:R-:W-:Y:S02]  /*0800*/  IADD3.X R7, R11.reuse, c[0x0][0x18c], RZ, P2, !PT ;  /* 0x000063000b077a10 */ /* 0x040fe400017fe4ff */
[----:B------:R-:W-:-:S04]  /*0810*/  @P0 IADD3.X R11, R11, c[0x0][0x194], RZ, P3, !PT ;  /* 0x000065000b0b0a10 */ /* 0x000fc80001ffe4ff */
[----:B------:R-:W5:Y:S04]  /*0820*/  LDG.E.64 R6, [R6.64] ;  /* 0x0000000c06067981 */ /* 0x000f68000c1e1b00 */
[----:B------:R0:W5:Y:S02]  /*0830*/  @P0 LDG.E.64 R8, [R10.64] ;  /* 0x0000000c0a080981 */ /* 0x000164000c1e1b00 */
.L_x_471:
[----:B------:R-:W-:Y:S05]  /*0840*/  BSYNC B0 ;  /* 0x0000000000007941 */ /* 0x000fea0003800000 */
.L_x_470:
[C---:B------:R-:W-:Y:S01]  /*0850*/  FADD.FTZ R13, -R4.reuse, R13 ;  /* 0x0000000d040d7221 */ /* 0x040fe20000010100 */
[--C-:B0-----:R-:W-:Y:S01]  /*0860*/  HADD2.F32 R11, -RZ, R5.reuse.H0_H0 ;  /* 0x20000005ff0b7230 */ /* 0x101fe20000004100 */
[----:B------:R-:W-:Y:S01]  /*0870*/  FADD.FTZ R12, -R4, R15 ;  /* 0x0000000f040c7221 */ /* 0x000fe20000010100 */
[----:B------:R-:W-:Y:S01]  /*0880*/  HADD2.F32 R10, -RZ, R5.H1_H1 ;  /* 0x30000005ff0a7230 */ /* 0x000fe20000004100 */
[----:B------:R-:W-:Y:S02]  /*0890*/  FMUL.FTZ R17, R13, UR14 ;  /* 0x0000000e0d117c20 */ /* 0x000fe40008410000 */
[----:B------:R-:W-:Y:S01]  /*08a0*/  FMUL.FTZ R12, R12, UR14 ;  /* 0x0000000e0c0c7c20 */ /* 0x000fe20008410000 */
[----:B------:R-:W-:Y:S05]  /*08b0*/  @!P4 BRA `(.L_x_472) ;  /* 0x000001200000c947 */ /* 0x000fea0003800000 */
[----:B-----5:R-:W-:Y:S02]  /*08c0*/  FFMA.FTZ R14, R17, R6, R8 ;  /* 0x00000006110e7223 */ /* 0x020fe40000010008 */
        /* <DEDUP_REMOVED lines=17> */
.L_x_472:
        /* <DEDUP_REMOVED lines=63> */
[----:B0-----:R-:W-:Y:S02]  /*0dd0*/  FADD.FTZ R21, R19, R12 ;  /* 0x0000000c13157221 */ /* 0x001fe40000010000 */
[----:B------:R-:W-:Y:S02]  /*0de0*/  FADD.FTZ R20, R16, R13 ;  /* 0x0000000d10147221 */ /* 0x000fe40000010000 */
[----:B------:R-:W0:Y:S01]  /*0df0*/  LDS.128 R16, [R3] ;  /* 0x0000000003107984 */ /* 0x000e220000000c00 */
        /* <DEDUP_REMOVED lines=297> */
[----:B-1----:R-:W-:Y:S02]  /*2090*/  FADD.FTZ R12, R21, R12 ;  /* 0x0000000c150c7221 */ /* 0x002fe40000010000 */
[----:B------:R-:W-:Y:S02]  /*20a0*/  FADD.FTZ R13, R20, R13 ;  /* 0x0000000d140d7221 */ /* 0x000fe40000010000 */
[----:B------:R-:W-:Y:S02]  /*20b0*/  FADD.FTZ R14, R23, R14 ;  /* 0x0000000e170e7221 */ /* 0x000fe40000010000 */
[----:B------:R-:W-:Y:S02]  /*20c0*/  FADD.FTZ R15, R22, R15 ;  /* 0x0000000f160f7221 */ /* 0x000fe40000010000 */
.L_x_474:
[----:B-1----:R-:W-:Y:S05]  /*20d0*/  BSYNC B0 ;  /* 0x0000000000007941 */ /* 0x002fea0003800000 */
.L_x_473:
        /* <DEDUP_REMOVED lines=9> */
[----:B------:R-:W-:Y:S01]  /*2170*/  MOV R21, c[0x0][0x1dc] ;  /* 0x0000770000157a02 */ /* 0x000fe20000000f00 */
[----:B------:R0:W-:Y:S01]  /*2180*/  RED.E.ADD.F32.FTZ.RN.STRONG.GPU [R16.64], R12 ;  /* 0x0000000c1000798e */ /* 0x0001e2000c10e78c */
[----:B------:R-:W-:Y:S02]  /*2190*/  LEA R18, P4, R19, R16, 0x2 ;  /* 0x0000001013127211 */ /* 0x000fe400078810ff */
[----:B------:R-:W-:-:S02]  /*21a0*/  MOV R23, UR10 ;  /* 0x0000000a00177c02 */ /* 0x000fc40008000f00 */
[-C--:B------:R-:W-:Y:S02]  /*21b0*/  LEA R44, P3, R45, R16.reuse, 0x2 ;  /* 0x000000102d2c7211 */ /* 0x080fe400078610ff */
[----:B------:R-:W-:Y:S02]  /*21c0*/  LEA.HI.X R19, R19, R17, R21, 0x2, P4 ;  /* 0x0000001113137211 */ /* 0x000fe400020f1415 */
[----:B------:R-:W-:Y:S02]  /*21d0*/  IADD3.X R45, R17, UR9, RZ, P3, !PT ;  /* 0x00000009112d7c10 */ /* 0x000fe40009ffe4ff */
[----:B0-----:R-:W-:-:S03]  /*21e0*/  LEA R16, P4, R23, R16, 0x2 ;  /* 0x0000001017107211 */ /* 0x001fc600078810ff */
[----:B------:R0:W-:Y:S01]  /*21f0*/  RED.E.ADD.F32.FTZ.RN.STRONG.GPU [R44.64], R13 ;  /* 0x0000000d2c00798e */ /* 0x0001e2000c10e78c */
[----:B------:R-:W-:-:S03]  /*2200*/  IADD3.X R17, R17, UR8, RZ, P4, !PT ;  /* 0x0000000811117c10 */ /* 0x000fc6000a7fe4ff */
[----:B------:R0:W-:Y:S04]  /*2210*/  RED.E.ADD.F32.FTZ.RN.STRONG.GPU [R18.64], R14 ;  /* 0x0000000e1200798e */ /* 0x0001e8000c10e78c */
[----:B------:R0:W-:Y:S02]  /*2220*/  RED.E.ADD.F32.FTZ.RN.STRONG.GPU [R16.64], R15 ;  /* 0x0000000f1000798e */ /* 0x0001e4000c10e78c */
.L_x_476:
[----:B------:R-:W-:Y:S05]  /*2230*/  BSYNC B0 ;  /* 0x0000000000007941 */ /* 0x000fea0003800000 */
.L_x_475:
        /* <DEDUP_REMOVED lines=29> */
.L_x_479:
[----:B------:R-:W2:Y:S01]  /*2410*/  LDG.E.STRONG.GPU R14, [R12.64] ;  /* 0x0000000c0c0e7981 */ /* 0x000ea2000c1ef900 */
[----:B------:R-:W-:Y:S01]  /*2420*/  YIELD ;  /* 0x0000000000007946 */ /* 0x000fe20003800000 */
[----:B--2---:R-:W-:Y:S01]  /*2430*/  ISETP.NE.AND P0, PT, R14, R17, PT ;  /* 0x000000110e00720c */ /* 0x004fe20003f05270 */
[----:B------:R-:W-:-:S12]  /*2440*/  CCTL.IVALL ;  /* 0x00000000ff00798f */ /* 0x000fd80002000000 */
[----:B------:R-:W-:Y:S05]  /*2450*/  @P0 BRA `(.L_x_479) ;  /* 0xffffffb000000947 */ /* 0x000fea000383ffff */
.L_x_478:
        /* <DEDUP_REMOVED lines=17> */
.L_x_483:
        /* <DEDUP_REMOVED lines=116> */
.L_x_482:
        /* <DEDUP_REMOVED lines=62> */
.L_x_484:
[----:B------:R-:W-:-:S13]  /*3090*/  ISETP.NE.OR P0, PT, RZ, UR4, P0 ;  /* 0x00000004ff007c0c */ /* 0x000fda0008705670 */
[----:B------:R-:W-:Y:S05]  /*30a0*/  @!P0 BRA `(.L_x_480) ;  /* 0x000001f000008947 */ /* 0x000fea0003800000 */
.L_x_481:
        /* <DEDUP_REMOVED lines=31> */
.L_x_480:
        /* <DEDUP_REMOVED lines=10> */
.L_x_486:
[----:B------:R-:W-:Y:S05]  /*3340*/  BSYNC B0 ;  /* 0x0000000000007941 */ /* 0x000fea0003800000 */
.L_x_485:
        /* <DEDUP_REMOVED lines=19> */
.L_x_477:
[----:B------:R1:W-:Y:S04]  /*3480*/  @!P2 STS.64 [0x30], R10 ;  /* 0x0000300aff00a388 */ /* 0x0003e80000000a00 */
[----:B------:R-:W-:Y:S01]  /*3490*/  BAR.SYNC.DEFER_BLOCKING 0x0 ;  /* 0x0000000000007b1d */ /* 0x000fe20000010000 */
[----:B------:R-:W-:Y:S01]  /*34a0*/  ISETP.NE.AND P0, PT, RZ, UR16, PT ;  /* 0x00000010ff007c0c */ /* 0x000fe2000bf05270 */
[--C-:B0-----:R-:W-:Y:S02]  /*34b0*/  HADD2.F32 R15, -RZ, R36.reuse.H0_H0 ;  /* 0x20000024ff0f7230 */ /* 0x101fe40000004100 */
[----:B------:R-:W-:-:S03]  /*34c0*/  HADD2.F32 R17, -RZ, R36.H1_H1 ;  /* 0x30000024ff117230 */ /* 0x000fc60000004100 */
[C---:B------:R-:W-:Y:S01]  /*34d0*/  FADD.FTZ R14, -R4.reuse, R15 ;  /* 0x0000000f040e7221 */ /* 0x040fe20000010100 */
[--C-:B------:R-:W-:Y:S01]  /*34e0*/  HADD2.F32 R15, -RZ, R5.reuse.H0_H0 ;  /* 0x20000005ff0f7230 */ /* 0x100fe20000004100 */
[----:B------:R-:W-:Y:S01]  /*34f0*/  FADD.FTZ R17, -R4, R17 ;  /* 0x0000001104117221 */ /* 0x000fe20000010100 */
[----:B------:R-:W-:Y:S01]  /*3500*/  HADD2.F32 R4, -RZ, R5.H1_H1 ;  /* 0x30000005ff047230 */ /* 0x000fe20000004100 */
        /* <DEDUP_REMOVED lines=22> */
.L_x_487:
        /* <DEDUP_REMOVED lines=12> */
[----:B------:R-:W-:Y:S02]  /*3730*/  FFMA.FTZ R10, R15, R6, -R10 ;  /* 0x000000060f0a7223 */ /* 0x000fe4000001080a */
[----:B------:R-:W-:Y:S01]  /*3740*/  FFMA.FTZ R12, R4, R7, -R12 ;  /* 0x00000007040c7223 */ /* 0x000fe2000001080c */
[----:B------:R-:W-:Y:S01]  /*3750*/  IADD3 R5, R9, R5, RZ ;  /* 0x0000000509057210 */ /* 0x000fe20007ffe0ff */
[----:B------:R-:W-:Y:S01]  /*3760*/  FMUL.FTZ R7, R10, UR14 ;  /* 0x0000000e0a077c20 */ /* 0x000fe20008410000 */
[----:B------:R-:W-:Y:S01]  /*3770*/  LEA R4, P0, R8, c[0x0][0x160], 0x1 ;  /* 0x0000580008047a11 */ /* 0x000fe200078008ff */
[----:B------:R-:W-:-:S03]  /*3780*/  FMUL.FTZ R12, R12, UR14 ;  /* 0x0000000e0c0c7c20 */ /* 0x000fc60008410000 */
[----:B------:R-:W-:Y:S02]  /*3790*/  LEA.HI.X R5, R8, c[0x0][0x164], R5, 0x1, P0 ;  /* 0x0000590008057a11 */ /* 0x000fe400000f0c05 */
[----:B------:R-:W-:-:S05]  /*37a0*/  F2FP.PACK_AB R7, R12, R7 ;  /* 0x000000070c07723e */ /* 0x000fca00000000ff */
[----:B------:R0:W-:Y:S02]  /*37b0*/  STG.E [R4.64], R7 ;  /* 0x0000000704007986 */ /* 0x0001e4000c10190c */
.L_x_489:
[----:B------:R-:W-:Y:S05]  /*37c0*/  BSYNC B0 ;  /* 0x0000000000007941 */ /* 0x000fea0003800000 */
.L_x_488:
[----:B------:R-:W-:Y:S02]  /*37d0*/  IADD3 R32, R32, c[0x0][0x10], RZ ;  /* 0x0000040020207a10 */ /* 0x000fe40007ffe0ff */
[----:B------:R-:W-:Y:S02]  /*37e0*/  IADD3 R33, R33, 0x1, RZ ;  /* 0x0000000121217810 */ /* 0x000fe40007ffe0ff */
[----:B------:R-:W-:-:S13]  /*37f0*/  ISETP.GE.AND P0, PT, R32, UR6, PT ;  /* 0x0000000620007c0c */ /* 0x000fda000bf06270 */
[----:B------:R-:W-:Y:S01]  /*3800*/  @P0 CALL.REL.NOINC `(.L_x_469) ;  /* 0x0000001000000944 */ /* 0x000fe20003c00000 */
[----:B------:R-:W-:Y:S05]  /*3810*/  BRA `(.L_x_490) ;  /* 0xffffcac000007947 */ /* 0x000fea000383ffff */
.L_x_469:
        /* <DEDUP_REMOVED lines=22> */
.L_x_492:
[----:B------:R-:W-:Y:S05]  /*3980*/  BSYNC B0 ;  /* 0x0000000000007941 */ /* 0x000fea0003800000 */
.L_x_491:
[----:B------:R-:W-:Y:S05]  /*3990*/  @P0 EXIT ;  /* 0x000000000000094d */ /* 0x000fea0003800000 */
[----:B------:R-:W-:Y:S05]  /*39a0*/  @P2 BRA `(.L_x_493) ;  /* 0x0000008000002947 */ /* 0x000fea0003800000 */
[----:B------:R-:W-:-:S05]  /*39b0*/  IMAD R4, R4, c[0x0][0x10], RZ ;  /* 0x0000040004047a24 */ /* 0x000fca00078e02ff */
[----:B------:R-:W-:-:S13]  /*39c0*/  ISETP.NE.AND P0, PT, R4, -0x1, PT ;  /* 0xffffffff0400780c */ /* 0x000fda0003f05270 */
[----:B------:R-:W-:Y:S05]  /*39d0*/  @!P0 BRA `(.L_x_493) ;  /* 0x0000005000008947 */ /* 0x000fea0003800000 */
.L_x_494:
[----:B0-----:R-:W2:Y:S01]  /*39e0*/  LDG.E.STRONG.GPU R5, [R2.64] ;  /* 0x0000000c02057981 */ /* 0x001ea2000c1ef900 */
[----:B------:R-:W-:Y:S01]  /*39f0*/  YIELD ;  /* 0x0000000000007946 */ /* 0x000fe20003800000 */
[----:B--2---:R-:W-:Y:S01]  /*3a00*/  ISETP.NE.AND P0, PT, R5, R4, PT ;  /* 0x000000040500720c */ /* 0x004fe20003f05270 */
[----:B------:R-:W-:-:S12]  /*3a10*/  CCTL.IVALL ;  /* 0x00000000ff00798f */ /* 0x000fd80002000000 */
[----:B------:R-:W-:Y:S05]  /*3a20*/  @P0 BRA `(.L_x_494) ;  /* 0xffffffb000000947 */ /* 0x000fea000383ffff */
.L_x_493:
        /* <DEDUP_REMOVED lines=25> */
.L_x_495:
        /* <DEDUP_REMOVED lines=23> */
.L_x_496:
        /* <DEDUP_REMOVED lines=13> */
.L_x_2291:


//--------------------- .text._Z35group_norm_nhwc_bwd_one_pass_kernelI11Fp16IOFp32WLi128ELi4ELi128EEv26Group_norm_nhwc_bwd_params --------------------------
	.section	.text._Z35group_norm_nhwc_bwd_one_pass_kernelI11Fp16IOFp32WLi128ELi4ELi128EEv26Group_norm_nhwc_bwd_params,"ax",@progbits
	.sectioninfo	@"SHI_REGISTERS=56"
	.align	128
        .global         _Z35group_norm_nhwc_bwd_one_pass_kernelI11Fp16IOFp32WLi128ELi4ELi128EEv26Group_norm_nhwc_bwd_params
        .type           _Z35group_norm_nhwc_bwd_one_pass_kernelI11Fp16IOFp32WLi128ELi4ELi128EEv26Group_norm_nhwc_bwd_params,@function
        .size           _Z35group_norm_nhwc_bwd_one_pass_kernelI11Fp16IOFp32WLi128ELi4ELi128EEv26Group_norm_nhwc_bwd_params,(.L_x_2292 - _Z35group_norm_nhwc_bwd_one_pass_kernelI11Fp16IOFp32WLi128ELi4ELi128EEv26Group_norm_nhwc_bwd_params)
        .other          _Z35group_norm_nhwc_bwd_one_pass_kernelI11Fp16IOFp32WLi128ELi4ELi128EEv26Group_norm_nhwc_bwd_params,@"STO_CUDA_ENTRY STV_DEFAULT"
_Z35group_norm_nhwc_bwd_one_pass_kernelI11Fp16IOFp32WLi128ELi4ELi128EEv26Group_norm_nhwc_bwd_params:
.text._Z35group_norm_nhwc_bwd_one_pass_kernelI11Fp16IOFp32WLi128ELi4ELi128EEv26Group_norm_nhwc_bwd_params:
        /* <DEDUP_REMOVED lines=46> */
.L_x_522:
        /* <DEDUP_REMOVED lines=104> */
.L_x_499:
[----:B-1----:R-:W-:Y:S05]  /*0960*/  BSYNC B0 ;  /* 0x0000000000007941 */ /* 0x002fea0003800000 */
.L_x_498:
[----:B------:R-:W-:Y:S01]  /*0970*/  ISETP.NE.AND P2, PT, RZ, UR16, PT ;  /* 0x00000010ff007c0c */ /* 0x000fe2000bf45270 */
[--C-:B0----5:R-:W-:Y:S02]  /*0980*/  HADD2.F32 R10, -RZ, R41.reuse.H0_H0 ;  /* 0x20000029ff0a7230 */ /* 0x121fe40000004100 */
[----:B------:R-:W-:Y:S02]  /*0990*/  HADD2.F32 R14, -RZ, R41.H1_H1 ;  /* 0x30000029ff0e7230 */ /* 0x000fe40000004100 */
[----:B------:R-:W-:Y:S01]  /*09a0*/  HADD2.F32 R17, -RZ, R42.H0_H0 ;  /* 0x2000002aff117230 */ /* 0x000fe20000004100 */
[----:B------:R-:W-:Y:S01]  /*09b0*/  FADD.FTZ R15, R10, -UR17 ;  /* 0x800000110a0f7e21 */ /* 0x000fe20008010000 */
[--C-:B------:R-:W-:Y:S01]  /*09c0*/  HADD2.F32 R13, -RZ, R40.reuse.H0_H0 ;  /* 0x20000028ff0d7230 */ /* 0x100fe20000004100 */
[----:B------:R-:W-:Y:S01]  /*09d0*/  FADD.FTZ R14, R14, -UR17 ;  /* 0x800000110e0e7e21 */ /* 0x000fe20008010000 */
[----:B------:R-:W-:Y:S01]  /*09e0*/  HADD2.F32 R12, -RZ, R40.H1_H1 ;  /* 0x30000028ff0c7230 */ /* 0x000fe20000004100 */
[----:B------:R-:W-:Y:S01]  /*09f0*/  FADD.FTZ R17, R17, -UR17 ;  /* 0x8000001111117e21 */ /* 0x000fe20008010000 */
[----:B------:R-:W-:Y:S01]  /*0a00*/  HADD2.F32 R16, -RZ, R42.H1_H1 ;  /* 0x3000002aff107230 */ /* 0x000fe20000004100 */
[----:B------:R-:W-:Y:S01]  /*0a10*/  FMUL.FTZ R15, R15, UR14 ;  /* 0x0000000e0f0f7c20 */ /* 0x000fe20008410000 */
[--C-:B------:R-:W-:Y:S01]  /*0a20*/  HADD2.F32 R11, -RZ, R39.reuse.H0_H0 ;  /* 0x20000027ff0b7230 */ /* 0x100fe20000004100 */
[----:B------:R-:W-:Y:S01]  /*0a30*/  FMUL.FTZ R14, R14, UR14 ;  /* 0x0000000e0e0e7c20 */ /* 0x000fe20008410000 */
[----:B------:R-:W-:Y:S01]  /*0a40*/  HADD2.F32 R10, -RZ, R39.H1_H1 ;  /* 0x30000027ff0a7230 */ /* 0x000fe20000004100 */
        /* <DEDUP_REMOVED lines=19> */
.L_x_500:
        /* <DEDUP_REMOVED lines=26> */
.L_x_501:
        /* <DEDUP_REMOVED lines=374> */
.L_x_503:
[----:B-1----:R-:W-:Y:S05]  /*2480*/  BSYNC B0 ;  /* 0x0000000000007941 */ /* 0x002fea0003800000 */
.L_x_502:
        /* <DEDUP_REMOVED lines=21> */
.L_x_505:
[----:B------:R-:W-:Y:S05]  /*25e0*/  BSYNC B0 ;  /* 0x0000000000007941 */ /* 0x000fea0003800000 */
.L_x_504:
        /* <DEDUP_REMOVED lines=29> */
.L_x_508:
[----:B0-----:R-:W2:Y:S01]  /*27c0*/  LDG.E.STRONG.GPU R5, [R12.64] ;  /* 0x0000000c0c057981 */ /* 0x001ea2000c1ef900 */
[----:B------:R-:W-:Y:S01]  /*27d0*/  YIELD ;  /* 0x0000000000007946 */ /* 0x000fe20003800000 */
[----:B--2---:R-:W-:Y:S01]  /*27e0*/  ISETP.NE.AND P0, PT, R5, R14, PT ;  /* 0x0000000e0500720c */ /* 0x004fe20003f05270 */
[----:B------:R-:W-:-:S12]  /*27f0*/  CCTL.IVALL ;  /* 0x00000000ff00798f */ /* 0x000fd80002000000 */
[----:B------:R-:W-:Y:S05]  /*2800*/  @P0 BRA `(.L_x_508) ;  /* 0xffffffb000000947 */ /* 0x000fea000383ffff */
.L_x_507:
        /* <DEDUP_REMOVED lines=17> */
.L_x_512:
        /* <DEDUP_REMOVED lines=116> */
.L_x_511:
        /* <DEDUP_REMOVED lines=62> */
.L_x_513:
[----:B------:R-:W-:-:S13]  /*3440*/  ISETP.NE.OR P0, PT, RZ, UR4, P0 ;  /* 0x00000004ff007c0c */ /* 0x000fda0008705670 */
[----:B------:R-:W-:Y:S05]  /*3450*/  @!P0 BRA `(.L_x_509) ;  /* 0x000001f000008947 */ /* 0x000fea0003800000 */
.L_x_510:
        /* <DEDUP_REMOVED lines=31> */
.L_x_509:
        /* <DEDUP_REMOVED lines=10> */
.L_x_515:
[----:B------:R-:W-:Y:S05]  /*36f0*/  BSYNC B0 ;  /* 0x0000000000007941 */ /* 0x000fea0003800000 */
.L_x_514:
        /* <DEDUP_REMOVED lines=19> */
.L_x_506:
[----:B------:R1:W-:Y:S01]  /*3830*/  @!P3 STS.64 [0x30], R10 ;  /* 0x0000300aff00b388 */ /* 0x0003e20000000a00 */
[----:B0-----:R-:W-:-:S03]  /*3840*/  SHF.R.U32.HI R5, RZ, 0x1, R46 ;  /* 0x00000001ff057819 */ /* 0x001fc6000001162e */
[----:B------:R-:W-:Y:S02]  /*3850*/  BAR.SYNC.DEFER_BLOCKING 0x0 ;  /* 0x0000000000007b1d */ /* 0x000fe40000010000 */
[----:B------:R-:W-:Y:S01]  /*3860*/  IMAD R5, R38, c[0x0][0x1fc], R5 ;  /* 0x00007f0026057a24 */ /* 0x000fe200078e0205 */
[----:B-1----:R-:W-:-:S04]  /*3870*/  HADD2.F32 R10, -RZ, R41.H0_H0 ;  /* 0x20000029ff0a7230 */ /* 0x002fc80000004100 */
[----:B------:R-:W-:Y:S01]  /*3880*/  IADD3 R5, R5, 0x40, RZ ;  /* 0x0000004005057810 */ /* 0x000fe20007ffe0ff */
[----:B------:R-:W-:Y:S02]  /*3890*/  HADD2.F32 R41, -RZ, R41.H1_H1 ;  /* 0x30000029ff297230 */ /* 0x000fe40000004100 */
[--C-:B------:R-:W-:Y:S01]  /*38a0*/  HADD2.F32 R11, -RZ, R40.reuse.H0_H0 ;  /* 0x20000028ff0b7230 */ /* 0x100fe20000004100 */
[----:B------:R-:W-:Y:S01]  /*38b0*/  ISETP.GE.U32.AND P0, PT, R5, c[0x0][0x1e0], PT ;  /* 0x0000780005007a0c */ /* 0x000fe20003f06070 */
[----:B------:R-:W-:Y:S01]  /*38c0*/  HADD2.F32 R40, -RZ, R40.H1_H1 ;  /* 0x30000028ff287230 */ /* 0x000fe20000004100 */
[----:B------:R-:W-:Y:S01]  /*38d0*/  SHF.R.S32.HI R14, RZ, 0x1f, R5 ;  /* 0x0000001fff0e7819 */ /* 0x000fe20000011405 */
[----:B------:R-:W-:-:S03]  /*38e0*/  FADD.FTZ R41, R41, -UR17 ;  /* 0x8000001129297e21 */ /* 0x000fc60008010000 */
[----:B------:R-:W-:Y:S01]  /*38f0*/  ISETP.GE.AND.EX P0, PT, R14, c[0x0][0x1e4], PT, P0 ;  /* 0x000079000e007a0c */ /* 0x000fe20003f06300 */
[----:B------:R-:W-:-:S03]  /*3900*/  FMUL.FTZ R22, R41, UR14 ;  /* 0x0000000e29167c20 */ /* 0x000fc60008410000 */
[----:B------:R-:W-:Y:S01]  /*3910*/  ISETP.LT.U32.AND P0, PT, R46, 0x80, !P0 ;  /* 0x000000802e00780c */ /* 0x000fe20004701070 */
[----:B------:R-:W0:Y:S02]  /*3920*/  LDS.64 R12, [0x30] ;  /* 0x00003000ff0c7984 */ /* 0x000e240000000a00 */
[----:B0-----:R-:W-:Y:S02]  /*3930*/  FMUL.FTZ R5, R12, c[0x0][0x20c] ;  /* 0x000083000c057a20 */ /* 0x001fe40000410000 */
[----:B------:R-:W-:Y:S02]  /*3940*/  FMUL.FTZ R12, R13, c[0x0][0x20c] ;  /* 0x000083000d0c7a20 */ /* 0x000fe40000410000 */
[----:B------:R-:W-:Y:S01]  /*3950*/  FADD.FTZ R13, R10, -UR17 ;  /* 0x800000110a0d7e21 */ /* 0x000fe20008010000 */
[--C-:B------:R-:W-:Y:S02]  /*3960*/  HADD2.F32 R10, -RZ, R42.reuse.H0_H0 ;  /* 0x2000002aff0a7230 */ /* 0x100fe40000004100 */
[----:B------:R-:W-:Y:S01]  /*3970*/  HADD2.F32 R42, -RZ, R42.H1_H1 ;  /* 0x3000002aff2a7230 */ /* 0x000fe20000004100 */
        /* <DEDUP_REMOVED lines=20> */
.L_x_516:
        /* <DEDUP_REMOVED lines=15> */
[----:B------:R-:W-:Y:S02]  /*3bb0*/  F2FP.PACK_AB R11, R11, R18 ;  /* 0x000000120b0b723e */ /* 0x000fe400000000ff */
[----:B------:R-:W-:-:S05]  /*3bc0*/  LEA.HI.X R17, R14, c[0x0][0x164], R17, 0x1, P3 ;  /* 0x000059000e117a11 */ /* 0x000fca00018f0c11 */
[----:B------:R0:W-:Y:S02]  /*3bd0*/  STG.E [R16.64], R11 ;  /* 0x0000000b10007986 */ /* 0x0001e4000c10190c */
.L_x_518:
[----:B------:R-:W-:Y:S05]  /*3be0*/  BSYNC B0 ;  /* 0x0000000000007941 */ /* 0x000fea0003800000 */
.L_x_517:
[----:B------:R-:W-:Y:S01]  /*3bf0*/  FADD.FTZ R13, R10, -UR17 ;  /* 0x800000110a0d7e21 */ /* 0x000fe20008010000 */
[--C-:B0-----:R-:W-:Y:S01]  /*3c00*/  HADD2.F32 R11, -RZ, R39.reuse.H0_H0 ;  /* 0x20000027ff0b7230 */ /* 0x101fe20000004100 */
[----:B------:R-:W-:Y:S01]  /*3c10*/  FADD.FTZ R42, R42, -UR17 ;  /* 0x800000112a2a7e21 */ /* 0x000fe20008010000 */
[----:B------:R-:W-:Y:S01]  /*3c20*/  HADD2.F32 R10, -RZ, R39.H1_H1 ;  /* 0x30000027ff0a7230 */ /* 0x000fe20000004100 */
        /* <DEDUP_REMOVED lines=21> */
.L_x_519:
        /* <DEDUP_REMOVED lines=15> */
[----:B------:R-:W-:-:S05]  /*3e70*/  F2FP.PACK_AB R5, R5, R8 ;  /* 0x000000080505723e */ /* 0x000fca00000000ff */
[----:B------:R0:W-:Y:S02]  /*3e80*/  STG.E [R6.64], R5 ;  /* 0x0000000506007986 */ /* 0x0001e4000c10190c */
.L_x_521:
[----:B------:R-:W-:Y:S05]  /*3e90*/  BSYNC B0 ;  /* 0x0000000000007941 */ /* 0x000fea0003800000 */
.L_x_520:
[----:B------:R-:W-:Y:S02]  /*3ea0*/  IADD3 R43, R43, c[0x0][0x10], RZ ;  /* 0x000004002b2b7a10 */ /* 0x000fe40007ffe0ff */
[----:B------:R-:W-:Y:S02]  /*3eb0*/  IADD3 R44, R44, 0x1, RZ ;  /* 0x000000012c2c7810 */ /* 0x000fe40007ffe0ff */
[----:B------:R-:W-:-:S13]  /*3ec0*/  ISETP.GE.AND P0, PT, R43, UR6, PT ;  /* 0x000000062b007c0c */ /* 0x000fda000bf06270 */
[----:B------:R-:W-:Y:S01]  /*3ed0*/  @P0 CALL.REL.NOINC `(.L_x_497) ;  /* 0x0000001000000944 */ /* 0x000fe20003c00000 */
[----:B------:R-:W-:Y:S05]  /*3ee0*/  BRA `(.L_x_522) ;  /* 0xffffc3f000007947 */ /* 0x000fea000383ffff */
.L_x_497:
        /* <DEDUP_REMOVED lines=22> */
.L_x_524:
[----:B------:R-:W-:Y:S05]  /*4050*/  BSYNC B0 ;  /* 0x0000000000007941 */ /* 0x000fea0003800000 */
.L_x_523:
[----:B------:R-:W-:Y:S05]  /*4060*/  @P0 EXIT ;  /* 0x000000000000094d */ /* 0x000fea0003800000 */
[----:B------:R-:W-:Y:S05]  /*4070*/  @P2 BRA `(.L_x_525) ;  /* 0x0000008000002947 */ /* 0x000fea0003800000 */
[----:B------:R-:W-:-:S05]  /*4080*/  IMAD R0, R4, c[0x0][0x10], RZ ;  /* 0x0000040004007a24 */ /* 0x000fca00078e02ff */
[----:B------:R-:W-:-:S13]  /*4090*/  ISETP.NE.AND P0, PT, R0, -0x1, PT ;  /* 0xffffffff0000780c */ /* 0x000fda0003f05270 */
[----:B------:R-:W-:Y:S05]  /*40a0*/  @!P0 BRA `(.L_x_525) ;  /* 0x0000005000008947 */ /* 0x000fea0003800000 */
.L_x_526:
[----:B0-----:R-:W2:Y:S01]  /*40b0*/  LDG.E.STRONG.GPU R5, [R2.64] ;  /* 0x0000000c02057981 */ /* 0x001ea2000c1ef900 */
[----:B------:R-:W-:Y:S01]  /*40c0*/  YIELD ;  /* 0x0000000000007946 */ /* 0x000fe20003800000 */
[----:B--2---:R-:W-:Y:S01]  /*40d0*/  ISETP.NE.AND P0, PT, R5, R0, PT ;  /* 0x000000000500720c */ /* 0x004fe20003f05270 */
[----:B------:R-:W-:-:S12]  /*40e0*/  CCTL.IVALL ;  /* 0x00000000ff00798f */ /* 0x000fd80002000000 */
[----:B------:R-:W-:Y:S05]  /*40f0*/  @P0 BRA `(.L_x_526) ;  /* 0xffffffb000000947 */ /* 0x000fea000383ffff */
.L_x_525:
        /* <DEDUP_REMOVED lines=25> */
.L_x_527:
        /* <DEDUP_REMOVED lines=23> */
.L_x_528:
        /* <DEDUP_REMOVED lines=16> */
.L_x_2292:


//--------------------- .text._Z35group_norm_nhwc_bwd_one_pass_kernelI11Fp16IOFp32WLi256ELi4ELi128EEv26Group_norm_nhwc_bwd_params --------------------------
	.section	.text._Z35group_norm_nhwc_bwd_one_pass_kernelI11Fp16IOFp32WLi256ELi4ELi128EEv26Group_norm_nhwc_bwd_params,"ax",@progbits
	.sectioninfo	@"SHI_REGISTERS=56"
	.align	128
        .global         _Z35group_norm_nhwc_bwd_one_pass_kernelI11Fp16IOFp32WLi256ELi4ELi128EEv26Group_norm_nhwc_bwd_params
        .type           _Z35group_norm_nhwc_bwd_one_pass_kernelI11Fp16IOFp32WLi256ELi4ELi128EEv26Group_norm_nhwc_bwd_params,@function
        .size           _Z35group_norm_nhwc_bwd_one_pass_kernelI11Fp16IOFp32WLi256ELi4ELi128EEv26Group_norm_nhwc_bwd_params,(.L_x_2293 - _Z35group_norm_nhwc_bwd_one_pass_kernelI11Fp16IOFp32WLi256ELi4ELi128EEv26Group_norm_nhwc_bwd_params)
        .other          _Z35group_norm_nhwc_bwd_one_pass_kernelI11Fp16IOFp32WLi256ELi4ELi128EEv26Group_norm_nhwc_bwd_params,@"STO_CUDA_ENTRY STV_DEFAULT"
_Z35group_norm_nhwc_bwd_one_pass_kernelI11Fp16IOFp32WLi256ELi4ELi128EEv26Group_norm_nhwc_bwd_params:
.text._Z35group_norm_nhwc_bwd_one_pass_kernelI11Fp16IOFp32WLi256ELi4ELi128EEv26Group_norm_nhwc_bwd_params:
        /* <DEDUP_REMOVED lines=48> */
.L_x_562:
[----:B------:R-:W-:Y:S01]  /*0300*/  IABS R8, c[0x0][0x1f0] ;  /* 0x00007c0000087a13 */ /* 0x000fe20000000000 */
[----:B------:R-:W-:Y:S01]  /*0310*/  UMOV UR12, 0x8 ;  /* 0x00000008000c7882 */ /* 0x000fe20000000000 */
[----:B------:R-:W-:Y:S01]  /*0320*/  IABS R6, UR13 ;  /* 0x0000000d00067c13 */ /* 0x000fe20008000000 */
[----:B------:R-:W-:Y:S01]  /*0330*/  ULDC.64 UR4, c[0x0][0x198] ;  /* 0x0000660000047ab9 */ /* 0x000fe20000000a00 */
[----:B0-----:R-:W0:Y:S01]  /*0340*/  I2F.RP R3, R8 ;  /* 0x0000000800037306 */ /* 0x001e220000209400 */
        /* <DEDUP_REMOVED lines=82> */
[C---:B------:R-:W-:Y:S01]  /*0870*/  @P0 SHF.L.U32 R25, R12.reuse, 0x1, RZ ;  /* 0x000000010c190819 */ /* 0x040fe200000006ff */
[----:B------:R-:W-:Y:S01]  /*0880*/  CS2R R36, SRZ ;  /* 0x0000000000247805 */ /* 0x000fe2000001ff00 */
[----:B------:R-:W-:-:S02]  /*0890*/  @P0 SHF.L.U64.HI R22, R12, 0x1, R13 ;  /* 0x000000010c160819 */ /* 0x000fc4000001020d */
[C---:B------:R-:W-:Y:S02]  /*08a0*/  @P2 IADD3.X R19, R17.reuse, c[0x0][0x184], RZ, P4, !PT ;  /* 0x0000610011132a10 */ /* 0x040fe400027fe4ff */
[----:B------:R-:W-:Y:S02]  /*08b0*/  @P2 IADD3.X R21, R17, c[0x0][0x17c], RZ, P5, !PT ;  /* 0x00005f0011152a10 */ /* 0x000fe40002ffe4ff */
[C---:B------:R-:W-:Y:S01]  /*08c0*/  @P3 SHF.L.U32 R23, R4.reuse, 0x1, RZ ;  /* 0x0000000104173819 */ /* 0x040fe200000006ff */
[----:B------:R0:W3:Y:S01]  /*08d0*/  @P2 LDG.E R37, [R18.64] ;  /* 0x0000000e12252981 */ /* 0x0000e2000c1e1900 */
[----:B------:R-:W-:Y:S02]  /*08e0*/  @P3 SHF.L.U64.HI R24, R4, 0x1, R5 ;  /* 0x0000000104183819 */ /* 0x000fe40000010205 */
[C---:B------:R-:W-:Y:S01]  /*08f0*/  @P1 IADD3 R4, P4, R16.reuse, c[0x0][0x180], RZ ;  /* 0x0000600010041a10 */ /* 0x040fe20007f9e0ff */
[----:B------:R-:W-:Y:S01]  /*0900*/  CS2R R32, SRZ ;  /* 0x0000000000207805 */ /* 0x000fe2000001ff00 */
[----:B------:R-:W-:Y:S01]  /*0910*/  @P1 IADD3 R12, P5, R16, c[0x0][0x178], RZ ;  /* 0x00005e00100c1a10 */ /* 0x000fe20007fbe0ff */
[----:B------:R1:W5:Y:S01]  /*0920*/  @P2 LDG.E R36, [R20.64] ;  /* 0x0000000e14242981 */ /* 0x000362000c1e1900 */
[----:B------:R-:W-:-:S04]  /*0930*/  @P0 IADD3 R16, P6, R25, c[0x0][0x180], RZ ;  /* 0x0000600019100a10 */ /* 0x000fc80007fde0ff */
[----:B------:R-:W-:Y:S02]  /*0940*/  @P0 IADD3.X R17, R22, c[0x0][0x184], RZ, P6, !PT ;  /* 0x0000610016110a10 */ /* 0x000fe400037fe4ff */
[----:B0-----:R-:W-:-:S04]  /*0950*/  @P3 IADD3 R18, P6, R23, c[0x0][0x178], RZ ;  /* 0x00005e0017123a10 */ /* 0x001fc80007fde0ff */
[----:B------:R-:W-:-:S05]  /*0960*/  @P3 IADD3.X R19, R24, c[0x0][0x17c], RZ, P6, !PT ;  /* 0x00005f0018133a10 */ /* 0x000fca00037fe4ff */
[----:B------:R1:W5:Y:S01]  /*0970*/  @P3 LDG.E R33, [R18.64] ;  /* 0x0000000e12213981 */ /* 0x000362000c1e1900 */
[----:B------:R-:W-:Y:S01]  /*0980*/  CS2R R34, SRZ ;  /* 0x0000000000227805 */ /* 0x000fe2000001ff00 */
[C---:B------:R-:W-:Y:S02]  /*0990*/  @P1 IADD3.X R5, R3.reuse, c[0x0][0x184], RZ, P4, !PT ;  /* 0x0000610003051a10 */ /* 0x040fe400027fe4ff */
[----:B------:R-:W-:-:S03]  /*09a0*/  @P1 IADD3.X R13, R3, c[0x0][0x17c], RZ, P5, !PT ;  /* 0x00005f00030d1a10 */ /* 0x000fc60002ffe4ff */
[----:B------:R0:W5:Y:S04]  /*09b0*/  @P1 LDG.E R32, [R4.64] ;  /* 0x0000000e04201981 */ /* 0x000168000c1e1900 */
[----:B------:R4:W5:Y:S01]  /*09c0*/  @P1 LDG.E R35, [R12.64] ;  /* 0x0000000e0c231981 */ /* 0x000962000c1e1900 */
[----:B------:R-:W-:-:S06]  /*09d0*/  MOV R3, RZ ;  /* 0x000000ff00037202 */ /* 0x000fcc0000000f00 */
[----:B------:R0:W5:Y:S01]  /*09e0*/  @P0 LDG.E R3, [R16.64] ;  /* 0x0000000e10030981 */ /* 0x000162000c1e1900 */
[----:B----4-:R-:W-:-:S04]  /*09f0*/  @P0 IADD3 R12, P4, R25, c[0x0][0x178], RZ ;  /* 0x00005e00190c0a10 */ /* 0x010fc80007f9e0ff */
[----:B------:R-:W-:-:S05]  /*0a00*/  @P0 IADD3.X R13, R22, c[0x0][0x17c], RZ, P4, !PT ;  /* 0x00005f00160d0a10 */ /* 0x000fca00027fe4ff */
[----:B------:R4:W5:Y:S01]  /*0a10*/  @P0 LDG.E R34, [R12.64] ;  /* 0x0000000e0c220981 */ /* 0x000962000c1e1900 */
        /* <DEDUP_REMOVED lines=9> */
[----:B------:R-:W-:Y:S02]  /*0ab0*/  ISETP.GT.U32.AND P0, PT, R0, 0x7f, PT ;  /* 0x0000007f0000780c */ /* 0x000fe40003f04070 */
[----:B------:R-:W-:Y:S02]  /*0ac0*/  @P3 IADD3 R16, P5, R23, c[0x0][0x180], RZ ;  /* 0x0000600017103a10 */ /* 0x000fe40007fbe0ff */
[----:B------:R-:W-:Y:S02]  /*0ad0*/  MOV R5, RZ ;  /* 0x000000ff00057202 */ /* 0x000fe40000000f00 */
[----:B------:R-:W-:Y:S01]  /*0ae0*/  @P3 IADD3.X R17, R24, c[0x0][0x184], RZ, P5, !PT ;  /* 0x0000610018113a10 */ /* 0x000fe20002ffe4ff */
[----:B------:R-:W-:Y:S01]  /*0af0*/  UMOV UR5, 0x3f800000 ;  /* 0x3f80000000057882 */ /* 0x000fe20000000000 */
[----:B------:R-:W-:Y:S01]  /*0b00*/  BSSY B0, `(.L_x_530) ;  /* 0x0000012000007945 */ /* 0x000fe20003800000 */
[----:B------:R-:W-:Y:S01]  /*0b10*/  ISETP.NE.AND P4, PT, RZ, UR16, PT ;  /* 0x00000010ff007c0c */ /* 0x000fe2000bf85270 */
[----:B------:R-:W-:Y:S01]  /*0b20*/  CS2R R10, SRZ ;  /* 0x00000000000a7805 */ /* 0x000fe2000001ff00 */
[----:B------:R3:W5:Y:S01]  /*0b30*/  @P3 LDG.E R5, [R16.64] ;  /* 0x0000000e10053981 */ /* 0x000762000c1e1900 */
[----:B----4-:R-:W-:Y:S01]  /*0b40*/  CS2R R12, SRZ ;  /* 0x00000000000c7805 */ /* 0x010fe2000001ff00 */
[----:B0-----:R-:W-:Y:S01]  /*0b50*/  @UP0 UMOV UR5, UR4 ;  /* 0x0000000400050c82 */ /* 0x001fe20008000000 */
[----:B---3--:R-:W-:-:S02]  /*0b60*/  HADD2.F32 R16, -RZ, R37.H0_H0 ;  /* 0x20000025ff107230 */ /* 0x008fc40000004100 */
[----:B------:R-:W-:Y:S01]  /*0b70*/  HADD2.F32 R17, -RZ, R37.H1_H1 ;  /* 0x30000025ff117230 */ /* 0x000fe20000004100 */
[----:B------:R-:W-:Y:S05]  /*0b80*/  @P0 BRA `(.L_x_531) ;  /* 0x0000009000000947 */ /* 0x000fea0003800000 */
[----:B-1----:R-:W-:Y:S02]  /*0b90*/  ISETP.NE.AND P0, PT, RZ, UR16, PT ;  /* 0x00000010ff007c0c */ /* 0x002fe4000bf05270 */
        /* <DEDUP_REMOVED lines=8> */
.L_x_531:
[----:B-1----:R-:W-:Y:S05]  /*0c20*/  BSYNC B0 ;  /* 0x0000000000007941 */ /* 0x002fea0003800000 */
.L_x_530:
[----:B------:R-:W-:Y:S01]  /*0c30*/  FADD.FTZ R16, R16, -UR17 ;  /* 0x8000001110107e21 */ /* 0x000fe20008010000 */
[--C-:B-----5:R-:W-:Y:S01]  /*0c40*/  HADD2.F32 R21, -RZ, R36.reuse.H0_H0 ;  /* 0x20000024ff157230 */ /* 0x120fe20000004100 */
[----:B------:R-:W-:Y:S01]  /*0c50*/  FADD.FTZ R4, R17, -UR17 ;  /* 0x8000001111047e21 */ /* 0x000fe20008010000 */
[----:B------:R-:W-:Y:S01]  /*0c60*/  HADD2.F32 R18, -RZ, R36.H1_H1 ;  /* 0x30000024ff127230 */ /* 0x000fe20000004100 */
[----:B------:R-:W-:Y:S02]  /*0c70*/  FMUL.FTZ R17, R16, UR5 ;  /* 0x0000000510117c20 */ /* 0x000fe40008410000 */
[----:B------:R-:W-:Y:S01]  /*0c80*/  FMUL.FTZ R16, R4, UR5 ;  /* 0x0000000504107c20 */ /* 0x000fe20008410000 */
[----:B------:R-:W-:Y:S05]  /*0c90*/  @!P4 BRA `(.L_x_532) ;  /* 0x000001200000c947 */ /* 0x000fea0003800000 */
[----:B0-----:R-:W-:Y:S02]  /*0ca0*/  FFMA.FTZ R14, R16, R11, R13 ;  /* 0x0000000b100e7223 */ /* 0x001fe4000001000d */
        /* <DEDUP_REMOVED lines=17> */
.L_x_532:
[----:B------:R-:W-:Y:S01]  /*0dc0*/  FMUL.FTZ R4, R21, R10 ;  /* 0x0000000a15047220 */ /* 0x000fe20000410000 */
[--C-:B------:R-:W-:Y:S01]  /*0dd0*/  HADD2.F32 R20, -RZ, R32.reuse.H0_H0 ;  /* 0x20000020ff147230 */ /* 0x100fe20000004100 */
[----:B------:R-:W-:Y:S01]  /*0de0*/  FMUL.FTZ R19, R18, R11 ;  /* 0x0000000b12137220 */ /* 0x000fe20000410000 */
[----:B------:R-:W-:Y:S01]  /*0df0*/  HADD2.F32 R22, -RZ, R32.H1_H1 ;  /* 0x30000020ff167230 */ /* 0x000fe20000004100 */
[----:B0-----:R-:W-:Y:S02]  /*0e00*/  FFMA.FTZ R15, R17, R4, RZ ;  /* 0x00000004110f7223 */ /* 0x001fe400000100ff */
[----:B------:R-:W-:Y:S02]  /*0e10*/  FADD.FTZ R4, RZ, R4 ;  /* 0x00000004ff047221 */ /* 0x000fe40000010000 */
[----:B------:R-:W-:-:S02]  /*0e20*/  FADD.FTZ R20, R20, -UR17 ;  /* 0x8000001114147e21 */ /* 0x000fc40008010000 */
[----:B------:R-:W-:Y:S02]  /*0e30*/  FADD.FTZ R22, R22, -UR17 ;  /* 0x8000001116167e21 */ /* 0x000fe40008010000 */
[----:B------:R-:W-:Y:S02]  /*0e40*/  FFMA.FTZ R14, R16, R19, R15 ;  /* 0x00000013100e7223 */ /* 0x000fe4000001000f */
[----:B------:R-:W-:Y:S01]  /*0e50*/  FADD.FTZ R15, R19, R4 ;  /* 0x00000004130f7221 */ /* 0x000fe20000010000 */
[--C-:B------:R-:W-:Y:S01]  /*0e60*/  HADD2.F32 R19, -RZ, R35.reuse.H0_H0 ;  /* 0x20000023ff137230 */ /* 0x100fe20000004100 */
[----:B------:R-:W-:Y:S01]  /*0e70*/  FMUL.FTZ R23, R20, UR5 ;  /* 0x0000000514177c20 */ /* 0x000fe20008410000 */
        /* <DEDUP_REMOVED lines=21> */
.L_x_533:
[----:B------:R-:W-:Y:S01]  /*0fd0*/  FMUL.FTZ R22, R19, R10 ;  /* 0x0000000a13167220 */ /* 0x000fe20000410000 */
[--C-:B------:R-:W-:Y:S02]  /*0fe0*/  HADD2.F32 R24, -RZ, R3.reuse.H0_H0 ;  /* 0x20000003ff187230 */ /* 0x100fe40000004100 */
[----:B------:R-:W-:Y:S01]  /*0ff0*/  HADD2.F32 R25, -RZ, R3.H1_H1 ;  /* 0x30000003ff197230 */ /* 0x000fe20000004100 */
[----:B------:R-:W-:Y:S01]  /*1000*/  FFMA.FTZ R27, R23, R22, R14 ;  /* 0x00000016171b7223 */ /* 0x000fe2000001000e */
[--C-:B------:R-:W-:Y:S01]  /*1010*/  HADD2.F32 R26, -RZ, R34.reuse.H0_H0 ;  /* 0x20000022ff1a7230 */ /* 0x100fe20000004100 */
[----:B------:R-:W-:Y:S01]  /*1020*/  FADD.FTZ R14, R24, -UR17 ;  /* 0x80000011180e7e21 */ /* 0x000fe20008010000 */
[----:B------:R-:W-:Y:S01]  /*1030*/  HADD2.F32 R24, -RZ, R34.H1_H1 ;  /* 0x30000022ff187230 */ /* 0x000fe20000004100 */
[----:B------:R-:W-:-:S02]  /*1040*/  FADD.FTZ R28, R25, -UR17 ;  /* 0x80000011191c7e21 */ /* 0x000fc40008010000 */
[----:B------:R-:W-:Y:S02]  /*1050*/  FMUL.FTZ R25, R14, UR5 ;  /* 0x000000050e197c20 */ /* 0x000fe40008410000 */
[----:B------:R-:W-:Y:S02]  /*1060*/  FADD.FTZ R15, R15, R22 ;  /* 0x000000160f0f7221 */ /* 0x000fe40000010000 */
        /* <DEDUP_REMOVED lines=21> */
.L_x_534:
[----:B------:R-:W-:Y:S02]  /*11c0*/  FFMA.FTZ R27, R20, R14, R27 ;  /* 0x0000000e141b7223 */ /* 0x000fe4000001001b */
[----:B------:R-:W-:Y:S02]  /*11d0*/  FMUL.FTZ R22, R26, R10 ;  /* 0x0000000a1a167220 */ /* 0x000fe40000410000 */
[----:B------:R-:W-:Y:S01]  /*11e0*/  FADD.FTZ R29, R14, R15 ;  /* 0x0000000f0e1d7221 */ /* 0x000fe20000010000 */
[--C-:B------:R-:W-:Y:S01]  /*11f0*/  HADD2.F32 R14, -RZ, R5.reuse.H0_H0 ;  /* 0x20000005ff0e7230 */ /* 0x100fe20000004100 */
[----:B------:R-:W-:Y:S02]  /*1200*/  FFMA.FTZ R15, R25, R22, R27 ;  /* 0x00000016190f7223 */ /* 0x000fe4000001001b */
[----:B------:R-:W-:Y:S01]  /*1210*/  FADD.FTZ R27, R29, R22 ;  /* 0x000000161d1b7221 */ /* 0x000fe20000010000 */
[----:B------:R-:W-:Y:S01]  /*1220*/  HADD2.F32 R29, -RZ, R5.H1_H1 ;  /* 0x30000005ff1d7230 */ /* 0x000fe20000004100 */
[----:B------:R-:W-:-:S02]  /*1230*/  FMUL.FTZ R22, R24, R11 ;  /* 0x0000000b18167220 */ /* 0x000fc40000410000 */
[----:B------:R-:W-:Y:S02]  /*1240*/  FADD.FTZ R30, R14, -UR17 ;  /* 0x800000110e1e7e21 */ /* 0x000fe40008010000 */
        /* <DEDUP_REMOVED lines=26> */
.L_x_535:
        /* <DEDUP_REMOVED lines=13> */
[----:B------:R-:W-:Y:S02]  /*14c0*/  FFMA.FTZ R21, R16, R18, RZ ;  /* 0x0000001210157223 */ /* 0x000fe400000100ff */
[----:B------:R-:W-:Y:S01]  /*14d0*/  FADD.FTZ R17, RZ, R18 ;  /* 0x00000012ff117221 */ /* 0x000fe20000010000 */
[----:B------:R-:W2:Y:S01]  /*14e0*/  SHFL.DOWN PT, R38, R15, 0x1, 0x1f ;  /* 0x08201f000f267f89 */ /* 0x000ea200000e0000 */
[----:B------:R-:W-:-:S02]  /*14f0*/  FADD.FTZ R19, R48, R19 ;  /* 0x0000001330137221 */ /* 0x000fc40000010000 */
[----:B------:R-:W-:Y:S01]  /*1500*/  FFMA.FTZ R21, R20, R4, R21 ;  /* 0x0000000414157223 */ /* 0x000fe20000010015 */
[----:B0-----:R-:W-:Y:S01]  /*1510*/  ISETP.GT.AND P0, PT, R39, 0x1e, PT ;  /* 0x0000001e2700780c */ /* 0x001fe20003f04270 */
[----:B------:R-:W-:Y:S01]  /*1520*/  FADD.FTZ R17, R17, R4 ;  /* 0x0000000411117221 */ /* 0x000fe20000010000 */
[----:B------:R-:W-:Y:S01]  /*1530*/  ISETP.NE.AND P5, PT, R39, RZ, PT ;  /* 0x000000ff2700720c */ /* 0x000fe20003fa5270 */
[----:B------:R-:W-:Y:S02]  /*1540*/  FADD.FTZ R18, R19, R26 ;  /* 0x0000001a13127221 */ /* 0x000fe40000010000 */
[----:B------:R-:W-:Y:S02]  /*1550*/  FFMA.FTZ R16, R25, R26, R23 ;  /* 0x0000001a19107223 */ /* 0x000fe40000010017 */
[----:B------:R-:W-:Y:S02]  /*1560*/  FFMA.FTZ R21, R28, R24, R21 ;  /* 0x000000181c157223 */ /* 0x000fe40000010015 */
        /* <DEDUP_REMOVED lines=355> */
.L_x_537:
[----:B-1----:R-:W-:Y:S05]  /*2ba0*/  BSYNC B0 ;  /* 0x0000000000007941 */ /* 0x002fea0003800000 */
.L_x_536:
        /* <DEDUP_REMOVED lines=21> */
.L_x_539:
[----:B------:R-:W-:Y:S05]  /*2d00*/  BSYNC B0 ;  /* 0x0000000000007941 */ /* 0x000fea0003800000 */
.L_x_538:
        /* <DEDUP_REMOVED lines=31> */
.L_x_542:
[----:B------:R-:W2:Y:S01]  /*2f00*/  LDG.E.STRONG.GPU R20, [R18.64] ;  /* 0x0000000e12147981 */ /* 0x000ea2000c1ef900 */
[----:B------:R-:W-:Y:S01]  /*2f10*/  YIELD ;  /* 0x0000000000007946 */ /* 0x000fe20003800000 */
[----:B--2---:R-:W-:Y:S01]  /*2f20*/  ISETP.NE.AND P0, PT, R20, R23, PT ;  /* 0x000000171400720c */ /* 0x004fe20003f05270 */
[----:B------:R-:W-:-:S12]  /*2f30*/  CCTL.IVALL ;  /* 0x00000000ff00798f */ /* 0x000fd80002000000 */
[----:B------:R-:W-:Y:S05]  /*2f40*/  @P0 BRA `(.L_x_542) ;  /* 0xffffffb000000947 */ /* 0x000fea000383ffff */
.L_x_541:
        /* <DEDUP_REMOVED lines=18> */
.L_x_546:
        /* <DEDUP_REMOVED lines=116> */
.L_x_545:
        /* <DEDUP_REMOVED lines=62> */
.L_x_547:
[----:B------:R-:W-:-:S13]  /*3b90*/  ISETP.NE.OR P0, PT, RZ, UR4, P0 ;  /* 0x00000004ff007c0c */ /* 0x000fda0008705670 */
[----:B------:R-:W-:Y:S05]  /*3ba0*/  @!P0 BRA `(.L_x_543) ;  /* 0x000001f000008947 */ /* 0x000fea0003800000 */
.L_x_544:
        /* <DEDUP_REMOVED lines=31> */
.L_x_543:
        /* <DEDUP_REMOVED lines=10> */
.L_x_549:
[----:B------:R-:W-:Y:S05]  /*3e40*/  BSYNC B0 ;  /* 0x0000000000007941 */ /* 0x000fea0003800000 */
.L_x_548:
        /* <DEDUP_REMOVED lines=19> */
.L_x_540:
[----:B------:R-:W-:Y:S01]  /*3f80*/  @!P3 STS.64 [0x30], R14 ;  /* 0x0000300eff00b388 */ /* 0x000fe20000000a00 */
[----:B------:R-:W-:Y:S01]  /*3f90*/  SHF.R.U32.HI R4, RZ, 0x1, R0 ;  /* 0x00000001ff047819 */ /* 0x000fe20000011600 */
[--C-:B0-----:R-:W-:Y:S02]  /*3fa0*/  HADD2.F32 R18, -RZ, R32.reuse.H0_H0 ;  /* 0x20000020ff127230 */ /* 0x101fe40000004100 */
[----:B------:R-:W-:Y:S01]  /*3fb0*/  BAR.SYNC.DEFER_BLOCKING 0x0 ;  /* 0x0000000000007b1d */ /* 0x000fe20000010000 */
[----:B------:R-:W-:Y:S01]  /*3fc0*/  HADD2.F32 R32, -RZ, R32.H1_H1 ;  /* 0x30000020ff207230 */ /* 0x000fe20000004100 */
[----:B------:R-:W-:-:S05]  /*3fd0*/  IMAD R4, R45, c[0x0][0x1fc], R4 ;  /* 0x00007f002d047a24 */ /* 0x000fca00078e0204 */
[C---:B------:R-:W-:Y:S02]  /*3fe0*/  IADD3 R16, R4.reuse, 0x80, RZ ;  /* 0x0000008004107810 */ /* 0x040fe40007ffe0ff */
[----:B------:R-:W-:Y:S02]  /*3ff0*/  IADD3 R4, R4, 0xc0, RZ ;  /* 0x000000c004047810 */ /* 0x000fe40007ffe0ff */
[----:B------:R-:W-:Y:S02]  /*4000*/  ISETP.GE.U32.AND P0, PT, R16, c[0x0][0x1e0], PT ;  /* 0x0000780010007a0c */ /* 0x000fe40003f06070 */
[----:B------:R-:W-:Y:S02]  /*4010*/  SHF.R.S32.HI R16, RZ, 0x1f, R16 ;  /* 0x0000001fff107819 */ /* 0x000fe40000011410 */
[----:B------:R-:W-:Y:S02]  /*4020*/  ISETP.GE.U32.AND P3, PT, R4, c[0x0][0x1e0], PT ;  /* 0x0000780004007a0c */ /* 0x000fe40003f66070 */
[----:B------:R-:W-:Y:S01]  /*4030*/  ISETP.GE.AND.EX P0, PT, R16, c[0x0][0x1e4], PT, P0 ;  /* 0x0000790010007a0c */ /* 0x000fe20003f06300 */
[--C-:B------:R-:W-:Y:S01]  /*4040*/  HADD2.F32 R16, -RZ, R37.reuse.H0_H0 ;  /* 0x20000025ff107230 */ /* 0x100fe20000004100 */
[----:B------:R-:W-:Y:S01]  /*4050*/  SHF.R.S32.HI R4, RZ, 0x1f, R4 ;  /* 0x0000001fff047819 */ /* 0x000fe20000011404 */
[----:B------:R-:W-:-:S03]  /*4060*/  HADD2.F32 R37, -RZ, R37.H1_H1 ;  /* 0x30000025ff257230 */ /* 0x000fc60000004100 */
[----:B------:R-:W-:Y:S01]  /*4070*/  FADD.FTZ R16, R16, -UR17 ;  /* 0x8000001110107e21 */ /* 0x000fe20008010000 */
[----:B------:R-:W0:Y:S01]  /*4080*/  LDS.64 R14, [0x30] ;  /* 0x00003000ff0e7984 */ /* 0x000e220000000a00 */
[----:B------:R-:W-:Y:S01]  /*4090*/  FADD.FTZ R37, R37, -UR17 ;  /* 0x8000001125257e21 */ /* 0x000fe20008010000 */
[----:B------:R-:W-:Y:S01]  /*40a0*/  ISETP.GE.AND.EX P3, PT, R4, c[0x0][0x1e4], PT, P3 ;  /* 0x0000790004007a0c */ /* 0x000fe20003f66330 */
[----:B------:R-:W-:Y:S02]  /*40b0*/  FMUL.FTZ R29, R16, UR5 ;  /* 0x00000005101d7c20 */ /* 0x000fe40008410000 */
[----:B------:R-:W-:Y:S02]  /*40c0*/  FMUL.FTZ R24, R37, UR5 ;  /* 0x0000000525187c20 */ /* 0x000fe40008410000 */
[----:B0-----:R-:W-:Y:S01]  /*40d0*/  FMUL.FTZ R19, R15, c[0x0][0x20c] ;  /* 0x000083000f137a20 */ /* 0x001fe20000410000 */
[--C-:B------:R-:W-:Y:S01]  /*40e0*/  HADD2.F32 R15, -RZ, R36.reuse.H0_H0 ;  /* 0x20000024ff0f7230 */ /* 0x100fe20000004100 */
[----:B------:R-:W-:Y:S01]  /*40f0*/  FMUL.FTZ R4, R14, c[0x0][0x20c] ;  /* 0x000083000e047a20 */ /* 0x000fe20000410000 */
        /* <DEDUP_REMOVED lines=20> */
.L_x_550:
        /* <DEDUP_REMOVED lines=16> */
[----:B------:R-:W-:-:S05]  /*4340*/  F2FP.PACK_AB R15, R20, R21 ;  /* 0x00000015140f723e */ /* 0x000fca00000000ff */
[----:B------:R0:W-:Y:S02]  /*4350*/  STG.E [R16.64], R15 ;  /* 0x0000000f10007986 */ /* 0x0001e4000c10190e */
.L_x_552:
[----:B------:R-:W-:Y:S05]  /*4360*/  BSYNC B0 ;  /* 0x0000000000007941 */ /* 0x000fea0003800000 */
.L_x_551:
        /* <DEDUP_REMOVED lines=25> */
.L_x_553:
        /* <DEDUP_REMOVED lines=18> */
.L_x_555:
[----:B------:R-:W-:Y:S05]  /*4620*/  BSYNC B0 ;  /* 0x0000000000007941 */ /* 0x000fea0003800000 */
.L_x_554:
[--C-:B------:R-:W-:Y:S01]  /*4630*/  HADD2.F32 R14, -RZ, R3.reuse.H0_H0 ;  /* 0x20000003ff0e7230 */ /* 0x100fe20000004100 */
[C---:B------:R-:W-:Y:S01]  /*4640*/  ISETP.LT.U32.AND P0, PT, R0.reuse, 0x80, !P0 ;  /* 0x000000800000780c */ /* 0x040fe20004701070 */
[----:B------:R-:W-:Y:S01]  /*4650*/  HADD2.F32 R3, -RZ, R3.H1_H1 ;  /* 0x30000003ff037230 */ /* 0x000fe20000004100 */
[----:B------:R-:W-:Y:S01]  /*4660*/  ISETP.LT.U32.AND P3, PT, R0, 0x80, !P3 ;  /* 0x000000800000780c */ /* 0x000fe20005f61070 */
[--C-:B0-----:R-:W-:Y:S01]  /*4670*/  HADD2.F32 R15, -RZ, R34.reuse.H0_H0 ;  /* 0x20000022ff0f7230 */ /* 0x101fe20000004100 */
[----:B------:R-:W-:Y:S01]  /*4680*/  FADD.FTZ R14, R14, -UR17 ;  /* 0x800000110e0e7e21 */ /* 0x000fe20008010000 */
[----:B------:R-:W-:Y:S01]  /*4690*/  HADD2.F32 R34, -RZ, R34.H1_H1 ;  /* 0x30000022ff227230 */ /* 0x000fe20000004100 */
[----:B------:R-:W-:Y:S01]  /*46a0*/  FADD.FTZ R16, R3, -UR17 ;  /* 0x8000001103107e21 */ /* 0x000fe20008010000 */
        /* <DEDUP_REMOVED lines=23> */
.L_x_556:
        /* <DEDUP_REMOVED lines=18> */
.L_x_558:
[----:B------:R-:W-:Y:S05]  /*4940*/  BSYNC B0 ;  /* 0x0000000000007941 */ /* 0x000fea0003800000 */
.L_x_557:
[----:B0-----:R-:W-:Y:S01]  /*4950*/  FADD.FTZ R15, R3, -UR17 ;  /* 0x80000011030f7e21 */ /* 0x001fe20008010000 */
[--C-:B------:R-:W-:Y:S01]  /*4960*/  HADD2.F32 R3, -RZ, R33.reuse.H0_H0 ;  /* 0x20000021ff037230 */ /* 0x100fe20000004100 */
        /* <DEDUP_REMOVED lines=23> */
.L_x_559:
        /* <DEDUP_REMOVED lines=14> */
[----:B------:R-:W-:Y:S02]  /*4bc0*/  F2FP.PACK_AB R3, R8, R3 ;  /* 0x000000030803723e */ /* 0x000fe400000000ff */
[----:B------:R-:W-:-:S05]  /*4bd0*/  LEA.HI.X R5, R6, c[0x0][0x164], R9, 0x1, P0 ;  /* 0x0000590006057a11 */ /* 0x000fca00000f0c09 */
[----:B------:R0:W-:Y:S04]  /*4be0*/  STG.E [R4.64], R3 ;  /* 0x0000000304007986 */ /* 0x0001e8000c10190e */
.L_x_561:
[----:B------:R-:W-:Y:S05]  /*4bf0*/  BSYNC B0 ;  /* 0x0000000000007941 */ /* 0x000fea0003800000 */
.L_x_560:
[----:B------:R-:W-:Y:S01]  /*4c00*/  ULDC UR4, c[0x0][0x10] ;  /* 0x0000040000047ab9 */ /* 0x000fe20000000800 */
[----:B------:R-:W-:Y:S01]  /*4c10*/  IADD3 R42, R42, 0x1, RZ ;  /* 0x000000012a2a7810 */ /* 0x000fe20007ffe0ff */
[----:B------:R-:W-:-:S04]  /*4c20*/  UIADD3 UR13, UR13, UR4, URZ ;  /* 0x000000040d0d7290 */ /* 0x000fc8000fffe03f */
[----:B------:R-:W-:-:S06]  /*4c30*/  UISETP.GE.AND UP0, UPT, UR13, UR6, UPT ;  /* 0x000000060d00728c */ /* 0x000fcc000bf06270 */
[----:B------:R-:W-:-:S13]  /*4c40*/  PLOP3.LUT P0, PT, PT, PT, UP0, 0x80, 0x0 ;  /* 0x000000000000781c */ /* 0x000fda0003f0f008 */
[----:B------:R-:W-:Y:S01]  /*4c50*/  @P0 CALL.REL.NOINC `(.L_x_529) ;  /* 0x0000001000000944 */ /* 0x000fe20003c00000 */
[----:B------:R-:W-:Y:S05]  /*4c60*/  BRA `(.L_x_562) ;  /* 0xffffb69000007947 */ /* 0x000fea000383ffff */
.L_x_529:
[----:B-12---:R-:W-:Y:S01]  /*4c70*/  ISETP.NE.AND P2, PT, R0, RZ, PT ;  /* 0x000000ff0000720c */ /* 0x006fe20003f45270 */
[----:B------:R-:W-:Y:S01]  /*4c80*/  HFMA2.MMA R25, -RZ, RZ, 0, 2.384185791015625e-07 ;  /* 0x00000004ff197435 */ /* 0x000fe200000001ff */
[----:B0-----:R-:W-:Y:S01]  /*4c90*/  MOV R3, c[0x0][0x10] ;  /* 0x0000040000037a02 */ /* 0x001fe20000000f00 */
        /* <DEDUP_REMOVED lines=19> */
.L_x_564:
[----:B------:R-:W-:Y:S05]  /*4dd0*/  BSYNC B0 ;  /* 0x0000000000007941 */ /* 0x000fea0003800000 */
.L_x_563:
[----:B------:R-:W-:Y:S05]  /*4de0*/  @P0 EXIT ;  /* 0x000000000000094d */ /* 0x000fea0003800000 */
[----:B------:R-:W-:Y:S05]  /*4df0*/  @P2 BRA `(.L_x_565) ;  /* 0x0000008000002947 */ /* 0x000fea0003800000 */
[----:B------:R-:W-:-:S05]  /*4e00*/  IMAD R4, R4, c[0x0][0x10], RZ ;  /* 0x0000040004047a24 */ /* 0x000fca00078e02ff */
[----:B------:R-:W-:-:S13]  /*4e10*/  ISETP.NE.AND P0, PT, R4, -0x1, PT ;  /* 0xffffffff0400780c */ /* 0x000fda0003f05270 */
[----:B------:R-:W-:Y:S05]  /*4e20*/  @!P0 BRA `(.L_x_565) ;  /* 0x0000005000008947 */ /* 0x000fea0003800000 */
.L_x_566:
[----:B0-----:R-:W2:Y:S01]  /*4e30*/  LDG.E.STRONG.GPU R5, [R2.64] ;  /* 0x0000000e02057981 */ /* 0x001ea2000c1ef900 */
[----:B------:R-:W-:Y:S01]  /*4e40*/  YIELD ;  /* 0x0000000000007946 */ /* 0x000fe20003800000 */
[----:B--2---:R-:W-:Y:S01]  /*4e50*/  ISETP.NE.AND P0, PT, R5, R4, PT ;  /* 0x000000040500720c */ /* 0x004fe20003f05270 */
[----:B------:R-:W-:-:S12]  /*4e60*/  CCTL.IVALL ;  /* 0x00000000ff00798f */ /* 0x000fd80002000000 */
[----:B------:R-:W-:Y:S05]  /*4e70*/  @P0 BRA `(.L_x_566) ;  /* 0xffffffb000000947 */ /* 0x000fea000383ffff */
.L_x_565:
        /* <DEDUP_REMOVED lines=25> */
.L_x_567:
        /* <DEDUP_REMOVED lines=23> */
.L_x_568:
        /* <DEDUP_REMOVED lines=16> */
.L_x_2293:


//--------------------- .text._Z35group_norm_nhwc_bwd_one_pass_kernelI11Fp16IOFp32WLi512ELi4ELi128EEv26Group_norm_nhwc_bwd_params --------------------------
	.section	.text._Z35group_norm_nhwc_bwd_one_pass_kernelI11Fp16IOFp32WLi512ELi4ELi128EEv26Group_norm_nhwc_bwd_params,"ax",@progbits
	.sectioninfo	@"SHI_REGISTERS=72"
	.align	128
        .global         _Z35group_norm_nhwc_bwd_one_pass_kernelI11Fp16IOFp32WLi512ELi4ELi128EEv26Group_norm_nhwc_bwd_params
        .type           _Z35group_norm_nhwc_bwd_one_pass_kernelI11Fp16IOFp32WLi512ELi4ELi128EEv26Group_norm_nhwc_bwd_params,@function
        .size           _Z35group_norm_nhwc_bwd_one_pass_kernelI11Fp16IOFp32WLi512ELi4ELi128EEv26Group_norm_nhwc_bwd_params,(.L_x_2294 - _Z35group_norm_nhwc_bwd_one_pass_kernelI11Fp16IOFp32WLi512ELi4ELi128EEv26Group_norm_nhwc_bwd_params)
        .other          _Z35group_norm_nhwc_bwd_one_pass_kernelI11Fp16IOFp32WLi512ELi4ELi128EEv26Group_norm_nhwc_bwd_params,@"STO_CUDA_ENTRY STV_DEFAULT"
_Z35group_norm_nhwc_bwd_one_pass_kernelI11Fp16IOFp32WLi512ELi4ELi128EEv26Group_norm_nhwc_bwd_params:
.text._Z35group_norm_nhwc_bwd_one_pass_kernelI11Fp16IOFp32WLi512ELi4ELi128EEv26Group_norm_nhwc_bwd_params:
        /* <DEDUP_REMOVED lines=63> */
.L_x_618:
        /* <DEDUP_REMOVED lines=206> */
.L_x_571:
[----:B---3--:R-:W-:Y:S05]  /*10d0*/  BSYNC B0 ;  /* 0x0000000000007941 */ /* 0x008fea0003800000 */
.L_x_570:
[----:B------:R-:W-:Y:S01]  /*10e0*/  ISETP.NE.AND P0, PT, RZ, UR13, PT ;  /* 0x0000000dff007c0c */ /* 0x000fe2000bf05270 */
[--C-:B-----5:R-:W-:Y:S02]  /*10f0*/  HADD2.F32 R20, -RZ, R57.reuse.H0_H0 ;  /* 0x20000039ff147230 */ /* 0x120fe40000004100 */
[----:B------:R-:W-:Y:S01]  /*1100*/  HADD2.F32 R21, -RZ, R57.H1_H1 ;  /* 0x30000039ff157230 */ /* 0x000fe20000004100 */
[----:B-1----:R-:W-:Y:S01]  /*1110*/  P2R R16, PR, RZ, 0x1 ;  /* 0x00000001ff107803 */ /* 0x002fe20000000000 */
[--C-:B------:R-:W-:Y:S01]  /*1120*/  HADD2.F32 R23, -RZ, R58.reuse.H0_H0 ;  /* 0x2000003aff177230 */ /* 0x100fe20000004100 */
[----:B------:R-:W-:Y:S01]  /*1130*/  FADD.FTZ R22, R20, -UR16 ;  /* 0x8000001014167e21 */ /* 0x000fe20008010000 */
[----:B------:R-:W-:Y:S01]  /*1140*/  HADD2.F32 R25, -RZ, R58.H1_H1 ;  /* 0x3000003aff197230 */ /* 0x000fe20000004100 */
[----:B------:R-:W-:Y:S01]  /*1150*/  FADD.FTZ R24, R21, -UR16 ;  /* 0x8000001015187e21 */ /* 0x000fe20008010000 */
[--C-:B------:R-:W-:Y:S01]  /*1160*/  HADD2.F32 R17, -RZ, R56.reuse.H0_H0 ;  /* 0x20000038ff117230 */ /* 0x100fe20000004100 */
[----:B0-----:R-:W-:Y:S01]  /*1170*/  FMUL.FTZ R21, R22, UR11 ;  /* 0x0000000b16157c20 */ /* 0x001fe20008410000 */
[----:B------:R-:W-:Y:S01]  /*1180*/  HADD2.F32 R16, -RZ, R56.H1_H1 ;  /* 0x30000038ff107230 */ /* 0x000fe20000004100 */
[----:B------:R-:W-:Y:S01]  /*1190*/  FADD.FTZ R23, R23, -UR16 ;  /* 0x8000001017177e21 */ /* 0x000fe20008010000 */
[--C-:B------:R-:W-:Y:S01]  /*11a0*/  HADD2.F32 R19, -RZ, R55.reuse.H0_H0 ;  /* 0x20000037ff137230 */ /* 0x100fe20000004100 */
[----:B------:R-:W-:Y:S01]  /*11b0*/  FADD.FTZ R20, R25, -UR16 ;  /* 0x8000001019147e21 */ /* 0x000fe20008010000 */
        /* <DEDUP_REMOVED lines=21> */
.L_x_572:
[----:B------:R-:W-:Y:S02]  /*1310*/  FMUL.FTZ R28, R17, R12 ;  /* 0x0000000c111c7220 */ /* 0x000fe40000410000 */
[----:B------:R-:W-:-:S02]  /*1320*/  FFMA.FTZ R24, R21, R17, RZ ;  /* 0x0000001115187223 */ /* 0x000fc400000100ff */
[----:B------:R-:W-:Y:S02]  /*1330*/  FFMA.FTZ R21, R21, R28, RZ ;  /* 0x0000001c15157223 */ /* 0x000fe400000100ff */
[----:B------:R-:W-:Y:S02]  /*1340*/  FMUL.FTZ R23, R23, UR11 ;  /* 0x0000000b17177c20 */ /* 0x000fe40008410000 */
        /* <DEDUP_REMOVED lines=22> */
.L_x_573:
[C---:B------:R-:W-:Y:S02]  /*14b0*/  FFMA.FTZ R21, R22.reuse, R25, R21 ;  /* 0x0000001916157223 */ /* 0x040fe40000010015 */
[----:B------:R-:W-:Y:S02]  /*14c0*/  FMUL.FTZ R30, R19, R12 ;  /* 0x0000000c131e7220 */ /* 0x000fe40000410000 */
[----:B------:R-:W-:Y:S02]  /*14d0*/  FFMA.FTZ R27, R22, R16, RZ ;  /* 0x00000010161b7223 */ /* 0x000fe400000100ff */
[C---:B------:R-:W-:Y:S01]  /*14e0*/  FFMA.FTZ R20, R23.reuse, R19, R24 ;  /* 0x0000001317147223 */ /* 0x040fe20000010018 */
[----:B------:R-:W-:Y:S01]  /*14f0*/  HADD2.F32 R24, -RZ, R52.H1_H1 ;  /* 0x30000034ff187230 */ /* 0x000fe20000004100 */
[----:B------:R-:W-:Y:S01]  /*1500*/  FFMA.FTZ R23, R23, R30, R21 ;  /* 0x0000001e17177223 */ /* 0x000fe20000010015 */
[--C-:B------:R-:W-:Y:S01]  /*1510*/  HADD2.F32 R21, -RZ, R53.reuse.H0_H0 ;  /* 0x20000035ff157230 */ /* 0x100fe20000004100 */
[----:B------:R-:W-:Y:S01]  /*1520*/  FFMA.FTZ R22, R26, R18, R27 ;  /* 0x000000121a167223 */ /* 0x000fe2000001001b */
[----:B------:R-:W-:Y:S01]  /*1530*/  HADD2.F32 R27, -RZ, R53.H1_H1 ;  /* 0x30000035ff1b7230 */ /* 0x000fe20000004100 */
[----:B------:R-:W-:-:S02]  /*1540*/  FADD.FTZ R29, R25, R28 ;  /* 0x0000001c191d7221 */ /* 0x000fc40000010000 */
[----:B------:R-:W-:Y:S02]  /*1550*/  FMUL.FTZ R25, R18, R13 ;  /* 0x0000000d12197220 */ /* 0x000fe40000410000 */
[----:B------:R-:W-:Y:S02]  /*1560*/  FADD.FTZ R30, R29, R30 ;  /* 0x0000001e1d1e7221 */ /* 0x000fe40000010000 */
[----:B------:R-:W-:Y:S02]  /*1570*/  FADD.FTZ R21, R21, -UR16 ;  /* 0x8000001015157e21 */ /* 0x000fe40008010000 */
[----:B------:R-:W-:Y:S02]  /*1580*/  FADD.FTZ R29, R27, -UR16 ;  /* 0x800000101b1d7e21 */ /* 0x000fe40008010000 */
[----:B------:R-:W-:Y:S01]  /*1590*/  FFMA.FTZ R26, R26, R25, R23 ;  /* 0x000000191a1a7223 */ /* 0x000fe20000010017 */
[----:B------:R-:W-:Y:S01]  /*15a0*/  HADD2.F32 R23, -RZ, R52.H0_H0 ;  /* 0x20000034ff177230 */ /* 0x000fe20000004100 */
[----:B------:R-:W-:-:S02]  /*15b0*/  FADD.FTZ R28, RZ, R17 ;  /* 0x00000011ff1c7221 */ /* 0x000fc40000010000 */
[----:B------:R-:W-:Y:S02]  /*15c0*/  FADD.FTZ R25, R25, R30 ;  /* 0x0000001e19197221 */ /* 0x000fe40000010000 */
[----:B------:R-:W-:Y:S02]  /*15d0*/  FMUL.FTZ R21, R21, UR11 ;  /* 0x0000000b15157c20 */ /* 0x000fe40008410000 */
[----:B------:R-:W-:Y:S02]  /*15e0*/  FADD.FTZ R27, RZ, R16 ;  /* 0x00000010ff1b7221 */ /* 0x000fe40000010000 */
        /* <DEDUP_REMOVED lines=20> */
.L_x_574:
[----:B------:R-:W-:Y:S02]  /*1730*/  FMUL.FTZ R30, R23, R12 ;  /* 0x0000000c171e7220 */ /* 0x000fe40000410000 */
[----:B------:R-:W-:Y:S01]  /*1740*/  FADD.FTZ R27, R27, R18 ;  /* 0x000000121b1b7221 */ /* 0x000fe20000010000 */
[----:B------:R-:W-:Y:S01]  /*1750*/  HADD2.F32 R18, -RZ, R54.H0_H0 ;  /* 0x20000036ff127230 */ /* 0x000fe20000004100 */
[----:B------:R-:W-:-:S02]  /*1760*/  FADD.FTZ R16, R28, R19 ;  /* 0x000000131c107221 */ /* 0x000fc40000010000 */
[----:B------:R-:W-:Y:S02]  /*1770*/  FFMA.FTZ R26, R21, R30, R26 ;  /* 0x0000001e151a7223 */ /* 0x000fe4000001001a */
[----:B------:R-:W-:Y:S02]  /*1780*/  FADD.FTZ R30, R25, R30 ;  /* 0x0000001e191e7221 */ /* 0x000fe40000010000 */
[----:B------:R-:W-:Y:S01]  /*1790*/  FADD.FTZ R19, R27, R24 ;  /* 0x000000181b137221 */ /* 0x000fe20000010000 */
[----:B------:R-:W-:Y:S01]  /*17a0*/  HADD2.F32 R27, -RZ, R54.H1_H1 ;  /* 0x30000036ff1b7230 */ /* 0x000fe20000004100 */
[----:B------:R-:W-:Y:S02]  /*17b0*/  FMUL.FTZ R25, R24, R13 ;  /* 0x0000000d18197220 */ /* 0x000fe40000410000 */
[C---:B------:R-:W-:Y:S02]  /*17c0*/  FFMA.FTZ R22, R17.reuse, R24, R22 ;  /* 0x0000001811167223 */ /* 0x040fe40000010016 */
[----:B------:R-:W-:Y:S01]  /*17d0*/  FFMA.FTZ R24, R17, R25, R26 ;  /* 0x0000001911187223 */ /* 0x000fe2000001001a */
[--C-:B------:R-:W-:Y:S01]  /*17e0*/  HADD2.F32 R26, -RZ, R51.reuse.H1_H1 ;  /* 0x30000033ff1a7230 */ /* 0x100fe20000004100 */
[----:B------:R-:W-:Y:S01]  /*17f0*/  FADD.FTZ R17, R18, -UR16 ;  /* 0x8000001012117e21 */ /* 0x000fe20008010000 */
[----:B------:R-:W-:Y:S01]  /*1800*/  HADD2.F32 R18, -RZ, R51.H0_H0 ;  /* 0x20000033ff127230 */ /* 0x000fe20000004100 */
[----:B------:R-:W-:-:S02]  /*1810*/  FADD.FTZ R27, R27, -UR16 ;  /* 0x800000101b1b7e21 */ /* 0x000fc40008010000 */
[----:B------:R-:W-:Y:S02]  /*1820*/  FADD.FTZ R25, R25, R30 ;  /* 0x0000001e19197221 */ /* 0x000fe40000010000 */
        /* <DEDUP_REMOVED lines=21> */
.L_x_575:
[----:B------:R-:W-:Y:S02]  /*1980*/  FMUL.FTZ R28, R18, R12 ;  /* 0x0000000c121c7220 */ /* 0x000fe40000410000 */
[----:B------:R-:W-:Y:S02]  /*1990*/  FFMA.FTZ R20, R21, R23, R20 ;  /* 0x0000001715147223 */ /* 0x000fe40000010014 */
[----:B------:R-:W-:Y:S02]  /*19a0*/  FFMA.FTZ R24, R17, R28, R24 ;  /* 0x0000001c11187223 */ /* 0x000fe40000010018 */
[----:B------:R-:W-:Y:S01]  /*19b0*/  FADD.FTZ R23, R16, R23 ;  /* 0x0000001710177221 */ /* 0x000fe20000010000 */
[----:B------:R-:W-:Y:S01]  /*19c0*/  HADD2.F32 R16, -RZ, R49.H0_H0 ;  /* 0x20000031ff107230 */ /* 0x000fe20000004100 */
[----:B------:R-:W-:-:S02]  /*19d0*/  FADD.FTZ R28, R25, R28 ;  /* 0x0000001c191c7221 */ /* 0x000fc40000010000 */
[----:B------:R-:W-:Y:S01]  /*19e0*/  FADD.FTZ R21, R19, R26 ;  /* 0x0000001a13157221 */ /* 0x000fe20000010000 */
[----:B------:R-:W-:Y:S01]  /*19f0*/  HADD2.F32 R19, -RZ, R49.H1_H1 ;  /* 0x30000031ff137230 */ /* 0x000fe20000004100 */
[----:B------:R-:W-:Y:S02]  /*1a00*/  FMUL.FTZ R25, R26, R13 ;  /* 0x0000000d1a197220 */ /* 0x000fe40000410000 */
[C---:B------:R-:W-:Y:S01]  /*1a10*/  FFMA.FTZ R22, R27.reuse, R26, R22 ;  /* 0x0000001a1b167223 */ /* 0x040fe20000010016 */
[--C-:B------:R-:W-:Y:S01]  /*1a20*/  HADD2.F32 R26, -RZ, R48.reuse.H1_H1 ;  /* 0x30000030ff1a7230 */ /* 0x100fe20000004100 */
[----:B------:R-:W-:Y:S02]  /*1a30*/  FFMA.FTZ R24, R27, R25, R24 ;  /* 0x000000191b187223 */ /* 0x000fe40000010018 */
[----:B------:R-:W-:Y:S02]  /*1a40*/  FADD.FTZ R25, R25, R28 ;  /* 0x0000001c19197221 */ /* 0x000fe40000010000 */
[----:B------:R-:W-:Y:S01]  /*1a50*/  FADD.FTZ R27, R16, -UR16 ;  /* 0x80000010101b7e21 */ /* 0x000fe20008010000 */
[----:B------:R-:W-:Y:S01]  /*1a60*/  HADD2.F32 R16, -RZ, R48.H0_H0 ;  /* 0x20000030ff107230 */ /* 0x000fe20000004100 */
        /* <DEDUP_REMOVED lines=22> */
.L_x_576:
[----:B------:R-:W-:Y:S02]  /*1bd0*/  FMUL.FTZ R28, R16, R12 ;  /* 0x0000000c101c7220 */ /* 0x000fe40000410000 */
[----:B------:R-:W-:Y:S01]  /*1be0*/  FFMA.FTZ R20, R17, R18, R20 ;  /* 0x0000001211147223 */ /* 0x000fe20000010014 */
[--C-:B------:R-:W-:Y:S01]  /*1bf0*/  HADD2.F32 R17, -RZ, R50.reuse.H0_H0 ;  /* 0x20000032ff117230 */ /* 0x100fe20000004100 */
[----:B------:R-:W-:Y:S02]  /*1c00*/  FADD.FTZ R23, R23, R18 ;  /* 0x0000001217177221 */ /* 0x000fe40000010000 */
[----:B------:R-:W-:Y:S01]  /*1c10*/  FADD.FTZ R18, R21, R26 ;  /* 0x0000001a15127221 */ /* 0x000fe20000010000 */
[----:B------:R-:W-:Y:S01]  /*1c20*/  HADD2.F32 R21, -RZ, R50.H1_H1 ;  /* 0x30000032ff157230 */ /* 0x000fe20000004100 */
[----:B------:R-:W-:-:S02]  /*1c30*/  FFMA.FTZ R22, R27, R26, R22 ;  /* 0x0000001a1b167223 */ /* 0x000fc40000010016 */
[----:B------:R-:W-:Y:S02]  /*1c40*/  FFMA.FTZ R24, R19, R28, R24 ;  /* 0x0000001c13187223 */ /* 0x000fe40000010018 */
[----:B------:R-:W-:Y:S02]  /*1c50*/  FMUL.FTZ R26, R26, R13 ;  /* 0x0000000d1a1a7220 */ /* 0x000fe40000410000 */
[----:B------:R-:W-:Y:S02]  /*1c60*/  FADD.FTZ R25, R25, R28 ;  /* 0x0000001c19197221 */ /* 0x000fe40000010000 */
[----:B------:R-:W-:Y:S02]  /*1c70*/  FFMA.FTZ R24, R27, R26, R24 ;  /* 0x0000001a1b187223 */ /* 0x000fe40000010018 */
[----:B------:R-:W-:Y:S01]  /*1c80*/  FADD.FTZ R27, R17, -UR16 ;  /* 0x80000010111b7e21 */ /* 0x000fe20008010000 */
[----:B------:R-:W-:Y:S01]  /*1c90*/  HADD2.F32 R17, -RZ, R47.H0_H0 ;  /* 0x2000002fff117230 */ /* 0x000fe20000004100 */
[----:B------:R-:W-:-:S02]  /*1ca0*/  FADD.FTZ R28, R21, -UR16 ;  /* 0x80000010151c7e21 */ /* 0x000fc40008010000 */
[----:B------:R-:W-:Y:S01]  /*1cb0*/  FADD.FTZ R26, R26, R25 ;  /* 0x000000191a1a7221 */ /* 0x000fe20000010000 */
[----:B------:R-:W-:Y:S01]  /*1cc0*/  HADD2.F32 R25, -RZ, R47.H1_H1 ;  /* 0x3000002fff197230 */ /* 0x000fe20000004100 */
        /* <DEDUP_REMOVED lines=20> */
[----:B------:R-:W-:-:S04]  /*1e10*/  FMUL.FTZ R17, R17, R32 ;  /* 0x0000002011117220 */ /* 0x000fc80000410000 */
.L_x_577:
[----:B------:R-:W-:Y:S02]  /*1e20*/  FMUL.FTZ R27, R17, R12 ;  /* 0x0000000c111b7220 */ /* 0x000fe40000410000 */
[----:B------:R-:W-:Y:S02]  /*1e30*/  FFMA.FTZ R20, R19, R16, R20 ;  /* 0x0000001013147223 */ /* 0x000fe40000010014 */
[----:B------:R-:W-:Y:S02]  /*1e40*/  FADD.FTZ R16, R23, R16 ;  /* 0x0000001017107221 */ /* 0x000fe40000010000 */
        /* <DEDUP_REMOVED lines=8> */
[----:B------:R-:W-:Y:S01]  /*1ed0*/  FADD.FTZ R27, R24, -UR16 ;  /* 0x80000010181b7e21 */ /* 0x000fe20008010000 */
[--C-:B------:R-:W-:Y:S01]  /*1ee0*/  HADD2.F32 R24, -RZ, R44.reuse.H1_H1 ;  /* 0x3000002cff187230 */ /* 0x100fe20000004100 */
[----:B------:R-:W-:Y:S02]  /*1ef0*/  FFMA.FTZ R28, R28, R25, R23 ;  /* 0x000000191c1c7223 */ /* 0x000fe40000010017 */
[----:B------:R-:W-:Y:S01]  /*1f00*/  FADD.FTZ R26, R25, R26 ;  /* 0x0000001a191a7221 */ /* 0x000fe20000010000 */
[----:B------:R-:W-:Y:S01]  /*1f10*/  HADD2.F32 R25, -RZ, R44.H0_H0 ;  /* 0x2000002cff197230 */ /* 0x000fe20000004100 */
        /* <DEDUP_REMOVED lines=21> */
.L_x_578:
[----:B------:R-:W-:Y:S01]  /*2070*/  FMUL.FTZ R27, R25, R12 ;  /* 0x0000000c191b7220 */ /* 0x000fe20000410000 */
[----:B------:R-:W-:Y:S01]  /*2080*/  HADD2.F32 R30, -RZ, R43.H1_H1 ;  /* 0x3000002bff1e7230 */ /* 0x000fe20000004100 */
[----:B------:R-:W-:Y:S01]  /*2090*/  FFMA.FTZ R20, R21, R17, R20 ;  /* 0x0000001115147223 */ /* 0x000fe20000010014 */
[----:B------:R-:W-:Y:S01]  /*20a0*/  HADD2.F32 R21, -RZ, R46.H0_H0 ;  /* 0x2000002eff157230 */ /* 0x000fe20000004100 */
[----:B------:R-:W-:-:S02]  /*20b0*/  FFMA.FTZ R29, R23, R27, R28 ;  /* 0x0000001b171d7223 */ /* 0x000fc4000001001c */
[----:B------:R-:W-:Y:S02]  /*20c0*/  FMUL.FTZ R28, R24, R13 ;  /* 0x0000000d181c7220 */ /* 0x000fe40000410000 */
[----:B------:R-:W-:Y:S02]  /*20d0*/  FADD.FTZ R27, R26, R27 ;  /* 0x0000001b1a1b7221 */ /* 0x000fe40000010000 */
[----:B------:R-:W-:Y:S02]  /*20e0*/  FFMA.FTZ R26, R22, R28, R29 ;  /* 0x0000001c161a7223 */ /* 0x000fe4000001001d */
[----:B------:R-:W-:Y:S01]  /*20f0*/  FADD.FTZ R28, R28, R27 ;  /* 0x0000001b1c1c7221 */ /* 0x000fe20000010000 */
[----:B------:R-:W-:Y:S01]  /*2100*/  HADD2.F32 R27, -RZ, R46.H1_H1 ;  /* 0x3000002eff1b7230 */ /* 0x000fe20000004100 */
[----:B------:R-:W-:-:S04]  /*2110*/  FADD.FTZ R21, R21, -UR16 ;  /* 0x8000001015157e21 */ /* 0x000fc80008010000 */
[----:B------:R-:W-:Y:S02]  /*2120*/  FADD.FTZ R32, R27, -UR16 ;  /* 0x800000101b207e21 */ /* 0x000fe40008010000 */
[----:B------:R-:W-:Y:S01]  /*2130*/  FMUL.FTZ R27, R21, UR11 ;  /* 0x0000000b151b7c20 */ /* 0x000fe20008410000 */
[----:B------:R-:W-:Y:S01]  /*2140*/  HADD2.F32 R21, -RZ, R43.H0_H0 ;  /* 0x2000002bff157230 */ /* 0x000fe20000004100 */
        /* <DEDUP_REMOVED lines=20> */
.L_x_579:
        /* <DEDUP_REMOVED lines=375> */
.L_x_581:
[----:B------:R-:W-:Y:S05]  /*3a00*/  BSYNC B0 ;  /* 0x0000000000007941 */ /* 0x000fea0003800000 */
.L_x_580:
        /* <DEDUP_REMOVED lines=20> */
.L_x_583:
[----:B------:R-:W-:Y:S05]  /*3b50*/  BSYNC B0 ;  /* 0x0000000000007941 */ /* 0x000fea0003800000 */
.L_x_582:
        /* <DEDUP_REMOVED lines=30> */
.L_x_586:
[----:B------:R-:W2:Y:S01]  /*3d40*/  LDG.E.STRONG.GPU R18, [R16.64] ;  /* 0x0000000e10127981 */ /* 0x000ea2000c1ef900 */
[----:B------:R-:W-:Y:S01]  /*3d50*/  YIELD ;  /* 0x0000000000007946 */ /* 0x000fe20003800000 */
[----:B--2---:R-:W-:Y:S01]  /*3d60*/  ISETP.NE.AND P6, PT, R18, R23, PT ;  /* 0x000000171200720c */ /* 0x004fe20003fc5270 */
[----:B------:R-:W-:-:S12]  /*3d70*/  CCTL.IVALL ;  /* 0x00000000ff00798f */ /* 0x000fd80002000000 */
[----:B------:R-:W-:Y:S05]  /*3d80*/  @P6 BRA `(.L_x_586) ;  /* 0xffffffb000006947 */ /* 0x000fea000383ffff */
.L_x_585:
        /* <DEDUP_REMOVED lines=22> */
.L_x_590:
        /* <DEDUP_REMOVED lines=116> */
.L_x_589:
        /* <DEDUP_REMOVED lines=63> */
.L_x_591:
[----:B------:R-:W-:-:S04]  /*4a20*/  ISETP.NE.AND P6, PT, R19, RZ, PT ;  /* 0x000000ff1300720c */ /* 0x000fc80003fc5270 */
[----:B------:R-:W-:-:S13]  /*4a30*/  ISETP.NE.OR P6, PT, RZ, UR4, P6 ;  /* 0x00000004ff007c0c */ /* 0x000fda000b7c5670 */
[----:B------:R-:W-:Y:S05]  /*4a40*/  @!P6 BRA `(.L_x_587) ;  /* 0x000002000000e947 */ /* 0x000fea0003800000 */
.L_x_588:
        /* <DEDUP_REMOVED lines=32> */
.L_x_587:
        /* <DEDUP_REMOVED lines=10> */
.L_x_593:
[----:B------:R-:W-:Y:S05]  /*4cf0*/  BSYNC B0 ;  /* 0x0000000000007941 */ /* 0x000fea0003800000 */
.L_x_592:
        /* <DEDUP_REMOVED lines=19> */
.L_x_584:
[----:B------:R-:W-:Y:S04]  /*4e30*/  @!P0 STS.64 [0x30], R32 ;  /* 0x00003020ff008388 */ /* 0x000fe80000000a00 */
[----:B------:R-:W-:Y:S01]  /*4e40*/  BAR.SYNC.DEFER_BLOCKING 0x0 ;  /* 0x0000000000007b1d */ /* 0x000fe20000010000 */
[----:B------:R-:W-:Y:S01]  /*4e50*/  ISETP.NE.AND P6, PT, RZ, UR13, PT ;  /* 0x0000000dff007c0c */ /* 0x000fe2000bfc5270 */
[----:B0-----:R-:W-:-:S02]  /*4e60*/  HADD2.F32 R18, -RZ, R57.H0_H0 ;  /* 0x20000039ff127230 */ /* 0x001fc40000004100 */
[----:B------:R-:W-:Y:S02]  /*4e70*/  HADD2.F32 R57, -RZ, R57.H1_H1 ;  /* 0x30000039ff397230 */ /* 0x000fe40000004100 */
[--C-:B------:R-:W-:Y:S01]  /*4e80*/  HADD2.F32 R22, -RZ, R58.reuse.H0_H0 ;  /* 0x2000003aff167230 */ /* 0x100fe20000004100 */
[----:B------:R-:W-:Y:S01]  /*4e90*/  FADD.FTZ R18, R18, -UR16 ;  /* 0x8000001012127e21 */ /* 0x000fe20008010000 */
[----:B------:R-:W-:-:S03]  /*4ea0*/  HADD2.F32 R58, -RZ, R58.H1_H1 ;  /* 0x3000003aff3a7230 */ /* 0x000fc60000004100 */
[----:B------:R-:W-:Y:S01]  /*4eb0*/  FMUL.FTZ R19, R18, UR11 ;  /* 0x0000000b12137c20 */ /* 0x000fe20008410000 */
[----:B------:R-:W0:Y:S02]  /*4ec0*/  LDS.64 R16, [0x30] ;  /* 0x00003000ff107984 */ /* 0x000e240000000a00 */
[----:B0-----:R-:W-:Y:S02]  /*4ed0*/  FMUL.FTZ R20, R16, c[0x0][0x20c] ;  /* 0x0000830010147a20 */ /* 0x001fe40000410000 */
[----:B------:R-:W-:Y:S02]  /*4ee0*/  FADD.FTZ R16, R57, -UR16 ;  /* 0x8000001039107e21 */ /* 0x000fe40008010000 */
[----:B------:R-:W-:Y:S01]  /*4ef0*/  FMUL.FTZ R21, R17, c[0x0][0x20c] ;  /* 0x0000830011157a20 */ /* 0x000fe20000410000 */
        /* <DEDUP_REMOVED lines=22> */
.L_x_594:
        /* <DEDUP_REMOVED lines=18> */
.L_x_596:
[----:B------:R-:W-:Y:S05]  /*5180*/  BSYNC B0 ;  /* 0x0000000000007941 */ /* 0x000fea0003800000 */
.L_x_595:
[----:B0-----:R-:W-:Y:S01]  /*5190*/  FADD.FTZ R18, R22, -UR16 ;  /* 0x8000001016127e21 */ /* 0x001fe20008010000 */
[----:B------:R-:W-:Y:S01]  /*51a0*/  HADD2.F32 R22, -RZ, R53.H0_H0 ;  /* 0x20000035ff167230 */ /* 0x000fe20000004100 */
[----:B------:R-:W-:Y:S01]  /*51b0*/  FADD.FTZ R58, R58, -UR16 ;  /* 0x800000103a3a7e21 */ /* 0x000fe20008010000 */
[--C-:B------:R-:W-:Y:S01]  /*51c0*/  HADD2.F32 R17, -RZ, R55.reuse.H0_H0 ;  /* 0x20000037ff117230 */ /* 0x100fe20000004100 */
[----:B------:R-:W-:Y:S01]  /*51d0*/  FMUL.FTZ R31, R18, UR11 ;  /* 0x0000000b121f7c20 */ /* 0x000fe20008410000 */
[----:B------:R-:W-:Y:S01]  /*51e0*/  HADD2.F32 R16, -RZ, R55.H1_H1 ;  /* 0x30000037ff107230 */ /* 0x000fe20000004100 */
        /* <DEDUP_REMOVED lines=21> */
.L_x_597:
        /* <DEDUP_REMOVED lines=15> */
[----:B------:R-:W-:Y:S02]  /*5430*/  F2FP.PACK_AB R23, R23, R24 ;  /* 0x000000181717723e */ /* 0x000fe400000000ff */
[----:B------:R-:W-:-:S05]  /*5440*/  LEA.HI.X R19, R16, c[0x0][0x164], R25, 0x1, P0 ;  /* 0x0000590010137a11 */ /* 0x000fca00000f0c19 */
[----:B------:R0:W-:Y:S02]  /*5450*/  STG.E [R18.64], R23 ;  /* 0x0000001712007986 */ /* 0x0001e4000c10190e */
.L_x_599:
[----:B------:R-:W-:Y:S05]  /*5460*/  BSYNC B0 ;  /* 0x0000000000007941 */ /* 0x000fea0003800000 */
.L_x_598:
[----:B------:R-:W-:Y:S01]  /*5470*/  FADD.FTZ R16, R22, -UR16 ;  /* 0x8000001016107e21 */ /* 0x000fe20008010000 */
[----:B------:R-:W-:Y:S01]  /*5480*/  HADD2.F32 R17, -RZ, R52.H0_H0 ;  /* 0x20000034ff117230 */ /* 0x000fe20000004100 */
[----:B------:R-:W-:Y:S01]  /*5490*/  FADD.FTZ R53, R53, -UR16 ;  /* 0x8000001035357e21 */ /* 0x000fe20008010000 */
[----:B------:R-:W-:Y:S01]  /*54a0*/  HADD2.F32 R22, -RZ, R54.H0_H0 ;  /* 0x20000036ff167230 */ /* 0x000fe20000004100 */
[----:B------:R-:W-:Y:S01]  /*54b0*/  FMUL.FTZ R33, R16, UR11 ;  /* 0x0000000b10217c20 */ /* 0x000fe20008410000 */
[----:B------:R-:W-:Y:S01]  /*54c0*/  HADD2.F32 R52, -RZ, R52.H1_H1 ;  /* 0x30000034ff347230 */ /* 0x000fe20000004100 */
[----:B------:R-:W-:Y:S01]  /*54d0*/  FMUL.FTZ R28, R53, UR11 ;  /* 0x0000000b351c7c20 */ /* 0x000fe20008410000 */
[----:B------:R-:W-:Y:S01]  /*54e0*/  HADD2.F32 R54, -RZ, R54.H1_H1 ;  /* 0x30000036ff367230 */ /* 0x000fe20000004100 */
        /* <DEDUP_REMOVED lines=19> */
.L_x_600:
        /* <DEDUP_REMOVED lines=18> */
.L_x_602:
[----:B------:R-:W-:Y:S05]  /*5740*/  BSYNC B0 ;  /* 0x0000000000007941 */ /* 0x000fea0003800000 */
.L_x_601:
[----:B------:R-:W-:Y:S01]  /*5750*/  FADD.FTZ R22, R22, -UR16 ;  /* 0x8000001016167e21 */ /* 0x000fe20008010000 */
[----:B0-----:R-:W-:Y:S01]  /*5760*/  HADD2.F32 R23, -RZ, R49.H0_H0 ;  /* 0x20000031ff177230 */ /* 0x001fe20000004100 */
[----:B------:R-:W-:Y:S01]  /*5770*/  FADD.FTZ R54, R54, -UR16 ;  /* 0x8000001036367e21 */ /* 0x000fe20008010000 */
[--C-:B------:R-:W-:Y:S01]  /*5780*/  HADD2.F32 R17, -RZ, R51.reuse.H0_H0 ;  /* 0x20000033ff117230 */ /* 0x100fe20000004100 */
[----:B------:R-:W-:Y:S01]  /*5790*/  SHF.R.U32.HI R25, RZ, 0x1, R62 ;  /* 0x00000001ff197819 */ /* 0x000fe2000001163e */
[----:B------:R-:W-:Y:S01]  /*57a0*/  HADD2.F32 R16, -RZ, R51.H1_H1 ;  /* 0x30000033ff107230 */ /* 0x000fe20000004100 */
        /* <DEDUP_REMOVED lines=22> */
.L_x_603:
        /* <DEDUP_REMOVED lines=18> */
.L_x_605:
[----:B------:R-:W-:Y:S05]  /*5a30*/  BSYNC B0 ;  /* 0x0000000000007941 */ /* 0x000fea0003800000 */
.L_x_604:
[----:B------:R-:W-:Y:S01]  /*5a40*/  IMAD R25, R42, c[0x0][0x1fc], R25 ;  /* 0x00007f002a197a24 */ /* 0x000fe200078e0219 */
[--C-:B0-----:R-:W-:Y:S01]  /*5a50*/  HADD2.F32 R17, -RZ, R48.reuse.H0_H0 ;  /* 0x20000030ff117230 */ /* 0x101fe20000004100 */
[----:B------:R-:W-:Y:S01]  /*5a60*/  FADD.FTZ R23, R23, -UR16 ;  /* 0x8000001017177e21 */ /* 0x000fe20008010000 */
[----:B------:R-:W-:Y:S01]  /*5a70*/  HADD2.F32 R48, -RZ, R48.H1_H1 ;  /* 0x30000030ff307230 */ /* 0x000fe20000004100 */
[----:B------:R-:W-:Y:S01]  /*5a80*/  FADD.FTZ R49, R49, -UR16 ;  /* 0x8000001031317e21 */ /* 0x000fe20008010000 */
[----:B------:R-:W-:Y:S01]  /*5a90*/  IADD3 R22, R25, 0x140, RZ ;  /* 0x0000014019167810 */ /* 0x000fe20007ffe0ff */
        /* <DEDUP_REMOVED lines=21> */
.L_x_606:
        /* <DEDUP_REMOVED lines=18> */
.L_x_608:
[----:B------:R-:W-:Y:S05]  /*5d10*/  BSYNC B0 ;  /* 0x0000000000007941 */ /* 0x000fea0003800000 */
.L_x_607:
[--C-:B------:R-:W-:Y:S01]  /*5d20*/  HADD2.F32 R16, -RZ, R50.reuse.H0_H0 ;  /* 0x20000032ff107230 */ /* 0x100fe20000004100 */
[----:B------:R-:W-:Y:S01]  /*5d30*/  ISETP.GE.U32.AND P0, PT, R22, c[0x0][0x1e0], PT ;  /* 0x0000780016007a0c */ /* 0x000fe20003f06070 */
[----:B------:R-:W-:Y:S01]  /*5d40*/  HADD2.F32 R50, -RZ, R50.H1_H1 ;  /* 0x30000032ff327230 */ /* 0x000fe20000004100 */
[----:B------:R-:W-:Y:S01]  /*5d50*/  SHF.R.S32.HI R22, RZ, 0x1f, R22 ;  /* 0x0000001fff167819 */ /* 0x000fe20000011416 */
[--C-:B------:R-:W-:Y:S01]  /*5d60*/  HADD2.F32 R17, -RZ, R47.reuse.H0_H0 ;  /* 0x2000002fff117230 */ /* 0x100fe20000004100 */
[----:B0-----:R-:W-:Y:S01]  /*5d70*/  FADD.FTZ R18, R16, -UR16 ;  /* 0x8000001010127e21 */ /* 0x001fe20008010000 */
[----:B------:R-:W-:Y:S01]  /*5d80*/  HADD2.F32 R16, -RZ, R47.H1_H1 ;  /* 0x3000002fff107230 */ /* 0x000fe20000004100 */
[----:B------:R-:W-:Y:S01]  /*5d90*/  ISETP.GE.AND.EX P0, PT, R22, c[0x0][0x1e4], PT, P0 ;  /* 0x0000790016007a0c */ /* 0x000fe20003f06300 */
[----:B------:R-:W-:Y:S01]  /*5da0*/  FADD.FTZ R50, R50, -UR16 ;  /* 0x8000001032327e21 */ /* 0x000fe20008010000 */
[----:B------:R-:W-:Y:S01]  /*5db0*/  IADD3 R22, R25, 0x180, RZ ;  /* 0x0000018019167810 */ /* 0x000fe20007ffe0ff */
[----:B------:R-:W-:Y:S01]  /*5dc0*/  FMUL.FTZ R31, R18, UR11 ;  /* 0x0000000b121f7c20 */ /* 0x000fe20008410000 */
[----:B------:R-:W-:Y:S01]  /*5dd0*/  ISETP.LT.U32.AND P0, PT, R62, 0x80, !P0 ;  /* 0x000000803e00780c */ /* 0x000fe20004701070 */
[----:B------:R-:W-:Y:S01]  /*5de0*/  FMUL.FTZ R50, R50, UR11 ;  /* 0x0000000b32327c20 */ /* 0x000fe20008410000 */
[----:B------:R-:W-:Y:S10]  /*5df0*/  @!P6 BRA `(.L_x_609) ;  /* 0x000001200000e947 */ /* 0x000ff40003800000 */
        /* <DEDUP_REMOVED lines=18> */
.L_x_609:
        /* <DEDUP_REMOVED lines=18> */
.L_x_611:
[----:B------:R-:W-:Y:S05]  /*6040*/  BSYNC B0 ;  /* 0x0000000000007941 */ /* 0x000fea0003800000 */
.L_x_610:
[--C-:B------:R-:W-:Y:S01]  /*6050*/  HADD2.F32 R16, -RZ, R45.reuse.H0_H0 ;  /* 0x2000002dff107230 */ /* 0x100fe20000004100 */
[----:B------:R-:W-:Y:S01]  /*6060*/  ISETP.GE.U32.AND P0, PT, R22, c[0x0][0x1e0], PT ;  /* 0x0000780016007a0c */ /* 0x000fe20003f06070 */
[----:B------:R-:W-:Y:S01]  /*6070*/  HADD2.F32 R45, -RZ, R45.H1_H1 ;  /* 0x3000002dff2d7230 */ /* 0x000fe20000004100 */
[----:B------:R-:W-:Y:S01]  /*6080*/  SHF.R.S32.HI R22, RZ, 0x1f, R22 ;  /* 0x0000001fff167819 */ /* 0x000fe20000011416 */
[--C-:B------:R-:W-:Y:S01]  /*6090*/  HADD2.F32 R17, -RZ, R44.reuse.H0_H0 ;  /* 0x2000002cff117230 */ /* 0x100fe20000004100 */
[----:B------:R-:W-:Y:S01]  /*60a0*/  FADD.FTZ R16, R16, -UR16 ;  /* 0x8000001010107e21 */ /* 0x000fe20008010000 */
        /* <DEDUP_REMOVED lines=26> */
.L_x_612:
        /* <DEDUP_REMOVED lines=18> */
.L_x_614:
[----:B------:R-:W-:Y:S05]  /*6370*/  BSYNC B0 ;  /* 0x0000000000007941 */ /* 0x000fea0003800000 */
.L_x_613:
[--C-:B------:R-:W-:Y:S01]  /*6380*/  HADD2.F32 R16, -RZ, R46.reuse.H0_H0 ;  /* 0x2000002eff107230 */ /* 0x100fe20000004100 */
[----:B------:R-:W-:Y:S01]  /*6390*/  ISETP.GE.U32.AND P0, PT, R25, c[0x0][0x1e0], PT ;  /* 0x0000780019007a0c */ /* 0x000fe20003f06070 */
[----:B------:R-:W-:Y:S01]  /*63a0*/  HADD2.F32 R46, -RZ, R46.H1_H1 ;  /* 0x3000002eff2e7230 */ /* 0x000fe20000004100 */
[----:B------:R-:W-:Y:S01]  /*63b0*/  SHF.R.S32.HI R25, RZ, 0x1f, R25 ;  /* 0x0000001fff197819 */ /* 0x000fe20000011419 */
[--C-:B0-----:R-:W-:Y:S01]  /*63c0*/  HADD2.F32 R17, -RZ, R43.reuse.H0_H0 ;  /* 0x2000002bff117230 */ /* 0x101fe20000004100 */
[----:B------:R-:W-:Y:S01]  /*63d0*/  FADD.FTZ R18, R16, -UR16 ;  /* 0x8000001010127e21 */ /* 0x000fe20008010000 */
[----:B------:R-:W-:Y:S01]  /*63e0*/  HADD2.F32 R16, -RZ, R43.H1_H1 ;  /* 0x3000002bff107230 */ /* 0x000fe20000004100 */
[----:B------:R-:W-:Y:S01]  /*63f0*/  ISETP.GE.AND.EX P0, PT, R25, c[0x0][0x1e4], PT, P0 ;  /* 0x0000790019007a0c */ /* 0x000fe20003f06300 */
[----:B------:R-:W-:Y:S02]  /*6400*/  FADD.FTZ R46, R46, -UR16 ;  /* 0x800000102e2e7e21 */ /* 0x000fe40008010000 */
        /* <DEDUP_REMOVED lines=22> */
.L_x_615:
        /* <DEDUP_REMOVED lines=17> */
.L_x_617:
[----:B------:R-:W-:Y:S05]  /*6680*/  BSYNC B0 ;  /* 0x0000000000007941 */ /* 0x000fea0003800000 */
.L_x_616:
[----:B------:R-:W-:Y:S02]  /*6690*/  IADD3 R59, R59, c[0x0][0x10], RZ ;  /* 0x000004003b3b7a10 */ /* 0x000fe40007ffe0ff */
[----:B------:R-:W-:Y:S02]  /*66a0*/  IADD3 R60, R60, 0x1, RZ ;  /* 0x000000013c3c7810 */ /* 0x000fe40007ffe0ff */
[----:B------:R-:W-:-:S13]  /*66b0*/  ISETP.GE.AND P0, PT, R59, UR6, PT ;  /* 0x000000063b007c0c */ /* 0x000fda000bf06270 */
[----:B------:R-:W-:Y:S01]  /*66c0*/  @P0 CALL.REL.NOINC `(.L_x_569) ;  /* 0x0000001000000944 */ /* 0x000fe20003c00000 */
[----:B------:R-:W-:Y:S05]  /*66d0*/  BRA `(.L_x_618) ;  /* 0xffff9d1000007947 */ /* 0x000fea000383ffff */
.L_x_569:
        /* <DEDUP_REMOVED lines=22> */
.L_x_620:
[----:B------:R-:W-:Y:S05]  /*6840*/  BSYNC B0 ;  /* 0x0000000000007941 */ /* 0x000fea0003800000 */
.L_x_619:
[----:B------:R-:W-:Y:S05]  /*6850*/  @P0 EXIT ;  /* 0x000000000000094d */ /* 0x000fea0003800000 */
[----:B------:R-:W-:Y:S05]  /*6860*/  @P2 BRA `(.L_x_621) ;  /* 0x0000008000002947 */ /* 0x000fea0003800000 */
[----:B------:R-:W-:-:S05]  /*6870*/  IMAD R0, R4, c[0x0][0x10], RZ ;  /* 0x0000040004007a24 */ /* 0x000fca00078e02ff */
[----:B------:R-:W-:-:S13]  /*6880*/  ISETP.NE.AND P0, PT, R0, -0x1, PT ;  /* 0xffffffff0000780c */ /* 0x000fda0003f05270 */
[----:B------:R-:W-:Y:S05]  /*6890*/  @!P0 BRA `(.L_x_621) ;  /* 0x0000005000008947 */ /* 0x000fea0003800000 */
.L_x_622:
[----:B-1----:R-:W2:Y:S01]  /*68a0*/  LDG.E.STRONG.GPU R5, [R2.64] ;  /* 0x0000000e02057981 */ /* 0x002ea2000c1ef900 */
[----:B------:R-:W-:Y:S01]  /*68b0*/  YIELD ;  /* 0x0000000000007946 */ /* 0x000fe20003800000 */
[----:B--2---:R-:W-:Y:S01]  /*68c0*/  ISETP.NE.AND P0, PT, R5, R0, PT ;  /* 0x000000000500720c */ /* 0x004fe20003f05270 */
[----:B------:R-:W-:-:S12]  /*68d0*/  CCTL.IVALL ;  /* 0x00000000ff00798f */ /* 0x000fd80002000000 */
[----:B------:R-:W-:Y:S05]  /*68e0*/  @P0 BRA `(.L_x_622) ;  /* 0xffffffb000000947 */ /* 0x000fea000383ffff */
.L_x_621:
        /* <DEDUP_REMOVED lines=25> */
.L_x_623:
        /* <DEDUP_REMOVED lines=23> */
.L_x_624:
        /* <DEDUP_REMOVED lines=9> */
.L_x_2294:


//--------------------- .text._Z35group_norm_nhwc_bwd_one_pass_kernelI11Fp16IOBf16WLi64ELi4ELi128EEv26Group_norm_nhwc_bwd_params --------------------------
	.section	.text._Z35group_norm_nhwc_bwd_one_pass_kernelI11Fp16IOBf16WLi64ELi4ELi128EEv26Group_norm_nhwc_bwd_params,"ax",@progbits
	.sectioninfo	@"SHI_REGISTERS=48"
	.align	128
        .global         _Z35group_norm_nhwc_bwd_one_pass_kernelI11Fp16IOBf16WLi64ELi4ELi128EEv26Group_norm_nhwc_bwd_params
        .type           _Z35group_norm_nhwc_bwd_one_pass_kernelI11Fp16IOBf16WLi64ELi4ELi128EEv26Group_norm_nhwc_bwd_params,@function
        .size           _Z35group_norm_nhwc_bwd_one_pass_kernelI11Fp16IOBf16WLi64ELi4ELi128EEv26Group_norm_nhwc_bwd_params,(.L_x_2295 - _Z35group_norm_nhwc_bwd_one_pass_kernelI11Fp16IOBf16WLi64ELi4ELi128EEv26Group_norm_nhwc_bwd_params)
        .other          _Z35group_norm_nhwc_bwd_one_pass_kernelI11Fp16IOBf16WLi64ELi4ELi128EEv26Group_norm_nhwc_bwd_params,@"STO_CUDA_ENTRY STV_DEFAULT"
_Z35group_norm_nhwc_bwd_one_pass_kernelI11Fp16IOBf16WLi64ELi4ELi128EEv26Group_norm_nhwc_bwd_params:
.text._Z35group_norm_nhwc_bwd_one_pass_kernelI11Fp16IOBf16WLi64ELi4ELi128EEv26Group_norm_nhwc_bwd_params:
        /* <DEDUP_REMOVED lines=46> */
.L_x_646:
[----:B0-----:R-:W-:Y:S02]  /*02e0*/  IABS R11, c[0x0][0x1f0] ;  /* 0x00007c00000b7a13 */ /* 0x001fe40000000000 */
[----:B------:R-:W-:Y:S02]  /*02f0*/  ISETP.GE.AND P3, PT, R28, RZ, PT ;  /* 0x000000ff1c00720c */ /* 0x000fe40003f66270 */
[----:B------:R-:W0:Y:S08]  /*0300*/  I2F.RP R8, R11 ;  /* 0x0000000b00087306 */ /* 0x000e300000209400 */
        /* <DEDUP_REMOVED lines=55> */
[----:B------:R-:W-:Y:S01]  /*0680*/  ISETP.NE.AND P4, PT, RZ, UR16, PT ;  /* 0x00000010ff007c0c */ /* 0x000fe2000bf85270 */
[----:B------:R-:W-:Y:S01]  /*0690*/  CS2R R32, SRZ ;  /* 0x0000000000207805 */ /* 0x000fe2000001ff00 */
[----:B------:R-:W-:Y:S01]  /*06a0*/  MOV R34, RZ ;  /* 0x000000ff00227202 */ /* 0x000fe20000000f00 */
        /* <DEDUP_REMOVED lines=10> */
[----:B---3--:R-:W-:-:S04]  /*0750*/  @P1 PRMT R35, R35, 0x5410, R10 ;  /* 0x0000541023231816 */ /* 0x008fc8000000000a */
[----:B------:R-:W-:Y:S02]  /*0760*/  @P1 PRMT R35, R10, 0x7632, R35 ;  /* 0x000076320a231816 */ /* 0x000fe40000000023 */
[----:B----4-:R-:W-:-:S03]  /*0770*/  @P1 PRMT R36, R36, 0x5410, R12 ;  /* 0x0000541024241816 */ /* 0x010fc6000000000c */
[--C-:B------:R-:W-:Y:S01]  /*0780*/  HADD2.F32 R13, -RZ, R35.reuse.H1_H1 ;  /* 0x30000023ff0d7230 */ /* 0x100fe20000004100 */
[----:B------:R-:W-:Y:S01]  /*0790*/  @P1 PRMT R36, R12, 0x7632, R36 ;  /* 0x000076320c241816 */ /* 0x000fe20000000024 */
[----:B------:R-:W-:Y:S01]  /*07a0*/  HADD2.F32 R15, -RZ, R35.H0_H0 ;  /* 0x20000023ff0f7230 */ /* 0x000fe20000004100 */
        /* <DEDUP_REMOVED lines=16> */
.L_x_627:
[----:B------:R-:W-:Y:S05]  /*08b0*/  BSYNC B0 ;  /* 0x0000000000007941 */ /* 0x000fea0003800000 */
.L_x_626:
[C---:B------:R-:W-:Y:S01]  /*08c0*/  FADD.FTZ R12, -R6.reuse, R13 ;  /* 0x0000000d060c7221 */ /* 0x040fe20000010100 */
[--C-:B------:R-:W-:Y:S01]  /*08d0*/  HADD2.F32 R9, -RZ, R36.reuse.H1_H1 ;  /* 0x30000024ff097230 */ /* 0x100fe20000004100 */
[----:B------:R-:W-:Y:S01]  /*08e0*/  FADD.FTZ R13, -R6, R15 ;  /* 0x0000000f060d7221 */ /* 0x000fe20000010100 */
[----:B------:R-:W-:Y:S01]  /*08f0*/  HADD2.F32 R8, -RZ, R36.H0_H0 ;  /* 0x20000024ff087230 */ /* 0x000fe20000004100 */
        /* <DEDUP_REMOVED lines=21> */
.L_x_628:
        /* <DEDUP_REMOVED lines=367> */
.L_x_630:
[----:B-1----:R-:W-:Y:S05]  /*2140*/  BSYNC B0 ;  /* 0x0000000000007941 */ /* 0x002fea0003800000 */
.L_x_629:
        /* <DEDUP_REMOVED lines=21> */
.L_x_632:
[----:B------:R-:W-:Y:S05]  /*22a0*/  BSYNC B0 ;  /* 0x0000000000007941 */ /* 0x000fea0003800000 */
.L_x_631:
        /* <DEDUP_REMOVED lines=29> */
.L_x_635:
[----:B------:R-:W2:Y:S01]  /*2480*/  LDG.E.STRONG.GPU R12, [R10.64] ;  /* 0x0000000c0a0c7981 */ /* 0x000ea2000c1ef900 */
[----:B------:R-:W-:Y:S01]  /*2490*/  YIELD ;  /* 0x0000000000007946 */ /* 0x000fe20003800000 */
[----:B--2---:R-:W-:Y:S01]  /*24a0*/  ISETP.NE.AND P0, PT, R12, R15, PT ;  /* 0x0000000f0c00720c */ /* 0x004fe20003f05270 */
[----:B------:R-:W-:-:S12]  /*24b0*/  CCTL.IVALL ;  /* 0x00000000ff00798f */ /* 0x000fd80002000000 */
[----:B------:R-:W-:Y:S05]  /*24c0*/  @P0 BRA `(.L_x_635) ;  /* 0xffffffb000000947 */ /* 0x000fea000383ffff */
.L_x_634:
        /* <DEDUP_REMOVED lines=17> */
.L_x_639:
        /* <DEDUP_REMOVED lines=116> */
.L_x_638:
        /* <DEDUP_REMOVED lines=62> */
.L_x_640:
[----:B------:R-:W-:-:S13]  /*3100*/  ISETP.NE.OR P0, PT, RZ, UR4, P0 ;  /* 0x00000004ff007c0c */ /* 0x000fda0008705670 */
[----:B------:R-:W-:Y:S05]  /*3110*/  @!P0 BRA `(.L_x_636) ;  /* 0x000001f000008947 */ /* 0x000fea0003800000 */
.L_x_637:
        /* <DEDUP_REMOVED lines=31> */
.L_x_636:
        /* <DEDUP_REMOVED lines=10> */
.L_x_642:
[----:B------:R-:W-:Y:S05]  /*33b0*/  BSYNC B0 ;  /* 0x0000000000007941 */ /* 0x000fea0003800000 */
.L_x_641:
        /* <DEDUP_REMOVED lines=19> */
.L_x_633:
[----:B------:R1:W-:Y:S04]  /*34f0*/  @!P2 STS.64 [0x30], R8 ;  /* 0x00003008ff00a388 */ /* 0x0003e80000000a00 */
[----:B------:R-:W-:Y:S01]  /*3500*/  BAR.SYNC.DEFER_BLOCKING 0x0 ;  /* 0x0000000000007b1d */ /* 0x000fe20000010000 */
[----:B------:R-:W-:Y:S01]  /*3510*/  ISETP.NE.AND P0, PT, RZ, UR16, PT ;  /* 0x00000010ff007c0c */ /* 0x000fe2000bf05270 */
[--C-:B0-----:R-:W-:Y:S02]  /*3520*/  HADD2.F32 R13, -RZ, R35.reuse.H1_H1 ;  /* 0x30000023ff0d7230 */ /* 0x101fe40000004100 */
[----:B------:R-:W-:-:S03]  /*3530*/  HADD2.F32 R35, -RZ, R35.H0_H0 ;  /* 0x20000023ff237230 */ /* 0x000fc60000004100 */
[C---:B------:R-:W-:Y:S01]  /*3540*/  FADD.FTZ R12, -R6.reuse, R13 ;  /* 0x0000000d060c7221 */ /* 0x040fe20000010100 */
[--C-:B------:R-:W-:Y:S01]  /*3550*/  HADD2.F32 R13, -RZ, R36.reuse.H1_H1 ;  /* 0x30000024ff0d7230 */ /* 0x100fe20000004100 */
[----:B------:R-:W-:Y:S01]  /*3560*/  FADD.FTZ R35, -R6, R35 ;  /* 0x0000002306237221 */ /* 0x000fe20000010100 */
[----:B------:R-:W-:Y:S01]  /*3570*/  HADD2.F32 R36, -RZ, R36.H0_H0 ;  /* 0x20000024ff247230 */ /* 0x000fe20000004100 */
        /* <DEDUP_REMOVED lines=22> */
.L_x_643:
        /* <DEDUP_REMOVED lines=18> */
[----:B------:R-:W-:-:S05]  /*3800*/  F2FP.PACK_AB R9, R10, R9 ;  /* 0x000000090a09723e */ /* 0x000fca00000000ff */
[----:B------:R0:W-:Y:S02]  /*3810*/  STG.E [R6.64], R9 ;  /* 0x0000000906007986 */ /* 0x0001e4000c10190c */
.L_x_645:
[----:B------:R-:W-:Y:S05]  /*3820*/  BSYNC B0 ;  /* 0x0000000000007941 */ /* 0x000fea0003800000 */
.L_x_644:
[----:B------:R-:W-:Y:S02]  /*3830*/  IADD3 R28, R28, c[0x0][0x10], RZ ;  /* 0x000004001c1c7a10 */ /* 0x000fe40007ffe0ff */
[----:B------:R-:W-:Y:S02]  /*3840*/  IADD3 R29, R29, 0x1, RZ ;  /* 0x000000011d1d7810 */ /* 0x000fe40007ffe0ff */
[----:B------:R-:W-:-:S13]  /*3850*/  ISETP.GE.AND P0, PT, R28, UR6, PT ;  /* 0x000000061c007c0c */ /* 0x000fda000bf06270 */
[----:B------:R-:W-:Y:S01]  /*3860*/  @P0 CALL.REL.NOINC `(.L_x_625) ;  /* 0x0000001000000944 */ /* 0x000fe20003c00000 */
[----:B------:R-:W-:Y:S05]  /*3870*/  BRA `(.L_x_646) ;  /* 0xffffca6000007947 */ /* 0x000fea000383ffff */
.L_x_625:
        /* <DEDUP_REMOVED lines=22> */
.L_x_648:
[----:B------:R-:W-:Y:S05]  /*39e0*/  BSYNC B0 ;  /* 0x0000000000007941 */ /* 0x000fea0003800000 */
.L_x_647:
[----:B------:R-:W-:Y:S05]  /*39f0*/  @P0 EXIT ;  /* 0x000000000000094d */ /* 0x000fea0003800000 */
[----:B------:R-:W-:Y:S05]  /*3a00*/  @P2 BRA `(.L_x_649) ;  /* 0x0000008000002947 */ /* 0x000fea0003800000 */
[----:B------:R-:W-:-:S05]  /*3a10*/  IMAD R0, R4, c[0x0][0x10], RZ ;  /* 0x0000040004007a24 */ /* 0x000fca00078e02ff */
[----:B------:R-:W-:-:S13]  /*3a20*/  ISETP.NE.AND P0, PT, R0, -0x1, PT ;  /* 0xffffffff0000780c */ /* 0x000fda0003f05270 */
[----:B------:R-:W-:Y:S05]  /*3a30*/  @!P0 BRA `(.L_x_649) ;  /* 0x0000005000008947 */ /* 0x000fea0003800000 */
.L_x_650:
[----:B-1----:R-:W2:Y:S01]  /*3a40*/  LDG.E.STRONG.GPU R5, [R2.64] ;  /* 0x0000000c02057981 */ /* 0x002ea2000c1ef900 */
[----:B------:R-:W-:Y:S01]  /*3a50*/  YIELD ;  /* 0x0000000000007946 */ /* 0x000fe20003800000 */
[----:B--2---:R-:W-:Y:S01]  /*3a60*/  ISETP.NE.AND P0, PT, R5, R0, PT ;  /* 0x000000000500720c */ /* 0x004fe20003f05270 */
[----:B------:R-:W-:-:S12]  /*3a70*/  CCTL.IVALL ;  /* 0x00000000ff00798f */ /* 0x000fd80002000000 */
[----:B------:R-:W-:Y:S05]  /*3a80*/  @P0 BRA `(.L_x_650) ;  /* 0xffffffb000000947 */ /* 0x000fea000383ffff */
.L_x_649:
        /* <DEDUP_REMOVED lines=25> */
.L_x_651:
[----:B0-----:R-:W-:-:S04]  /*3c20*/  LEA R6, P0, R31, c[0x0][0x1b8], 0x2 ;  /* 0x00006e001f067a11 */ /* 0x001fc800078010ff */
        /* <DEDUP_REMOVED lines=8> */
[----:B------:R0:W2:Y:S04]  /*3cb0*/  LDG.E R9, [R8.64] ;  /* 0x0000000c08097981 */ /* 0x0000a8000c1e1900 */
        /* <DEDUP_REMOVED lines=16> */
.L_x_652:
        /* <DEDUP_REMOVED lines=12> */
.L_x_2295:


//--------------------- .text._Z35group_norm_nhwc_bwd_one_pass_kernelI11Fp16IOBf16WLi128ELi4ELi128EEv26Group_norm_nhwc_bwd_params --------------------------
	.section	.text._Z35group_norm_nhwc_bwd_one_pass_kernelI11Fp16IOBf16WLi128ELi4ELi128EEv26Group_norm_nhwc_bwd_params,"ax",@progbits
	.sectioninfo	@"SHI_REGISTERS=56"
	.align	128
        .global         _Z35group_norm_nhwc_bwd_one_pass_kernelI11Fp16IOBf16WLi128ELi4ELi128EEv26Group_norm_nhwc_bwd_params
        .type           _Z35group_norm_nhwc_bwd_one_pass_kernelI11Fp16IOBf16WLi128ELi4ELi128EEv26Group_norm_nhwc_bwd_params,@function
        .size           _Z35group_norm_nhwc_bwd_one_pass_kernelI11Fp16IOBf16WLi128ELi4ELi128EEv26Group_norm_nhwc_bwd_params,(.L_x_2296 - _Z35group_norm_nhwc_bwd_one_pass_kernelI11Fp16IOBf16WLi128ELi4ELi128EEv26Group_norm_nhwc_bwd_params)
        .other          _Z35group_norm_nhwc_bwd_one_pass_kernelI11Fp16IOBf16WLi128ELi4ELi128EEv26Group_norm_nhwc_bwd_params,@"STO_CUDA_ENTRY STV_DEFAULT"
_Z35group_norm_nhwc_bwd_one_pass_kernelI11Fp16IOBf16WLi128ELi4ELi128EEv26Group_norm_nhwc_bwd_params:
.text._Z35group_norm_nhwc_bwd_one_pass_kernelI11Fp16IOBf16WLi128ELi4ELi128EEv26Group_norm_nhwc_bwd_params:
        /* <DEDUP_REMOVED lines=46> */
.L_x_678:
        /* <DEDUP_REMOVED lines=109> */
.L_x_655:
[----:B-1----:R-:W-:Y:S05]  /*09b0*/  BSYNC B0 ;  /* 0x0000000000007941 */ /* 0x002fea0003800000 */
.L_x_654:
[----:B------:R-:W-:Y:S01]  /*09c0*/  ISETP.NE.AND P2, PT, RZ, UR16, PT ;  /* 0x00000010ff007c0c */ /* 0x000fe2000bf45270 */
[--C-:B-----5:R-:W-:Y:S02]  /*09d0*/  HADD2.F32 R8, -RZ, R41.reuse.H0_H0 ;  /* 0x20000029ff087230 */ /* 0x120fe40000004100 */
[----:B------:R-:W-:Y:S02]  /*09e0*/  HADD2.F32 R12, -RZ, R41.H1_H1 ;  /* 0x30000029ff0c7230 */ /* 0x000fe40000004100 */
[----:B------:R-:W-:Y:S01]  /*09f0*/  HADD2.F32 R15, -RZ, R42.H0_H0 ;  /* 0x2000002aff0f7230 */ /* 0x000fe20000004100 */
[----:B------:R-:W-:Y:S01]  /*0a00*/  FADD.FTZ R13, R8, -UR17 ;  /* 0x80000011080d7e21 */ /* 0x000fe20008010000 */
[--C-:B------:R-:W-:Y:S01]  /*0a10*/  HADD2.F32 R11, -RZ, R40.reuse.H0_H0 ;  /* 0x20000028ff0b7230 */ /* 0x100fe20000004100 */
[----:B------:R-:W-:Y:S01]  /*0a20*/  FADD.FTZ R16, R12, -UR17 ;  /* 0x800000110c107e21 */ /* 0x000fe20008010000 */
[----:B------:R-:W-:Y:S01]  /*0a30*/  HADD2.F32 R10, -RZ, R40.H1_H1 ;  /* 0x30000028ff0a7230 */ /* 0x000fe20000004100 */
[----:B------:R-:W-:Y:S01]  /*0a40*/  FMUL.FTZ R12, R13, UR14 ;  /* 0x0000000e0d0c7c20 */ /* 0x000fe20008410000 */
[----:B------:R-:W-:Y:S01]  /*0a50*/  HADD2.F32 R14, -RZ, R42.H1_H1 ;  /* 0x3000002aff0e7230 */ /* 0x000fe20000004100 */
[----:B------:R-:W-:Y:S01]  /*0a60*/  FADD.FTZ R15, R15, -UR17 ;  /* 0x800000110f0f7e21 */ /* 0x000fe20008010000 */
        /* <DEDUP_REMOVED lines=22> */
.L_x_656:
        /* <DEDUP_REMOVED lines=26> */
.L_x_657:
        /* <DEDUP_REMOVED lines=374> */
.L_x_659:
[----:B-1----:R-:W-:Y:S05]  /*24d0*/  BSYNC B0 ;  /* 0x0000000000007941 */ /* 0x002fea0003800000 */
.L_x_658:
        /* <DEDUP_REMOVED lines=21> */
.L_x_661:
[----:B------:R-:W-:Y:S05]  /*2630*/  BSYNC B0 ;  /* 0x0000000000007941 */ /* 0x000fea0003800000 */
.L_x_660:
        /* <DEDUP_REMOVED lines=29> */
.L_x_664:
[----:B------:R-:W2:Y:S01]  /*2810*/  LDG.E.STRONG.GPU R6, [R10.64] ;  /* 0x0000000c0a067981 */ /* 0x000ea2000c1ef900 */
[----:B------:R-:W-:Y:S01]  /*2820*/  YIELD ;  /* 0x0000000000007946 */ /* 0x000fe20003800000 */
[----:B--2---:R-:W-:Y:S01]  /*2830*/  ISETP.NE.AND P0, PT, R6, R15, PT ;  /* 0x0000000f0600720c */ /* 0x004fe20003f05270 */
[----:B------:R-:W-:-:S12]  /*2840*/  CCTL.IVALL ;  /* 0x00000000ff00798f */ /* 0x000fd80002000000 */
[----:B------:R-:W-:Y:S05]  /*2850*/  @P0 BRA `(.L_x_664) ;  /* 0xffffffb000000947 */ /* 0x000fea000383ffff */
.L_x_663:
        /* <DEDUP_REMOVED lines=17> */
.L_x_668:
        /* <DEDUP_REMOVED lines=116> */
.L_x_667:
        /* <DEDUP_REMOVED lines=62> */
.L_x_669:
[----:B------:R-:W-:-:S13]  /*3490*/  ISETP.NE.OR P0, PT, RZ, UR4, P0 ;  /* 0x00000004ff007c0c */ /* 0x000fda0008705670 */
[----:B------:R-:W-:Y:S05]  /*34a0*/  @!P0 BRA `(.L_x_665) ;  /* 0x000001f000008947 */ /* 0x000fea0003800000 */
.L_x_666:
        /* <DEDUP_REMOVED lines=31> */
.L_x_665:
        /* <DEDUP_REMOVED lines=10> */
.L_x_671:
[----:B------:R-:W-:Y:S05]  /*3740*/  BSYNC B0 ;  /* 0x0000000000007941 */ /* 0x000fea0003800000 */
.L_x_670:
        /* <DEDUP_REMOVED lines=19> */
.L_x_662:
        /* <DEDUP_REMOVED lines=9> */
[----:B------:R-:W-:Y:S01]  /*3910*/  FADD.FTZ R8, R8, -UR17 ;  /* 0x8000001108087e21 */ /* 0x000fe20008010000 */
[----:B------:R-:W-:Y:S01]  /*3920*/  SHF.R.S32.HI R13, RZ, 0x1f, R13 ;  /* 0x0000001fff0d7819 */ /* 0x000fe2000001140d */
[----:B------:R-:W-:Y:S01]  /*3930*/  FADD.FTZ R41, R41, -UR17 ;  /* 0x8000001129297e21 */ /* 0x000fe20008010000 */
[----:B------:R-:W-:Y:S01]  /*3940*/  HADD2.F32 R40, -RZ, R40.H1_H1 ;  /* 0x30000028ff287230 */ /* 0x000fe20000004100 */
[----:B------:R-:W-:Y:S01]  /*3950*/  FMUL.FTZ R18, R8, UR14 ;  /* 0x0000000e08127c20 */ /* 0x000fe20008410000 */
[----:B------:R-:W-:Y:S01]  /*3960*/  ISETP.GE.AND.EX P0, PT, R13, c[0x0][0x1e4], PT, P0 ;  /* 0x000079000d007a0c */ /* 0x000fe20003f06300 */
[----:B------:R-:W-:-:S03]  /*3970*/  FMUL.FTZ R41, R41, UR14 ;  /* 0x0000000e29297c20 */ /* 0x000fc60008410000 */
[----:B------:R-:W-:Y:S01]  /*3980*/  ISETP.LT.U32.AND P0, PT, R47, 0x80, !P0 ;  /* 0x000000802f00780c */ /* 0x000fe20004701070 */
[----:B------:R-:W0:Y:S02]  /*3990*/  LDS.64 R10, [0x30] ;  /* 0x00003000ff0a7984 */ /* 0x000e240000000a00 */
[----:B0-----:R-:W-:Y:S01]  /*39a0*/  FMUL.FTZ R6, R10, c[0x0][0x20c] ;  /* 0x000083000a067a20 */ /* 0x001fe20000410000 */
[--C-:B------:R-:W-:Y:S01]  /*39b0*/  HADD2.F32 R10, -RZ, R42.reuse.H0_H0 ;  /* 0x2000002aff0a7230 */ /* 0x100fe20000004100 */
[----:B------:R-:W-:Y:S01]  /*39c0*/  FMUL.FTZ R11, R11, c[0x0][0x20c] ;  /* 0x000083000b0b7a20 */ /* 0x000fe20000410000 */
[----:B------:R-:W-:Y:S01]  /*39d0*/  HADD2.F32 R42, -RZ, R42.H1_H1 ;  /* 0x3000002aff2a7230 */ /* 0x000fe20000004100 */
        /* <DEDUP_REMOVED lines=19> */
.L_x_672:
        /* <DEDUP_REMOVED lines=18> */
.L_x_674:
[----:B------:R-:W-:Y:S05]  /*3c30*/  BSYNC B0 ;  /* 0x0000000000007941 */ /* 0x000fea0003800000 */
.L_x_673:
        /* <DEDUP_REMOVED lines=25> */
.L_x_675:
        /* <DEDUP_REMOVED lines=17> */
.L_x_677:
[----:B------:R-:W-:Y:S05]  /*3ee0*/  BSYNC B0 ;  /* 0x0000000000007941 */ /* 0x000fea0003800000 */
.L_x_676:
[----:B------:R-:W-:Y:S02]  /*3ef0*/  IADD3 R43, R43, c[0x0][0x10], RZ ;  /* 0x000004002b2b7a10 */ /* 0x000fe40007ffe0ff */
[----:B------:R-:W-:Y:S02]  /*3f00*/  IADD3 R44, R44, 0x1, RZ ;  /* 0x000000012c2c7810 */ /* 0x000fe40007ffe0ff */
[----:B------:R-:W-:-:S13]  /*3f10*/  ISETP.GE.AND P0, PT, R43, UR6, PT ;  /* 0x000000062b007c0c */ /* 0x000fda000bf06270 */
[----:B------:R-:W-:Y:S01]  /*3f20*/  @P0 CALL.REL.NOINC `(.L_x_653) ;  /* 0x0000001000000944 */ /* 0x000fe20003c00000 */
[----:B------:R-:W-:Y:S05]  /*3f30*/  BRA `(.L_x_678) ;  /* 0xffffc3a000007947 */ /* 0x000fea000383ffff */
.L_x_653:
        /* <DEDUP_REMOVED lines=22> */
.L_x_680:
[----:B------:R-:W-:Y:S05]  /*40a0*/  BSYNC B0 ;  /* 0x0000000000007941 */ /* 0x000fea0003800000 */
.L_x_679:
[----:B------:R-:W-:Y:S05]  /*40b0*/  @P0 EXIT ;  /* 0x000000000000094d */ /* 0x000fea0003800000 */
[----:B------:R-:W-:Y:S05]  /*40c0*/  @P2 BRA `(.L_x_681) ;  /* 0x0000008000002947 */ /* 0x000fea0003800000 */
[----:B------:R-:W-:-:S05]  /*40d0*/  IMAD R0, R4, c[0x0][0x10], RZ ;  /* 0x0000040004007a24 */ /* 0x000fca00078e02ff */
[----:B------:R-:W-:-:S13]  /*40e0*/  ISETP.NE.AND P0, PT, R0, -0x1, PT ;  /* 0xffffffff0000780c */ /* 0x000fda0003f05270 */
[----:B------:R-:W-:Y:S05]  /*40f0*/  @!P0 BRA `(.L_x_681) ;  /* 0x0000005000008947 */ /* 0x000fea0003800000 */
.L_x_682:
[----:B-1----:R-:W2:Y:S01]  /*4100*/  LDG.E.STRONG.GPU R5, [R2.64] ;  /* 0x0000000c02057981 */ /* 0x002ea2000c1ef900 */
[----:B------:R-:W-:Y:S01]  /*4110*/  YIELD ;  /* 0x0000000000007946 */ /* 0x000fe20003800000 */
[----:B--2---:R-:W-:Y:S01]  /*4120*/  ISETP.NE.AND P0, PT, R5, R0, PT ;  /* 0x000000000500720c */ /* 0x004fe20003f05270 */
[----:B------:R-:W-:-:S12]  /*4130*/  CCTL.IVALL ;  /* 0x00000000ff00798f */ /* 0x000fd80002000000 */
[----:B------:R-:W-:Y:S05]  /*4140*/  @P0 BRA `(.L_x_682) ;  /* 0xffffffb000000947 */ /* 0x000fea000383ffff */
.L_x_681:
        /* <DEDUP_REMOVED lines=25> */
.L_x_683:
        /* <DEDUP_REMOVED lines=26> */
.L_x_684:
        /* <DEDUP_REMOVED lines=16> */
.L_x_2296:


//--------------------- .text._Z35group_norm_nhwc_bwd_one_pass_kernelI11Fp16IOBf16WLi256ELi4ELi128EEv26Group_norm_nhwc_bwd_params --------------------------
	.section	.text._Z35group_norm_nhwc_bwd_one_pass_kernelI11Fp16IOBf16WLi256ELi4ELi128EEv26Group_norm_nhwc_bwd_params,"ax",@progbits
	.sectioninfo	@"SHI_REGISTERS=56"
	.align	128
        .global         _Z35group_norm_nhwc_bwd_one_pass_kernelI11Fp16IOBf16WLi256ELi4ELi128EEv26Group_norm_nhwc_bwd_params
        .type           _Z35group_norm_nhwc_bwd_one_pass_kernelI11Fp16IOBf16WLi256ELi4ELi128EEv26Group_norm_nhwc_bwd_params,@function
        .size           _Z35group_norm_nhwc_bwd_one_pass_kernelI11Fp16IOBf16WLi256ELi4ELi128EEv26Group_norm_nhwc_bwd_params,(.L_x_2297 - _Z35group_norm_nhwc_bwd_one_pass_kernelI11Fp16IOBf16WLi256ELi4ELi128EEv26Group_norm_nhwc_bwd_params)
        .other          _Z35group_norm_nhwc_bwd_one_pass_kernelI11Fp16IOBf16WLi256ELi4ELi128EEv26Group_norm_nhwc_bwd_params,@"STO_CUDA_ENTRY STV_DEFAULT"
_Z35group_norm_nhwc_bwd_one_pass_kernelI11Fp16IOBf16WLi256ELi4ELi128EEv26Group_norm_nhwc_bwd_params:
.text._Z35group_norm_nhwc_bwd_one_pass_kernelI11Fp16IOBf16WLi256ELi4ELi128EEv26Group_norm_nhwc_bwd_params:
        /* <DEDUP_REMOVED lines=48> */
.L_x_718:
[----:B------:R-:W-:Y:S01]  /*0300*/  IABS R8, c[0x0][0x1f0] ;  /* 0x00007c0000087a13 */ /* 0x000fe20000000000 */
[----:B------:R-:W-:Y:S01]  /*0310*/  UMOV UR12, 0x8 ;  /* 0x00000008000c7882 */ /* 0x000fe20000000000 */
[----:B------:R-:W-:Y:S01]  /*0320*/  IABS R6, UR13 ;  /* 0x0000000d00067c13 */ /* 0x000fe20008000000 */
[----:B------:R-:W-:Y:S01]  /*0330*/  ULDC.64 UR4, c[0x0][0x198] ;  /* 0x0000660000047ab9 */ /* 0x000fe20000000a00 */
[----:B01----:R-:W0:Y:S01]  /*0340*/  I2F.RP R3, R8 ;  /* 0x0000000800037306 */ /* 0x003e220000209400 */
        /* <DEDUP_REMOVED lines=67> */
[----:B------:R-:W-:Y:S01]  /*0780*/  @P0 MOV R14, R8 ;  /* 0x00000008000e0202 */ /* 0x000fe20000000f00 */
[----:B------:R-:W-:Y:S01]  /*0790*/  @P0 IMAD R23, R44, c[0x0][0x1dc], R15 ;  /* 0x000077002c170a24 */ /* 0x000fe200078e020f */
[----:B------:R-:W-:Y:S02]  /*07a0*/  @P0 MOV R15, R11 ;  /* 0x0000000b000f0202 */ /* 0x000fe40000000f00 */
[C---:B------:R-:W-:Y:S02]  /*07b0*/  @P2 SHF.L.U32 R20, R16.reuse, 0x1, RZ ;  /* 0x0000000110142819 */ /* 0x040fe400000006ff */
[----:B------:R-:W-:Y:S02]  /*07c0*/  @P2 SHF.L.U64.HI R21, R16, 0x1, R21 ;  /* 0x0000000110152819 */ /* 0x000fe40000010215 */
        /* <DEDUP_REMOVED lines=12> */
[----:B------:R-:W-:-:S02]  /*0890*/  @P2 IADD3.X R19, R21, c[0x0][0x184], RZ, P4, !PT ;  /* 0x0000610015132a10 */ /* 0x000fc400027fe4ff */
[C---:B------:R-:W-:Y:S02]  /*08a0*/  @P0 SHF.L.U32 R24, R14.reuse, 0x1, RZ ;  /* 0x000000010e180819 */ /* 0x040fe400000006ff */
[----:B------:R-:W-:Y:S02]  /*08b0*/  @P0 SHF.L.U64.HI R3, R14, 0x1, R3 ;  /* 0x000000010e030819 */ /* 0x000fe40000010203 */
[----:B------:R-:W-:Y:S02]  /*08c0*/  @P2 IADD3.X R21, R21, c[0x0][0x17c], RZ, P5, !PT ;  /* 0x00005f0015152a10 */ /* 0x000fe40002ffe4ff */
[----:B------:R-:W-:Y:S01]  /*08d0*/  @P1 IADD3 R14, P5, R16, c[0x0][0x178], RZ ;  /* 0x00005e00100e1a10 */ /* 0x000fe20007fbe0ff */
[----:B------:R-:W-:Y:S01]  /*08e0*/  CS2R R34, SRZ ;  /* 0x0000000000227805 */ /* 0x000fe2000001ff00 */
[C---:B------:R-:W-:Y:S02]  /*08f0*/  @P3 SHF.L.U32 R22, R6.reuse, 0x1, RZ ;  /* 0x0000000106163819 */ /* 0x040fe400000006ff */
[----:B------:R-:W-:Y:S01]  /*0900*/  @P1 IADD3.X R15, R17, c[0x0][0x17c], RZ, P5, !PT ;  /* 0x00005f00110f1a10 */ /* 0x000fe20002ffe4ff */
[----:B------:R-:W-:Y:S01]  /*0910*/  CS2R R36, SRZ ;  /* 0x0000000000247805 */ /* 0x000fe2000001ff00 */
[----:B------:R-:W-:-:S03]  /*0920*/  @P3 SHF.L.U64.HI R23, R6, 0x1, R23 ;  /* 0x0000000106173819 */ /* 0x000fc60000010217 */
[----:B------:R0:W5:Y:S01]  /*0930*/  @P1 LDG.E R35, [R14.64] ;  /* 0x0000000e0e231981 */ /* 0x000162000c1e1900 */
[----:B------:R-:W-:-:S03]  /*0940*/  CS2R R30, SRZ ;  /* 0x00000000001e7805 */ /* 0x000fc6000001ff00 */
[----:B------:R1:W3:Y:S04]  /*0950*/  @P2 LDG.E R37, [R18.64] ;  /* 0x0000000e12252981 */ /* 0x0002e8000c1e1900 */
[----:B------:R4:W5:Y:S01]  /*0960*/  @P2 LDG.E R36, [R20.64] ;  /* 0x0000000e14242981 */ /* 0x000962000c1e1900 */
[----:B0-----:R-:W-:-:S04]  /*0970*/  @P3 IADD3 R14, P5, R22, c[0x0][0x180], RZ ;  /* 0x00006000160e3a10 */ /* 0x001fc80007fbe0ff */
[----:B------:R-:W-:-:S05]  /*0980*/  @P3 IADD3.X R15, R23, c[0x0][0x184], RZ, P5, !PT ;  /* 0x00006100170f3a10 */ /* 0x000fca0002ffe4ff */
[----:B------:R4:W5:Y:S01]  /*0990*/  @P3 LDG.E R31, [R14.64] ;  /* 0x0000000e0e1f3981 */ /* 0x000962000c1e1900 */
[----:B------:R-:W-:Y:S01]  /*09a0*/  @P1 IADD3 R6, P4, R16, c[0x0][0x180], RZ ;  /* 0x0000600010061a10 */ /* 0x000fe20007f9e0ff */
[----:B------:R-:W-:-:S03]  /*09b0*/  CS2R R32, SRZ ;  /* 0x0000000000207805 */ /* 0x000fc6000001ff00 */
[----:B------:R-:W-:Y:S02]  /*09c0*/  @P1 IADD3.X R7, R17, c[0x0][0x184], RZ, P4, !PT ;  /* 0x0000610011071a10 */ /* 0x000fe400027fe4ff */
[----:B------:R-:W-:-:S03]  /*09d0*/  @P0 IADD3 R16, P6, R24, c[0x0][0x180], RZ ;  /* 0x0000600018100a10 */ /* 0x000fc60007fde0ff */
[----:B------:R0:W5:Y:S01]  /*09e0*/  @P1 LDG.E R32, [R6.64] ;  /* 0x0000000e06201981 */ /* 0x000162000c1e1900 */
[----:B------:R-:W-:-:S05]  /*09f0*/  @P0 IADD3.X R17, R3, c[0x0][0x184], RZ, P6, !PT ;  /* 0x0000610003110a10 */ /* 0x000fca00037fe4ff */
[----:B------:R1:W5:Y:S01]  /*0a00*/  @P0 LDG.E R30, [R16.64] ;  /* 0x0000000e101e0981 */ /* 0x000362000c1e1900 */
[----:B0-----:R-:W-:-:S04]  /*0a10*/  @P0 IADD3 R6, P4, R24, c[0x0][0x178], RZ ;  /* 0x00005e0018060a10 */ /* 0x001fc80007f9e0ff */
        /* <DEDUP_REMOVED lines=11> */
[----:B------:R-:W-:Y:S02]  /*0ad0*/  ISETP.GT.U32.AND P0, PT, R0, 0x7f, PT ;  /* 0x0000007f0000780c */ /* 0x000fe40003f04070 */
[----:B------:R-:W-:Y:S01]  /*0ae0*/  @P3 IADD3 R16, P6, R22, c[0x0][0x178], RZ ;  /* 0x00005e0016103a10 */ /* 0x000fe20007fde0ff */
[----:B------:R-:W-:-:S03]  /*0af0*/  UMOV UR5, 0x3f800000 ;  /* 0x3f80000000057882 */ /* 0x000fc60000000000 */
[----:B------:R-:W-:Y:S01]  /*0b00*/  @P3 IADD3.X R17, R23, c[0x0][0x17c], RZ, P6, !PT ;  /* 0x00005f0017113a10 */ /* 0x000fe200037fe4ff */
[----:B------:R-:W-:Y:S01]  /*0b10*/  BSSY B0, `(.L_x_686) ;  /* 0x0000019000007945 */ /* 0x000fe20003800000 */
[----:B------:R-:W-:Y:S01]  /*0b20*/  ISETP.NE.AND P4, PT, RZ, UR16, PT ;  /* 0x00000010ff007c0c */ /* 0x000fe2000bf85270 */
[----:B------:R-:W-:Y:S01]  /*0b30*/  CS2R R4, SRZ ;  /* 0x0000000000047805 */ /* 0x000fe2000001ff00 */
[----:B------:R-:W-:Y:S01]  /*0b40*/  MOV R3, RZ ;  /* 0x000000ff00037202 */ /* 0x000fe20000000f00 */
[----:B------:R3:W5:Y:S01]  /*0b50*/  @P3 LDG.E R33, [R16.64] ;  /* 0x0000000e10213981 */ /* 0x000762000c1e1900 */
[----:B0-----:R-:W-:Y:S01]  /*0b60*/  MOV R6, RZ ;  /* 0x000000ff00067202 */ /* 0x001fe20000000f00 */
[----:B-1----:R-:W-:Y:S01]  /*0b70*/  @UP0 UMOV UR5, UR4 ;  /* 0x0000000400050c82 */ /* 0x002fe20008000000 */
[--C-:B---3--:R-:W-:Y:S02]  /*0b80*/  HADD2.F32 R16, -RZ, R37.reuse.H0_H0 ;  /* 0x20000025ff107230 */ /* 0x108fe40000004100 */
[----:B------:R-:W-:Y:S01]  /*0b90*/  HADD2.F32 R17, -RZ, R37.H1_H1 ;  /* 0x30000025ff117230 */ /* 0x000fe20000004100 */
[----:B------:R-:W-:Y:S05]  /*0ba0*/  @P0 BRA `(.L_x_687) ;  /* 0x000000f000000947 */ /* 0x000fea0003800000 */
[----:B----4-:R-:W-:Y:S02]  /*0bb0*/  ISETP.NE.AND P0, PT, RZ, UR16, PT ;  /* 0x00000010ff007c0c */ /* 0x010fe4000bf05270 */
[----:B------:R-:W-:-:S02]  /*0bc0*/  SHF.L.U32 R3, R12, 0x1, RZ ;  /* 0x000000010c037819 */ /* 0x000fc400000006ff */
        /* <DEDUP_REMOVED lines=13> */
.L_x_687:
[----:B----4-:R-:W-:Y:S05]  /*0ca0*/  BSYNC B0 ;  /* 0x0000000000007941 */ /* 0x010fea0003800000 */
.L_x_686:
[----:B------:R-:W-:Y:S01]  /*0cb0*/  FADD.FTZ R12, R16, -UR17 ;  /* 0x80000011100c7e21 */ /* 0x000fe20008010000 */
[--C-:B-----5:R-:W-:Y:S01]  /*0cc0*/  HADD2.F32 R15, -RZ, R36.reuse.H1_H1 ;  /* 0x30000024ff0f7230 */ /* 0x120fe20000004100 */
[----:B------:R-:W-:Y:S01]  /*0cd0*/  FADD.FTZ R13, R17, -UR17 ;  /* 0x80000011110d7e21 */ /* 0x000fe20008010000 */
        /* <DEDUP_REMOVED lines=22> */
.L_x_688:
[----:B------:R-:W-:Y:S01]  /*0e40*/  FMUL.FTZ R7, R17, R3 ;  /* 0x0000000311077220 */ /* 0x000fe20000410000 */
[--C-:B------:R-:W-:Y:S01]  /*0e50*/  HADD2.F32 R14, -RZ, R32.reuse.H0_H0 ;  /* 0x20000020ff0e7230 */ /* 0x100fe20000004100 */
[----:B------:R-:W-:Y:S01]  /*0e60*/  FMUL.FTZ R20, R15, R6 ;  /* 0x000000060f147220 */ /* 0x000fe20000410000 */
[----:B------:R-:W-:Y:S01]  /*0e70*/  HADD2.F32 R16, -RZ, R32.H1_H1 ;  /* 0x30000020ff107230 */ /* 0x000fe20000004100 */
[----:B------:R-:W-:Y:S02]  /*0e80*/  FFMA.FTZ R18, R12, R7, RZ ;  /* 0x000000070c127223 */ /* 0x000fe400000100ff */
[----:B------:R-:W-:Y:S02]  /*0e90*/  FADD.FTZ R7, RZ, R7 ;  /* 0x00000007ff077221 */ /* 0x000fe40000010000 */
[----:B------:R-:W-:Y:S01]  /*0ea0*/  FADD.FTZ R19, R14, -UR17 ;  /* 0x800000110e137e21 */ /* 0x000fe20008010000 */
[----:B------:R-:W-:Y:S01]  /*0eb0*/  HADD2.F32 R14, -RZ, R35.H0_H0 ;  /* 0x20000023ff0e7230 */ /* 0x000fe20000004100 */
[----:B------:R-:W-:-:S02]  /*0ec0*/  FADD.FTZ R16, R16, -UR17 ;  /* 0x8000001110107e21 */ /* 0x000fc40008010000 */
[----:B------:R-:W-:Y:S02]  /*0ed0*/  FFMA.FTZ R18, R13, R20, R18 ;  /* 0x000000140d127223 */ /* 0x000fe40000010012 */
[----:B------:R-:W-:Y:S01]  /*0ee0*/  FADD.FTZ R20, R20, R7 ;  /* 0x0000000714147221 */ /* 0x000fe20000010000 */
        /* <DEDUP_REMOVED lines=22> */
.L_x_689:
[----:B------:R-:W-:Y:S01]  /*1050*/  FMUL.FTZ R23, R14, R3 ;  /* 0x000000030e177220 */ /* 0x000fe20000410000 */
[--C-:B------:R-:W-:Y:S02]  /*1060*/  HADD2.F32 R22, -RZ, R30.reuse.H0_H0 ;  /* 0x2000001eff167230 */ /* 0x100fe40000004100 */
[----:B------:R-:W-:Y:S01]  /*1070*/  HADD2.F32 R25, -RZ, R30.H1_H1 ;  /* 0x3000001eff197230 */ /* 0x000fe20000004100 */
[----:B------:R-:W-:Y:S02]  /*1080*/  FFMA.FTZ R21, R19, R23, R18 ;  /* 0x0000001713157223 */ /* 0x000fe40000010012 */
[----:B------:R-:W-:Y:S02]  /*1090*/  FADD.FTZ R18, R22, -UR17 ;  /* 0x8000001116127e21 */ /* 0x000fe40008010000 */
[----:B------:R-:W-:-:S02]  /*10a0*/  FADD.FTZ R22, R25, -UR17 ;  /* 0x8000001119167e21 */ /* 0x000fc40008010000 */
[----:B------:R-:W-:Y:S01]  /*10b0*/  FADD.FTZ R24, R20, R23 ;  /* 0x0000001714187221 */ /* 0x000fe20000010000 */
[--C-:B------:R-:W-:Y:S01]  /*10c0*/  HADD2.F32 R20, -RZ, R34.reuse.H0_H0 ;  /* 0x20000022ff147230 */ /* 0x100fe20000004100 */
[----:B------:R-:W-:Y:S01]  /*10d0*/  FMUL.FTZ R18, R18, UR5 ;  /* 0x0000000512127c20 */ /* 0x000fe20008410000 */
[----:B------:R-:W-:Y:S01]  /*10e0*/  HADD2.F32 R23, -RZ, R34.H1_H1 ;  /* 0x30000022ff177230 */ /* 0x000fe20000004100 */
        /* <DEDUP_REMOVED lines=21> */
.L_x_690:
[----:B------:R-:W-:Y:S02]  /*1240*/  FFMA.FTZ R26, R16, R25, R21 ;  /* 0x00000019101a7223 */ /* 0x000fe40000010015 */
[----:B------:R-:W-:Y:S02]  /*1250*/  FMUL.FTZ R21, R20, R3 ;  /* 0x0000000314157220 */ /* 0x000fe40000410000 */
[----:B------:R-:W-:Y:S02]  /*1260*/  FADD.FTZ R24, R25, R24 ;  /* 0x0000001819187221 */ /* 0x000fe40000010000 */
[----:B------:R-:W-:Y:S01]  /*1270*/  FFMA.FTZ R25, R18, R21, R26 ;  /* 0x0000001512197223 */ /* 0x000fe2000001001a */
[--C-:B------:R-:W-:Y:S01]  /*1280*/  HADD2.F32 R26, -RZ, R31.reuse.H1_H1 ;  /* 0x3000001fff1a7230 */ /* 0x100fe20000004100 */
[----:B------:R-:W-:Y:S01]  /*1290*/  FADD.FTZ R24, R24, R21 ;  /* 0x0000001518187221 */ /* 0x000fe20000010000 */
[----:B------:R-:W-:Y:S01]  /*12a0*/  HADD2.F32 R21, -RZ, R31.H0_H0 ;  /* 0x2000001fff157230 */ /* 0x000fe20000004100 */
        /* <DEDUP_REMOVED lines=28> */
.L_x_691:
        /* <DEDUP_REMOVED lines=8> */
[----:B------:R-:W-:-:S02]  /*14f0*/  FFMA.FTZ R19, R19, R14, R12 ;  /* 0x0000000e13137223 */ /* 0x000fc4000001000c */
[----:B------:R-:W-:Y:S02]  /*1500*/  FFMA.FTZ R28, R26, R27, R29 ;  /* 0x0000001b1a1c7223 */ /* 0x000fe4000001001d */
[----:B------:R-:W-:Y:S02]  /*1510*/  FADD.FTZ R29, R27, R38 ;  /* 0x000000261b1d7221 */ /* 0x000fe40000010000 */
[----:B------:R-:W-:Y:S01]  /*1520*/  FADD.FTZ R17, RZ, R17 ;  /* 0x00000011ff117221 */ /* 0x000fe20000010000 */
[----:B------:R-:W1:Y:S01]  /*1530*/  SHFL.DOWN PT, R27, R28, 0x1, 0x1f ;  /* 0x08201f001c1b7f89 */ /* 0x000e6200000e0000 */
[----:B------:R-:W-:Y:S02]  /*1540*/  FFMA.FTZ R13, R13, R15, RZ ;  /* 0x0000000f0d0d7223 */ /* 0x000fe400000100ff */
[----:B------:R-:W-:Y:S01]  /*1550*/  FADD.FTZ R12, RZ, R15 ;  /* 0x0000000fff0c7221 */ /* 0x000fe20000010000 */
[----:B------:R-:W2:Y:S01]  /*1560*/  SHFL.DOWN PT, R38, R29, 0x1, 0x1f ;  /* 0x08201f001d267f89 */ /* 0x000ea200000e0000 */
        /* <DEDUP_REMOVED lines=363> */
.L_x_693:
[----:B-1----:R-:W-:Y:S05]  /*2c20*/  BSYNC B0 ;  /* 0x0000000000007941 */ /* 0x002fea0003800000 */
.L_x_692:
        /* <DEDUP_REMOVED lines=21> */
.L_x_695:
[----:B------:R-:W-:Y:S05]  /*2d80*/  BSYNC B0 ;  /* 0x0000000000007941 */ /* 0x000fea0003800000 */
.L_x_694:
        /* <DEDUP_REMOVED lines=31> */
.L_x_698:
[----:B------:R-:W2:Y:S01]  /*2f80*/  LDG.E.STRONG.GPU R16, [R14.64] ;  /* 0x0000000e0e107981 */ /* 0x000ea2000c1ef900 */
[----:B------:R-:W-:Y:S01]  /*2f90*/  YIELD ;  /* 0x0000000000007946 */ /* 0x000fe20003800000 */
[----:B--2---:R-:W-:Y:S01]  /*2fa0*/  ISETP.NE.AND P0, PT, R16, R19, PT ;  /* 0x000000131000720c */ /* 0x004fe20003f05270 */
[----:B------:R-:W-:-:S12]  /*2fb0*/  CCTL.IVALL ;  /* 0x00000000ff00798f */ /* 0x000fd80002000000 */
[----:B------:R-:W-:Y:S05]  /*2fc0*/  @P0 BRA `(.L_x_698) ;  /* 0xffffffb000000947 */ /* 0x000fea000383ffff */
.L_x_697:
        /* <DEDUP_REMOVED lines=18> */
.L_x_702:
        /* <DEDUP_REMOVED lines=116> */
.L_x_701:
        /* <DEDUP_REMOVED lines=62> */
.L_x_703:
[----:B------:R-:W-:-:S13]  /*3c10*/  ISETP.NE.OR P0, PT, RZ, UR4, P0 ;  /* 0x00000004ff007c0c */ /* 0x000fda0008705670 */
[----:B------:R-:W-:Y:S05]  /*3c20*/  @!P0 BRA `(.L_x_699) ;  /* 0x000001f000008947 */ /* 0x000fea0003800000 */
.L_x_700:
        /* <DEDUP_REMOVED lines=31> */
.L_x_699:
        /* <DEDUP_REMOVED lines=10> */
.L_x_705:
[----:B------:R-:W-:Y:S05]  /*3ec0*/  BSYNC B0 ;  /* 0x0000000000007941 */ /* 0x000fea0003800000 */
.L_x_704:
        /* <DEDUP_REMOVED lines=19> */
.L_x_696:
        /* <DEDUP_REMOVED lines=44> */
.L_x_706:
        /* <DEDUP_REMOVED lines=15> */
[----:B------:R-:W-:Y:S02]  /*43b0*/  F2FP.PACK_AB R13, R18, R19 ;  /* 0x00000013120d723e */ /* 0x000fe400000000ff */
[----:B------:R-:W-:-:S05]  /*43c0*/  LEA.HI.X R15, R12, c[0x0][0x164], R21, 0x1, P5 ;  /* 0x000059000c0f7a11 */ /* 0x000fca00028f0c15 */
[----:B------:R0:W-:Y:S02]  /*43d0*/  STG.E [R14.64], R13 ;  /* 0x0000000d0e007986 */ /* 0x0001e4000c10190e */
.L_x_708:
[----:B------:R-:W-:Y:S05]  /*43e0*/  BSYNC B0 ;  /* 0x0000000000007941 */ /* 0x000fea0003800000 */
.L_x_707:
[----:B------:R-:W-:Y:S01]  /*43f0*/  FADD.FTZ R17, R17, -UR17 ;  /* 0x8000001111117e21 */ /* 0x000fe20008010000 */
[--C-:B------:R-:W-:Y:S01]  /*4400*/  HADD2.F32 R12, -RZ, R35.reuse.H0_H0 ;  /* 0x20000023ff0c7230 */ /* 0x100fe20000004100 */
        /* <DEDUP_REMOVED lines=23> */
.L_x_709:
[----:B------:R-:W-:Y:S01]  /*4580*/  BSSY B0, `(.L_x_710) ;  /* 0x0000012000007945 */ /* 0x000fe20003800000 */
[----:B------:R-:W-:Y:S05]  /*4590*/  @!P1 BRA `(.L_x_711) ;  /* 0x0000010000009947 */ /* 0x000fea0003800000 */
[C-C-:B0-----:R-:W-:Y:S02]  /*45a0*/  FFMA.FTZ R13, R7.reuse, R23, R16.reuse ;  /* 0x00000017070d7223 */ /* 0x141fe40000010010 */
        /* <DEDUP_REMOVED lines=15> */
.L_x_711:
[----:B------:R-:W-:Y:S05]  /*46a0*/  BSYNC B0 ;  /* 0x0000000000007941 */ /* 0x000fea0003800000 */
.L_x_710:
[--C-:B0-----:R-:W-:Y:S01]  /*46b0*/  HADD2.F32 R14, -RZ, R30.reuse.H0_H0 ;  /* 0x2000001eff0e7230 */ /* 0x101fe20000004100 */
[C---:B------:R-:W-:Y:S01]  /*46c0*/  ISETP.LT.U32.AND P0, PT, R0.reuse, 0x80, !P0 ;  /* 0x000000800000780c */ /* 0x040fe20004701070 */
[----:B------:R-:W-:Y:S01]  /*46d0*/  HADD2.F32 R30, -RZ, R30.H1_H1 ;  /* 0x3000001eff1e7230 */ /* 0x000fe20000004100 */
[----:B------:R-:W-:Y:S01]  /*46e0*/  ISETP.LT.U32.AND P3, PT, R0, 0x80, !P3 ;  /* 0x000000800000780c */ /* 0x000fe20005f61070 */
[--C-:B------:R-:W-:Y:S01]  /*46f0*/  HADD2.F32 R17, -RZ, R31.reuse.H0_H0 ;  /* 0x2000001fff117230 */ /* 0x100fe20000004100 */
[----:B------:R-:W-:Y:S01]  /*4700*/  FADD.FTZ R14, R14, -UR17 ;  /* 0x800000110e0e7e21 */ /* 0x000fe20008010000 */
[--C-:B------:R-:W-:Y:S01]  /*4710*/  HADD2.F32 R12, -RZ, R34.reuse.H0_H0 ;  /* 0x20000022ff0c7230 */ /* 0x100fe20000004100 */
[----:B------:R-:W-:Y:S01]  /*4720*/  FADD.FTZ R30, R30, -UR17 ;  /* 0x800000111e1e7e21 */ /* 0x000fe20008010000 */
        /* <DEDUP_REMOVED lines=23> */
.L_x_712:
        /* <DEDUP_REMOVED lines=18> */
.L_x_714:
[----:B------:R-:W-:Y:S05]  /*49c0*/  BSYNC B0 ;  /* 0x0000000000007941 */ /* 0x000fea0003800000 */
.L_x_713:
[----:B------:R-:W-:Y:S01]  /*49d0*/  FADD.FTZ R17, R17, -UR17 ;  /* 0x8000001111117e21 */ /* 0x000fe20008010000 */
        /* <DEDUP_REMOVED lines=24> */
.L_x_715:
        /* <DEDUP_REMOVED lines=15> */
[----:B------:R-:W-:-:S05]  /*4c50*/  F2FP.PACK_AB R3, R6, R3 ;  /* 0x000000030603723e */ /* 0x000fca00000000ff */
[----:B------:R1:W-:Y:S02]  /*4c60*/  STG.E [R4.64], R3 ;  /* 0x0000000304007986 */ /* 0x0003e4000c10190e */
.L_x_717:
[----:B------:R-:W-:Y:S05]  /*4c70*/  BSYNC B0 ;  /* 0x0000000000007941 */ /* 0x000fea0003800000 */
.L_x_716:
[----:B------:R-:W-:Y:S01]  /*4c80*/  ULDC UR4, c[0x0][0x10] ;  /* 0x0000040000047ab9 */ /* 0x000fe20000000800 */
[----:B------:R-:W-:Y:S01]  /*4c90*/  IADD3 R42, R42, 0x1, RZ ;  /* 0x000000012a2a7810 */ /* 0x000fe20007ffe0ff */
[----:B------:R-:W-:-:S04]  /*4ca0*/  UIADD3 UR13, UR13, UR4, URZ ;  /* 0x000000040d0d7290 */ /* 0x000fc8000fffe03f */
[----:B------:R-:W-:-:S06]  /*4cb0*/  UISETP.GE.AND UP0, UPT, UR13, UR6, UPT ;  /* 0x000000060d00728c */ /* 0x000fcc000bf06270 */
[----:B------:R-:W-:-:S13]  /*4cc0*/  PLOP3.LUT P0, PT, PT, PT, UP0, 0x80, 0x0 ;  /* 0x000000000000781c */ /* 0x000fda0003f0f008 */
[----:B------:R-:W-:Y:S01]  /*4cd0*/  @P0 CALL.REL.NOINC `(.L_x_685) ;  /* 0x0000001000000944 */ /* 0x000fe20003c00000 */
[----:B------:R-:W-:Y:S05]  /*4ce0*/  BRA `(.L_x_718) ;  /* 0xffffb61000007947 */ /* 0x000fea000383ffff */
.L_x_685:
        /* <DEDUP_REMOVED lines=22> */
.L_x_720:
[----:B------:R-:W-:Y:S05]  /*4e50*/  BSYNC B0 ;  /* 0x0000000000007941 */ /* 0x000fea0003800000 */
.L_x_719:
[----:B------:R-:W-:Y:S05]  /*4e60*/  @P0 EXIT ;  /* 0x000000000000094d */ /* 0x000fea0003800000 */
[----:B------:R-:W-:Y:S05]  /*4e70*/  @P2 BRA `(.L_x_721) ;  /* 0x0000008000002947 */ /* 0x000fea0003800000 */
[----:B------:R-:W-:-:S05]  /*4e80*/  IMAD R4, R4, c[0x0][0x10], RZ ;  /* 0x0000040004047a24 */ /* 0x000fca00078e02ff */
[----:B------:R-:W-:-:S13]  /*4e90*/  ISETP.NE.AND P0, PT, R4, -0x1, PT ;  /* 0xffffffff0400780c */ /* 0x000fda0003f05270 */
[----:B------:R-:W-:Y:S05]  /*4ea0*/  @!P0 BRA `(.L_x_721) ;  /* 0x0000005000008947 */ /* 0x000fea0003800000 */
.L_x_722:
[----:B-1----:R-:W2:Y:S01]  /*4eb0*/  LDG.E.STRONG.GPU R5, [R2.64] ;  /* 0x0000000e02057981 */ /* 0x002ea2000c1ef900 */
[----:B------:R-:W-:Y:S01]  /*4ec0*/  YIELD ;  /* 0x0000000000007946 */ /* 0x000fe20003800000 */
[----:B--2---:R-:W-:Y:S01]  /*4ed0*/  ISETP.NE.AND P0, PT, R5, R4, PT ;  /* 0x000000040500720c */ /* 0x004fe20003f05270 */
[----:B------:R-:W-:-:S12]  /*4ee0*/  CCTL.IVALL ;  /* 0x00000000ff00798f */ /* 0x000fd80002000000 */
[----:B------:R-:W-:Y:S05]  /*4ef0*/  @P0 BRA `(.L_x_722) ;  /* 0xffffffb000000947 */ /* 0x000fea000383ffff */
.L_x_721:
[----:B------:R-:W-:Y:S02]  /*4f00*/  WARPSYNC 0xffffffff ;  /* 0xffffffff00007948 */ /* 0x000fe40003800000 */
[----:B------:R-:W-:Y:S01]  /*4f10*/  MOV R19, c[0x0][0x1dc] ;  /* 0x0000770000137a02 */ /* 0x000fe20000000f00 */
[----:B------:R-:W-:Y:S03]  /*4f20*/  BAR.SYNC.DEFER_BLOCKING 0x0 ;  /* 0x0000000000007b1d */ /* 0x000fe60000010000 */
[----:B-1----:R-:W-:-:S04]  /*4f30*/  LEA.HI R2, P0, R19, c[0x0][0x1d8], RZ, 0x1 ;  /* 0x0000760013027a11 */ /* 0x002fc800078108ff */
[----:B------:R-:W-:-:S04]  /*4f40*/  IADD3.X R3, RZ, c[0x0][0x1dc], RZ, P0, !PT ;  /* 0x00007700ff037a10 */ /* 0x000fc800007fe4ff */
        /* <DEDUP_REMOVED lines=20> */
.L_x_723:
        /* <DEDUP_REMOVED lines=26> */
.L_x_724:
        /* <DEDUP_REMOVED lines=13> */
.L_x_2297:


//--------------------- .text._Z35group_norm_nhwc_bwd_one_pass_kernelI11Fp16IOBf16WLi512ELi4ELi128EEv26Group_norm_nhwc_bwd_params --------------------------
	.section	.text._Z35group_norm_nhwc_bwd_one_pass_kernelI11Fp16IOBf16WLi512ELi4ELi128EEv26Group_norm_nhwc_bwd_params,"ax",@progbits
	.sectioninfo	@"SHI_REGISTERS=72"
	.align	128
        .global         _Z35group_norm_nhwc_bwd_one_pass_kernelI11Fp16IOBf16WLi512ELi4ELi128EEv26Group_norm_nhwc_bwd_params
        .type           _Z35group_norm_nhwc_bwd_one_pass_kernelI11Fp16IOBf16WLi512ELi4ELi128EEv26Group_norm_nhwc_bwd_params,@function
        .size           _Z35group_norm_nhwc_bwd_one_pass_kernelI11Fp16IOBf16WLi512ELi4ELi128EEv26Group_norm_nhwc_bwd_params,(.L_x_2298 - _Z35group_norm_nhwc_bwd_one_pass_kernelI11Fp16IOBf16WLi512ELi4ELi128EEv26Group_norm_nhwc_bwd_params)
        .other          _Z35group_norm_nhwc_bwd_one_pass_kernelI11Fp16IOBf16WLi512ELi4ELi128EEv26Group_norm_nhwc_bwd_params,@"STO_CUDA_ENTRY STV_DEFAULT"
_Z35group_norm_nhwc_bwd_one_pass_kernelI11Fp16IOBf16WLi512ELi4ELi128EEv26Group_norm_nhwc_bwd_params:
.text._Z35group_norm_nhwc_bwd_one_pass_kernelI11Fp16IOBf16WLi512ELi4ELi128EEv26Group_norm_nhwc_bwd_params:
        /* <DEDUP_REMOVED lines=63> */
.L_x_774:
        /* <DEDUP_REMOVED lines=213> */
.L_x_727:
[----:B-1----:R-:W-:Y:S05]  /*1140*/  BSYNC B0 ;  /* 0x0000000000007941 */ /* 0x002fea0003800000 */
.L_x_726:
[----:B------:R-:W-:Y:S01]  /*1150*/  ISETP.NE.AND P0, PT, RZ, UR13, PT ;  /* 0x0000000dff007c0c */ /* 0x000fe2000bf05270 */
[--C-:B-----5:R-:W-:Y:S02]  /*1160*/  HADD2.F32 R18, -RZ, R53.reuse.H0_H0 ;  /* 0x20000035ff127230 */ /* 0x120fe40000004100 */
[----:B------:R-:W-:Y:S01]  /*1170*/  HADD2.F32 R19, -RZ, R53.H1_H1 ;  /* 0x30000035ff137230 */ /* 0x000fe20000004100 */
[----:B------:R-:W-:Y:S01]  /*1180*/  P2R R14, PR, RZ, 0x1 ;  /* 0x00000001ff0e7803 */ /* 0x000fe20000000000 */
[--C-:B------:R-:W-:Y:S01]  /*1190*/  HADD2.F32 R21, -RZ, R54.reuse.H0_H0 ;  /* 0x20000036ff157230 */ /* 0x100fe20000004100 */
[----:B------:R-:W-:Y:S01]  /*11a0*/  FADD.FTZ R20, R18, -UR16 ;  /* 0x8000001012147e21 */ /* 0x000fe20008010000 */
[----:B------:R-:W-:Y:S01]  /*11b0*/  HADD2.F32 R22, -RZ, R54.H1_H1 ;  /* 0x30000036ff167230 */ /* 0x000fe20000004100 */
[----:B------:R-:W-:Y:S01]  /*11c0*/  FADD.FTZ R19, R19, -UR16 ;  /* 0x8000001013137e21 */ /* 0x000fe20008010000 */
[--C-:B------:R-:W-:Y:S01]  /*11d0*/  HADD2.F32 R15, -RZ, R52.reuse.H0_H0 ;  /* 0x20000034ff0f7230 */ /* 0x100fe20000004100 */
[----:B------:R-:W-:Y:S01]  /*11e0*/  FADD.FTZ R21, R21, -UR16 ;  /* 0x8000001015157e21 */ /* 0x000fe20008010000 */
[----:B------:R-:W-:Y:S01]  /*11f0*/  HADD2.F32 R14, -RZ, R52.H1_H1 ;  /* 0x30000034ff0e7230 */ /* 0x000fe20000004100 */
[----:B------:R-:W-:Y:S01]  /*1200*/  FADD.FTZ R18, R22, -UR16 ;  /* 0x8000001016127e21 */ /* 0x000fe20008010000 */
[--C-:B------:R-:W-:Y:S01]  /*1210*/  HADD2.F32 R17, -RZ, R51.reuse.H0_H0 ;  /* 0x20000033ff117230 */ /* 0x100fe20000004100 */
[----:B0-----:R-:W-:Y:S01]  /*1220*/  FMUL.FTZ R20, R20, UR11 ;  /* 0x0000000b14147c20 */ /* 0x001fe20008410000 */
        /* <DEDUP_REMOVED lines=21> */
.L_x_728:
[----:B------:R-:W-:Y:S02]  /*1380*/  FMUL.FTZ R25, R15, R62 ;  /* 0x0000003e0f197220 */ /* 0x000fe40000410000 */
[----:B------:R-:W-:-:S02]  /*1390*/  FMUL.FTZ R22, R21, UR11 ;  /* 0x0000000b15167c20 */ /* 0x000fc40008410000 */
[C---:B------:R-:W-:Y:S02]  /*13a0*/  FFMA.FTZ R21, R20.reuse, R15, RZ ;  /* 0x0000000f14157223 */ /* 0x040fe400000100ff */
        /* <DEDUP_REMOVED lines=23> */
.L_x_729:
[----:B------:R-:W-:Y:S02]  /*1520*/  FFMA.FTZ R20, R19, R24, R20 ;  /* 0x0000001813147223 */ /* 0x000fe40000010014 */
[----:B------:R-:W-:Y:S02]  /*1530*/  FMUL.FTZ R27, R17, R62 ;  /* 0x0000003e111b7220 */ /* 0x000fe40000410000 */
[----:B------:R-:W-:Y:S01]  /*1540*/  FADD.FTZ R26, R24, R25 ;  /* 0x00000019181a7221 */ /* 0x000fe20000010000 */
[--C-:B------:R-:W-:Y:S01]  /*1550*/  HADD2.F32 R25, -RZ, R49.reuse.H1_H1 ;  /* 0x30000031ff197230 */ /* 0x100fe20000004100 */
[C---:B------:R-:W-:Y:S01]  /*1560*/  FFMA.FTZ R18, R22.reuse, R17, R21 ;  /* 0x0000001116127223 */ /* 0x040fe20000010015 */
[----:B------:R-:W-:Y:S01]  /*1570*/  HADD2.F32 R21, -RZ, R48.H0_H0 ;  /* 0x20000030ff157230 */ /* 0x000fe20000004100 */
[----:B------:R-:W-:Y:S02]  /*1580*/  FFMA.FTZ R22, R22, R27, R20 ;  /* 0x0000001b16167223 */ /* 0x000fe40000010014 */
[----:B------:R-:W-:Y:S01]  /*1590*/  FFMA.FTZ R20, R19, R14, RZ ;  /* 0x0000000e13147223 */ /* 0x000fe200000100ff */
[----:B------:R-:W-:Y:S01]  /*15a0*/  HADD2.F32 R19, -RZ, R49.H0_H0 ;  /* 0x20000031ff137230 */ /* 0x000fe20000004100 */
[----:B------:R-:W-:-:S02]  /*15b0*/  FMUL.FTZ R24, R16, R59 ;  /* 0x0000003b10187220 */ /* 0x000fc40000410000 */
[----:B------:R-:W-:Y:S02]  /*15c0*/  FADD.FTZ R27, R26, R27 ;  /* 0x0000001b1a1b7221 */ /* 0x000fe40000010000 */
[----:B------:R-:W-:Y:S02]  /*15d0*/  FFMA.FTZ R22, R23, R24, R22 ;  /* 0x0000001817167223 */ /* 0x000fe40000010016 */
[----:B------:R-:W-:Y:S02]  /*15e0*/  FADD.FTZ R24, R24, R27 ;  /* 0x0000001b18187221 */ /* 0x000fe40000010000 */
[----:B------:R-:W-:Y:S02]  /*15f0*/  FADD.FTZ R19, R19, -UR16 ;  /* 0x8000001013137e21 */ /* 0x000fe40008010000 */
[----:B------:R-:W-:Y:S02]  /*1600*/  FADD.FTZ R27, R25, -UR16 ;  /* 0x80000010191b7e21 */ /* 0x000fe40008010000 */
[----:B------:R-:W-:Y:S01]  /*1610*/  FFMA.FTZ R20, R23, R16, R20 ;  /* 0x0000001017147223 */ /* 0x000fe20000010014 */
[----:B------:R-:W-:Y:S01]  /*1620*/  HADD2.F32 R23, -RZ, R48.H1_H1 ;  /* 0x30000030ff177230 */ /* 0x000fe20000004100 */
[----:B------:R-:W-:-:S02]  /*1630*/  FADD.FTZ R26, RZ, R15 ;  /* 0x0000000fff1a7221 */ /* 0x000fc40000010000 */
[----:B------:R-:W-:Y:S02]  /*1640*/  FMUL.FTZ R19, R19, UR11 ;  /* 0x0000000b13137c20 */ /* 0x000fe40008410000 */
        /* <DEDUP_REMOVED lines=21> */
.L_x_730:
[----:B------:R-:W-:Y:S01]  /*17a0*/  FADD.FTZ R16, R25, R16 ;  /* 0x0000001019107221 */ /* 0x000fe20000010000 */
[--C-:B------:R-:W-:Y:S01]  /*17b0*/  HADD2.F32 R25, -RZ, R50.reuse.H1_H1 ;  /* 0x30000032ff197230 */ /* 0x100fe20000004100 */
[----:B------:R-:W-:Y:S02]  /*17c0*/  FMUL.FTZ R27, R21, R62 ;  /* 0x0000003e151b7220 */ /* 0x000fe40000410000 */
[----:B------:R-:W-:Y:S02]  /*17d0*/  FADD.FTZ R14, R26, R17 ;  /* 0x000000111a0e7221 */ /* 0x000fe40000010000 */
[----:B------:R-:W-:Y:S01]  /*17e0*/  FADD.FTZ R17, R16, R23 ;  /* 0x0000001710117221 */ /* 0x000fe20000010000 */
[----:B------:R-:W-:Y:S01]  /*17f0*/  HADD2.F32 R16, -RZ, R50.H0_H0 ;  /* 0x20000032ff107230 */ /* 0x000fe20000004100 */
        /* <DEDUP_REMOVED lines=31> */
.L_x_731:
[----:B------:R-:W-:Y:S02]  /*19f0*/  FMUL.FTZ R26, R16, R62 ;  /* 0x0000003e101a7220 */ /* 0x000fe40000410000 */
[----:B------:R-:W-:Y:S02]  /*1a00*/  FFMA.FTZ R18, R19, R21, R18 ;  /* 0x0000001513127223 */ /* 0x000fe40000010012 */
[----:B------:R-:W-:Y:S02]  /*1a10*/  FADD.FTZ R21, R14, R21 ;  /* 0x000000150e157221 */ /* 0x000fe40000010000 */
[----:B------:R-:W-:Y:S02]  /*1a20*/  FFMA.FTZ R14, R15, R26, R22 ;  /* 0x0000001a0f0e7223 */ /* 0x000fe40000010016 */
[----:B------:R-:W-:-:S02]  /*1a30*/  FADD.FTZ R26, R23, R26 ;  /* 0x0000001a171a7221 */ /* 0x000fc40000010000 */
[----:B------:R-:W-:Y:S01]  /*1a40*/  FADD.FTZ R22, R17, R24 ;  /* 0x0000001811167221 */ /* 0x000fe20000010000 */
[--C-:B------:R-:W-:Y:S01]  /*1a50*/  HADD2.F32 R17, -RZ, R45.reuse.H0_H0 ;  /* 0x2000002dff117230 */ /* 0x100fe20000004100 */
[----:B------:R-:W-:Y:S01]  /*1a60*/  FFMA.FTZ R19, R25, R24, R20 ;  /* 0x0000001819137223 */ /* 0x000fe20000010014 */
[----:B------:R-:W-:Y:S01]  /*1a70*/  HADD2.F32 R20, -RZ, R45.H1_H1 ;  /* 0x3000002dff147230 */ /* 0x000fe20000004100 */
[----:B------:R-:W-:Y:S01]  /*1a80*/  FMUL.FTZ R23, R24, R59 ;  /* 0x0000003b18177220 */ /* 0x000fe20000410000 */
[----:B------:R-:W-:-:S03]  /*1a90*/  HADD2.F32 R24, -RZ, R44.H1_H1 ;  /* 0x3000002cff187230 */ /* 0x000fc60000004100 */
[----:B------:R-:W-:Y:S02]  /*1aa0*/  FFMA.FTZ R25, R25, R23, R14 ;  /* 0x0000001719197223 */ /* 0x000fe4000001000e */
[----:B------:R-:W-:Y:S01]  /*1ab0*/  FADD.FTZ R14, R17, -UR16 ;  /* 0x80000010110e7e21 */ /* 0x000fe20008010000 */
[----:B------:R-:W-:Y:S01]  /*1ac0*/  HADD2.F32 R17, -RZ, R44.H0_H0 ;  /* 0x2000002cff117230 */ /* 0x000fe20000004100 */
[----:B------:R-:W-:Y:S02]  /*1ad0*/  FADD.FTZ R20, R20, -UR16 ;  /* 0x8000001014147e21 */ /* 0x000fe40008010000 */
[----:B------:R-:W-:Y:S02]  /*1ae0*/  FADD.FTZ R23, R23, R26 ;  /* 0x0000001a17177221 */ /* 0x000fe40000010000 */
        /* <DEDUP_REMOVED lines=21> */
.L_x_732:
[----:B------:R-:W-:Y:S02]  /*1c40*/  FMUL.FTZ R28, R17, R62 ;  /* 0x0000003e111c7220 */ /* 0x000fe40000410000 */
[----:B------:R-:W-:-:S02]  /*1c50*/  FADD.FTZ R20, R21, R16 ;  /* 0x0000001015147221 */ /* 0x000fc40000010000 */
[----:B------:R-:W-:Y:S01]  /*1c60*/  FFMA.FTZ R18, R15, R16, R18 ;  /* 0x000000100f127223 */ /* 0x000fe20000010012 */
[--C-:B------:R-:W-:Y:S01]  /*1c70*/  HADD2.F32 R15, -RZ, R46.reuse.H0_H0 ;  /* 0x2000002eff0f7230 */ /* 0x100fe20000004100 */
[----:B------:R-:W-:Y:S01]  /*1c80*/  FFMA.FTZ R21, R14, R28, R25 ;  /* 0x0000001c0e157223 */ /* 0x000fe20000010019 */
[----:B------:R-:W-:Y:S01]  /*1c90*/  HADD2.F32 R16, -RZ, R46.H1_H1 ;  /* 0x3000002eff107230 */ /* 0x000fe20000004100 */
[----:B------:R-:W-:Y:S02]  /*1ca0*/  FADD.FTZ R28, R23, R28 ;  /* 0x0000001c171c7221 */ /* 0x000fe40000010000 */
[----:B------:R-:W-:Y:S02]  /*1cb0*/  FMUL.FTZ R23, R24, R59 ;  /* 0x0000003b18177220 */ /* 0x000fe40000410000 */
[C---:B------:R-:W-:Y:S02]  /*1cc0*/  FFMA.FTZ R19, R26.reuse, R24, R19 ;  /* 0x000000181a137223 */ /* 0x040fe40000010013 */
[----:B------:R-:W-:-:S02]  /*1cd0*/  FFMA.FTZ R21, R26, R23, R21 ;  /* 0x000000171a157223 */ /* 0x000fc40000010015 */
[----:B------:R-:W-:Y:S01]  /*1ce0*/  FADD.FTZ R25, R15, -UR16 ;  /* 0x800000100f197e21 */ /* 0x000fe20008010000 */
[--C-:B------:R-:W-:Y:S01]  /*1cf0*/  HADD2.F32 R15, -RZ, R43.reuse.H0_H0 ;  /* 0x2000002bff0f7230 */ /* 0x100fe20000004100 */
[----:B------:R-:W-:Y:S02]  /*1d00*/  FADD.FTZ R26, R16, -UR16 ;  /* 0x80000010101a7e21 */ /* 0x000fe40008010000 */
[----:B------:R-:W-:Y:S01]  /*1d10*/  FADD.FTZ R22, R22, R24 ;  /* 0x0000001816167221 */ /* 0x000fe20000010000 */
[----:B------:R-:W-:Y:S01]  /*1d20*/  HADD2.F32 R24, -RZ, R43.H1_H1 ;  /* 0x3000002bff187230 */ /* 0x000fe20000004100 */
[----:B------:R-:W-:Y:S02]  /*1d30*/  FMUL.FTZ R16, R25, UR11 ;  /* 0x0000000b19107c20 */ /* 0x000fe40008410000 */
[----:B------:R-:W-:Y:S02]  /*1d40*/  FADD.FTZ R23, R23, R28 ;  /* 0x0000001c17177221 */ /* 0x000fe40000010000 */
        /* <DEDUP_REMOVED lines=20> */
.L_x_733:
[----:B------:R-:W-:Y:S02]  /*1e90*/  FMUL.FTZ R26, R15, R62 ;  /* 0x0000003e0f1a7220 */ /* 0x000fe40000410000 */
[----:B------:R-:W-:-:S02]  /*1ea0*/  FFMA.FTZ R18, R14, R17, R18 ;  /* 0x000000110e127223 */ /* 0x000fc40000010012 */
[----:B------:R-:W-:Y:S02]  /*1eb0*/  FADD.FTZ R20, R20, R17 ;  /* 0x0000001114147221 */ /* 0x000fe40000010000 */
[----:B------:R-:W-:Y:S02]  /*1ec0*/  FFMA.FTZ R17, R25, R24, R19 ;  /* 0x0000001819117223 */ /* 0x000fe40000010013 */
[----:B------:R-:W-:Y:S01]  /*1ed0*/  FFMA.FTZ R28, R16, R26, R21 ;  /* 0x0000001a101c7223 */ /* 0x000fe20000010015 */
[--C-:B------:R-:W-:Y:S01]  /*1ee0*/  HADD2.F32 R21, -RZ, R41.reuse.H0_H0 ;  /* 0x20000029ff157230 */ /* 0x100fe20000004100 */
[----:B------:R-:W-:Y:S01]  /*1ef0*/  FADD.FTZ R14, R22, R24 ;  /* 0x00000018160e7221 */ /* 0x000fe20000010000 */
[----:B------:R-:W-:Y:S01]  /*1f00*/  HADD2.F32 R22, -RZ, R41.H1_H1 ;  /* 0x30000029ff167230 */ /* 0x000fe20000004100 */
[----:B------:R-:W-:Y:S02]  /*1f10*/  FMUL.FTZ R19, R24, R59 ;  /* 0x0000003b18137220 */ /* 0x000fe40000410000 */
[----:B------:R-:W-:Y:S01]  /*1f20*/  FADD.FTZ R26, R23, R26 ;  /* 0x0000001a171a7221 */ /* 0x000fe20000010000 */
[----:B------:R-:W-:Y:S01]  /*1f30*/  HADD2.F32 R23, -RZ, R40.H0_H0 ;  /* 0x20000028ff177230 */ /* 0x000fe20000004100 */
[----:B------:R-:W-:-:S02]  /*1f40*/  FFMA.FTZ R24, R25, R19, R28 ;  /* 0x0000001319187223 */ /* 0x000fc4000001001c */
[----:B------:R-:W-:Y:S02]  /*1f50*/  FADD.FTZ R25, R19, R26 ;  /* 0x0000001a13197221 */ /* 0x000fe40000010000 */
[----:B------:R-:W-:Y:S01]  /*1f60*/  FADD.FTZ R19, R21, -UR16 ;  /* 0x8000001015137e21 */ /* 0x000fe20008010000 */
[----:B------:R-:W-:Y:S01]  /*1f70*/  HADD2.F32 R21, -RZ, R40.H1_H1 ;  /* 0x30000028ff157230 */ /* 0x000fe20000004100 */
        /* <DEDUP_REMOVED lines=22> */
.L_x_734:
[----:B------:R-:W-:Y:S02]  /*20e0*/  FMUL.FTZ R26, R23, R62 ;  /* 0x0000003e171a7220 */ /* 0x000fe40000410000 */
[----:B------:R-:W-:Y:S01]  /*20f0*/  FFMA.FTZ R18, R16, R15, R18 ;  /* 0x0000000f10127223 */ /* 0x000fe20000010012 */
[----:B------:R-:W-:Y:S01]  /*2100*/  HADD2.F32 R16, -RZ, R42.H0_H0 ;  /* 0x2000002aff107230 */ /* 0x000fe20000004100 */
[----:B------:R-:W-:Y:S02]  /*2110*/  FFMA.FTZ R27, R19, R26, R24 ;  /* 0x0000001a131b7223 */ /* 0x000fe40000010018 */
[----:B------:R-:W-:Y:S02]  /*2120*/  FMUL.FTZ R24, R21, R59 ;  /* 0x0000003b15187220 */ /* 0x000fe40000410000 */
[----:B------:R-:W-:Y:S01]  /*2130*/  FADD.FTZ R25, R25, R26 ;  /* 0x0000001a19197221 */ /* 0x000fe20000010000 */
[----:B------:R-:W-:Y:S01]  /*2140*/  HADD2.F32 R26, -RZ, R39.H1_H1 ;  /* 0x30000027ff1a7230 */ /* 0x000fe20000004100 */
[----:B------:R-:W-:-:S02]  /*2150*/  FFMA.FTZ R27, R22, R24, R27 ;  /* 0x00000018161b7223 */ /* 0x000fc4000001001b */
[----:B------:R-:W-:Y:S01]  /*2160*/  FADD.FTZ R24, R24, R25 ;  /* 0x0000001918187221 */ /* 0x000fe20000010000 */
[----:B------:R-:W-:Y:S01]  /*2170*/  HADD2.F32 R25, -RZ, R42.H1_H1 ;  /* 0x3000002aff197230 */ /* 0x000fe20000004100 */
[----:B------:R-:W-:-:S04]  /*2180*/  FADD.FTZ R16, R16, -UR16 ;  /* 0x8000001010107e21 */ /* 0x000fc80008010000 */
[----:B------:R-:W-:Y:S02]  /*2190*/  FADD.FTZ R25, R25, -UR16 ;  /* 0x8000001019197e21 */ /* 0x000fe40008010000 */
[----:B------:R-:W-:Y:S02]  /*21a0*/  FMUL.FTZ R16, R16, UR11 ;  /* 0x0000000b10107c20 */ /* 0x000fe40008410000 */
[----:B------:R-:W-:Y:S01]  /*21b0*/  FMUL.FTZ R29, R25, UR11 ;  /* 0x0000000b191d7c20 */ /* 0x000fe20008410000 */
[----:B------:R-:W-:Y:S01]  /*21c0*/  HADD2.F32 R25, -RZ, R39.H0_H0 ;  /* 0x20000027ff197230 */ /* 0x000fe20000004100 */
        /* <DEDUP_REMOVED lines=19> */
.L_x_735:
        /* <DEDUP_REMOVED lines=11> */
[----:B------:R-:W-:Y:S01]  /*23b0*/  FFMA.FTZ R18, R19, R23, R18 ;  /* 0x0000001713127223 */ /* 0x000fe20000010012 */
[----:B------:R-:W0:Y:S01]  /*23c0*/  SHFL.DOWN PT, R31, R24, 0x1, 0x1f ;  /* 0x08201f00181f7f89 */ /* 0x000e2200000e0000 */
[----:B------:R-:W-:Y:S02]  /*23d0*/  FADD.FTZ R21, R14, R21 ;  /* 0x000000150e157221 */ /* 0x000fe40000010000 */
[----:B------:R-:W-:Y:S01]  /*23e0*/  FADD.FTZ R20, R20, R23 ;  /* 0x0000001714147221 */ /* 0x000fe20000010000 */
[----:B------:R-:W1:Y:S01]  /*23f0*/  SHFL.DOWN PT, R28, R27, 0x1, 0x1f ;  /* 0x08201f001b1c7f89 */ /* 0x000e6200000e0000 */
[----:B------:R-:W-:-:S02]  /*2400*/  FFMA.FTZ R16, R16, R25, R18 ;  /* 0x0000001910107223 */ /* 0x000fc40000010012 */
[----:B------:R-:W-:Y:S02]  /*2410*/  FFMA.FTZ R17, R29, R26, R17 ;  /* 0x0000001a1d117223 */ /* 0x000fe40000010011 */
[----:B------:R-:W-:Y:S02]  /*2420*/  FADD.FTZ R19, R21, R26 ;  /* 0x0000001a15137221 */ /* 0x000fe40000010000 */
        /* <DEDUP_REMOVED lines=357> */
.L_x_737:
[----:B------:R-:W-:Y:S05]  /*3a80*/  BSYNC B0 ;  /* 0x0000000000007941 */ /* 0x000fea0003800000 */
.L_x_736:
        /* <DEDUP_REMOVED lines=20> */
.L_x_739:
[----:B------:R-:W-:Y:S05]  /*3bd0*/  BSYNC B0 ;  /* 0x0000000000007941 */ /* 0x000fea0003800000 */
.L_x_738:
        /* <DEDUP_REMOVED lines=30> */
.L_x_742:
[----:B------:R-:W2:Y:S01]  /*3dc0*/  LDG.E.STRONG.GPU R18, [R16.64] ;  /* 0x0000000e10127981 */ /* 0x000ea2000c1ef900 */
[----:B------:R-:W-:Y:S01]  /*3dd0*/  YIELD ;  /* 0x0000000000007946 */ /* 0x000fe20003800000 */
[----:B--2---:R-:W-:Y:S01]  /*3de0*/  ISETP.NE.AND P6, PT, R18, R23, PT ;  /* 0x000000171200720c */ /* 0x004fe20003fc5270 */
[----:B------:R-:W-:-:S12]  /*3df0*/  CCTL.IVALL ;  /* 0x00000000ff00798f */ /* 0x000fd80002000000 */
[----:B------:R-:W-:Y:S05]  /*3e00*/  @P6 BRA `(.L_x_742) ;  /* 0xffffffb000006947 */ /* 0x000fea000383ffff */
.L_x_741:
        /* <DEDUP_REMOVED lines=22> */
.L_x_746:
        /* <DEDUP_REMOVED lines=116> */
.L_x_745:
        /* <DEDUP_REMOVED lines=63> */
.L_x_747:
[----:B------:R-:W-:-:S04]  /*4aa0*/  ISETP.NE.AND P6, PT, R19, RZ, PT ;  /* 0x000000ff1300720c */ /* 0x000fc80003fc5270 */
[----:B------:R-:W-:-:S13]  /*4ab0*/  ISETP.NE.OR P6, PT, RZ, UR4, P6 ;  /* 0x00000004ff007c0c */ /* 0x000fda000b7c5670 */
[----:B------:R-:W-:Y:S05]  /*4ac0*/  @!P6 BRA `(.L_x_743) ;  /* 0x000002000000e947 */ /* 0x000fea0003800000 */
.L_x_744:
        /* <DEDUP_REMOVED lines=32> */
.L_x_743:
        /* <DEDUP_REMOVED lines=10> */
.L_x_749:
[----:B------:R-:W-:Y:S05]  /*4d70*/  BSYNC B0 ;  /* 0x0000000000007941 */ /* 0x000fea0003800000 */
.L_x_748:
        /* <DEDUP_REMOVED lines=19> */
.L_x_740:
[----:B------:R1:W-:Y:S04]  /*4eb0*/  @!P0 STS.64 [0x30], R14 ;  /* 0x0000300eff008388 */ /* 0x0003e80000000a00 */
[----:B------:R-:W-:Y:S01]  /*4ec0*/  BAR.SYNC.DEFER_BLOCKING 0x0 ;  /* 0x0000000000007b1d */ /* 0x000fe20000010000 */
[----:B------:R-:W-:Y:S01]  /*4ed0*/  ISETP.NE.AND P6, PT, RZ, UR13, PT ;  /* 0x0000000dff007c0c */ /* 0x000fe2000bfc5270 */
[----:B0-----:R-:W-:-:S02]  /*4ee0*/  HADD2.F32 R20, -RZ, R53.H0_H0 ;  /* 0x20000035ff147230 */ /* 0x001fc40000004100 */
[----:B------:R-:W-:-:S05]  /*4ef0*/  HADD2.F32 R53, -RZ, R53.H1_H1 ;  /* 0x30000035ff357230 */ /* 0x000fca0000004100 */
[----:B------:R-:W-:-:S04]  /*4f00*/  FADD.FTZ R53, R53, -UR16 ;  /* 0x8000001035357e21 */ /* 0x000fc80008010000 */
[----:B-1----:R-:W-:Y:S01]  /*4f10*/  FMUL.FTZ R14, R53, UR11 ;  /* 0x0000000b350e7c20 */ /* 0x002fe20008410000 */
[----:B------:R-:W0:Y:S02]  /*4f20*/  LDS.64 R16, [0x30] ;  /* 0x00003000ff107984 */ /* 0x000e240000000a00 */
[----:B0-----:R-:W-:Y:S02]  /*4f30*/  FMUL.FTZ R18, R16, c[0x0][0x20c] ;  /* 0x0000830010127a20 */ /* 0x001fe40000410000 */
[----:B------:R-:W-:Y:S01]  /*4f40*/  FADD.FTZ R16, R20, -UR16 ;  /* 0x8000001014107e21 */ /* 0x000fe20008010000 */
[----:B------:R-:W-:Y:S01]  /*4f50*/  HADD2.F32 R20, -RZ, R54.H0_H0 ;  /* 0x20000036ff147230 */ /* 0x000fe20000004100 */
[----:B------:R-:W-:Y:S01]  /*4f60*/  FMUL.FTZ R19, R17, c[0x0][0x20c] ;  /* 0x0000830011137a20 */ /* 0x000fe20000410000 */
[--C-:B------:R-:W-:Y:S01]  /*4f70*/  HADD2.F32 R17, -RZ, R52.reuse.H0_H0 ;  /* 0x20000034ff117230 */ /* 0x100fe20000004100 */
[----:B------:R-:W-:Y:S01]  /*4f80*/  FMUL.FTZ R15, R16, UR11 ;  /* 0x0000000b100f7c20 */ /* 0x000fe20008410000 */
[----:B------:R-:W-:-:S02]  /*4f90*/  HADD2.F32 R52, -RZ, R52.H1_H1 ;  /* 0x30000034ff347230 */ /* 0x000fc40000004100 */
[----:B------:R-:W-:Y:S01]  /*4fa0*/  HADD2.F32 R54, -RZ, R54.H1_H1 ;  /* 0x30000036ff367230 */ /* 0x000fe20000004100 */
        /* <DEDUP_REMOVED lines=19> */
.L_x_750:
        /* <DEDUP_REMOVED lines=18> */
.L_x_752:
[----:B------:R-:W-:Y:S05]  /*5200*/  BSYNC B0 ;  /* 0x0000000000007941 */ /* 0x000fea0003800000 */
.L_x_751:
        /* <DEDUP_REMOVED lines=27> */
.L_x_753:
        /* <DEDUP_REMOVED lines=18> */
.L_x_755:
[----:B------:R-:W-:Y:S05]  /*54e0*/  BSYNC B0 ;  /* 0x0000000000007941 */ /* 0x000fea0003800000 */
.L_x_754:
        /* <DEDUP_REMOVED lines=27> */
.L_x_756:
        /* <DEDUP_REMOVED lines=18> */
.L_x_758:
[----:B------:R-:W-:Y:S05]  /*57c0*/  BSYNC B0 ;  /* 0x0000000000007941 */ /* 0x000fea0003800000 */
.L_x_757:
        /* <DEDUP_REMOVED lines=28> */
.L_x_759:
        /* <DEDUP_REMOVED lines=18> */
.L_x_761:
[----:B------:R-:W-:Y:S05]  /*5ab0*/  BSYNC B0 ;  /* 0x0000000000007941 */ /* 0x000fea0003800000 */
.L_x_760:
        /* <DEDUP_REMOVED lines=27> */
.L_x_762:
        /* <DEDUP_REMOVED lines=18> */
.L_x_764:
[----:B------:R-:W-:Y:S05]  /*5d90*/  BSYNC B0 ;  /* 0x0000000000007941 */ /* 0x000fea0003800000 */
.L_x_763:
        /* <DEDUP_REMOVED lines=32> */
.L_x_765:
        /* <DEDUP_REMOVED lines=18> */
.L_x_767:
[----:B------:R-:W-:Y:S05]  /*60c0*/  BSYNC B0 ;  /* 0x0000000000007941 */ /* 0x000fea0003800000 */
.L_x_766:
        /* <DEDUP_REMOVED lines=32> */
.L_x_768:
        /* <DEDUP_REMOVED lines=18> */
.L_x_770:
[----:B------:R-:W-:Y:S05]  /*63f0*/  BSYNC B0 ;  /* 0x0000000000007941 */ /* 0x000fea0003800000 */
.L_x_769:
        /* <DEDUP_REMOVED lines=31> */
.L_x_771:
        /* <DEDUP_REMOVED lines=17> */
.L_x_773:
[----:B------:R-:W-:Y:S05]  /*6700*/  BSYNC B0 ;  /* 0x0000000000007941 */ /* 0x000fea0003800000 */
.L_x_772:
[----:B------:R-:W-:Y:S02]  /*6710*/  IADD3 R55, R55, c[0x0][0x10], RZ ;  /* 0x0000040037377a10 */ /* 0x000fe40007ffe0ff */
[----:B------:R-:W-:Y:S02]  /*6720*/  IADD3 R56, R56, 0x1, RZ ;  /* 0x0000000138387810 */ /* 0x000fe40007ffe0ff */
[----:B------:R-:W-:-:S13]  /*6730*/  ISETP.GE.AND P0, PT, R55, UR6, PT ;  /* 0x0000000637007c0c */ /* 0x000fda000bf06270 */
[----:B------:R-:W-:Y:S01]  /*6740*/  @P0 CALL.REL.NOINC `(.L_x_725) ;  /* 0x0000001000000944 */ /* 0x000fe20003c00000 */
[----:B------:R-:W-:Y:S05]  /*6750*/  BRA `(.L_x_774) ;  /* 0xffff9c9000007947 */ /* 0x000fea000383ffff */
.L_x_725:
        /* <DEDUP_REMOVED lines=22> */
.L_x_776:
[----:B------:R-:W-:Y:S05]  /*68c0*/  BSYNC B0 ;  /* 0x0000000000007941 */ /* 0x000fea0003800000 */
.L_x_775:
[----:B------:R-:W-:Y:S05]  /*68d0*/  @P0 EXIT ;  /* 0x000000000000094d */ /* 0x000fea0003800000 */
[----:B------:R-:W-:Y:S05]  /*68e0*/  @P2 BRA `(.L_x_777) ;  /* 0x0000008000002947 */ /* 0x000fea0003800000 */
[----:B------:R-:W-:-:S05]  /*68f0*/  IMAD R0, R4, c[0x0][0x10], RZ ;  /* 0x0000040004007a24 */ /* 0x000fca00078e02ff */
[----:B------:R-:W-:-:S13]  /*6900*/  ISETP.NE.AND P0, PT, R0, -0x1, PT ;  /* 0xffffffff0000780c */ /* 0x000fda0003f05270 */
[----:B------:R-:W-:Y:S05]  /*6910*/  @!P0 BRA `(.L_x_777) ;  /* 0x0000005000008947 */ /* 0x000fea0003800000 */
.L_x_778:
[----:B-1----:R-:W2:Y:S01]  /*6920*/  LDG.E.STRONG.GPU R5, [R2.64] ;  /* 0x0000000e02057981 */ /* 0x002ea2000c1ef900 */
[----:B------:R-:W-:Y:S01]  /*6930*/  YIELD ;  /* 0x0000000000007946 */ /* 0x000fe20003800000 */
[----:B--2---:R-:W-:Y:S01]  /*6940*/  ISETP.NE.AND P0, PT, R5, R0, PT ;  /* 0x000000000500720c */ /* 0x004fe20003f05270 */
[----:B------:R-:W-:-:S12]  /*6950*/  CCTL.IVALL ;  /* 0x00000000ff00798f */ /* 0x000fd80002000000 */
[----:B------:R-:W-:Y:S05]  /*6960*/  @P0 BRA `(.L_x_778) ;  /* 0xffffffb000000947 */ /* 0x000fea000383ffff */
.L_x_777:
        /* <DEDUP_REMOVED lines=25> */
.L_x_779:
        /* <DEDUP_REMOVED lines=26> */
.L_x_780:
        /* <DEDUP_REMOVED lines=14> */
.L_x_2298:


//--------------------- .text._Z35group_norm_nhwc_bwd_one_pass_kernelI11Fp16IOFp16WLi64ELi4ELi128EEv26Group_norm_nhwc_bwd_params --------------------------
	.section	.text._Z35group_norm_nhwc_bwd_one_pass_kernelI11Fp16IOFp16WLi64ELi4ELi128EEv26Group_norm_nhwc_bwd_params,"ax",@progbits
	.sectioninfo	@"SHI_REGISTERS=48"
	.align	128
        .global         _Z35group_norm_nhwc_bwd_one_pass_kernelI11Fp16IOFp16WLi64ELi4ELi128EEv26Group_norm_nhwc_bwd_params
        .type           _Z35group_norm_nhwc_bwd_one_pass_kernelI11Fp16IOFp16WLi64ELi4ELi128EEv26Group_norm_nhwc_bwd_params,@function
        .size           _Z35group_norm_nhwc_bwd_one_pass_kernelI11Fp16IOFp16WLi64ELi4ELi128EEv26Group_norm_nhwc_bwd_params,(.L_x_2299 - _Z35group_norm_nhwc_bwd_one_pass_kernelI11Fp16IOFp16WLi64ELi4ELi128EEv26Group_norm_nhwc_bwd_params)
        .other          _Z35group_norm_nhwc_bwd_one_pass_kernelI11Fp16IOFp16WLi64ELi4ELi128EEv26Group_norm_nhwc_bwd_params,@"STO_CUDA_ENTRY STV_DEFAULT"
_Z35group_norm_nhwc_bwd_one_pass_kernelI11Fp16IOFp16WLi64ELi4ELi128EEv26Group_norm_nhwc_bwd_params:
.text._Z35group_norm_nhwc_bwd_one_pass_kernelI11Fp16IOFp16WLi64ELi4ELi128EEv26Group_norm_nhwc_bwd_params:
        /* <DEDUP_REMOVED lines=46> */
.L_x_802:
        /* <DEDUP_REMOVED lines=93> */
.L_x_783:
[----:B------:R-:W-:Y:S05]  /*08b0*/  BSYNC B0 ;  /* 0x0000000000007941 */ /* 0x000fea0003800000 */
.L_x_782:
        /* <DEDUP_REMOVED lines=25> */
.L_x_784:
        /* <DEDUP_REMOVED lines=367> */
.L_x_786:
[----:B-1----:R-:W-:Y:S05]  /*2140*/  BSYNC B0 ;  /* 0x0000000000007941 */ /* 0x002fea0003800000 */
.L_x_785:
        /* <DEDUP_REMOVED lines=21> */
.L_x_788:
[----:B------:R-:W-:Y:S05]  /*22a0*/  BSYNC B0 ;  /* 0x0000000000007941 */ /* 0x000fea0003800000 */
.L_x_787:
        /* <DEDUP_REMOVED lines=29> */
.L_x_791:
[----:B------:R-:W2:Y:S01]  /*2480*/  LDG.E.STRONG.GPU R12, [R10.64] ;  /* 0x0000000c0a0c7981 */ /* 0x000ea2000c1ef900 */
[----:B------:R-:W-:Y:S01]  /*2490*/  YIELD ;  /* 0x0000000000007946 */ /* 0x000fe20003800000 */
[----:B--2---:R-:W-:Y:S01]  /*24a0*/  ISETP.NE.AND P0, PT, R12, R15, PT ;  /* 0x0000000f0c00720c */ /* 0x004fe20003f05270 */
[----:B------:R-:W-:-:S12]  /*24b0*/  CCTL.IVALL ;  /* 0x00000000ff00798f */ /* 0x000fd80002000000 */
[----:B------:R-:W-:Y:S05]  /*24c0*/  @P0 BRA `(.L_x_791) ;  /* 0xffffffb000000947 */ /* 0x000fea000383ffff */
.L_x_790:
        /* <DEDUP_REMOVED lines=17> */
.L_x_795:
        /* <DEDUP_REMOVED lines=116> */
.L_x_794:
        /* <DEDUP_REMOVED lines=62> */
.L_x_796:
[----:B------:R-:W-:-:S13]  /*3100*/  ISETP.NE.OR P0, PT, RZ, UR4, P0 ;  /* 0x00000004ff007c0c */ /* 0x000fda0008705670 */
[----:B------:R-:W-:Y:S05]  /*3110*/  @!P0 BRA `(.L_x_792) ;  /* 0x000001f000008947 */ /* 0x000fea0003800000 */
.L_x_793:
        /* <DEDUP_REMOVED lines=31> */
.L_x_792:
        /* <DEDUP_REMOVED lines=10> */
.L_x_798:
[----:B------:R-:W-:Y:S05]  /*33b0*/  BSYNC B0 ;  /* 0x0000000000007941 */ /* 0x000fea0003800000 */
.L_x_797:
        /* <DEDUP_REMOVED lines=19> */
.L_x_789:
        /* <DEDUP_REMOVED lines=31> */
.L_x_799:
        /* <DEDUP_REMOVED lines=20> */
.L_x_801:
[----:B------:R-:W-:Y:S05]  /*3820*/  BSYNC B0 ;  /* 0x0000000000007941 */ /* 0x000fea0003800000 */
.L_x_800:
[----:B------:R-:W-:Y:S02]  /*3830*/  IADD3 R28, R28, c[0x0][0x10], RZ ;  /* 0x000004001c1c7a10 */ /* 0x000fe40007ffe0ff */
[----:B------:R-:W-:Y:S02]  /*3840*/  IADD3 R29, R29, 0x1, RZ ;  /* 0x000000011d1d7810 */ /* 0x000fe40007ffe0ff */
[----:B------:R-:W-:-:S13]  /*3850*/  ISETP.GE.AND P0, PT, R28, UR6, PT ;  /* 0x000000061c007c0c */ /* 0x000fda000bf06270 */
[----:B------:R-:W-:Y:S01]  /*3860*/  @P0 CALL.REL.NOINC `(.L_x_781) ;  /* 0x0000001000000944 */ /* 0x000fe20003c00000 */
[----:B------:R-:W-:Y:S05]  /*3870*/  BRA `(.L_x_802) ;  /* 0xffffca6000007947 */ /* 0x000fea000383ffff */
.L_x_781:
        /* <DEDUP_REMOVED lines=22> */
.L_x_804:
[----:B------:R-:W-:Y:S05]  /*39e0*/  BSYNC B0 ;  /* 0x0000000000007941 */ /* 0x000fea0003800000 */
.L_x_803:
[----:B------:R-:W-:Y:S05]  /*39f0*/  @P0 EXIT ;  /* 0x000000000000094d */ /* 0x000fea0003800000 */
[----:B------:R-:W-:Y:S05]  /*3a00*/  @P2 BRA `(.L_x_805) ;  /* 0x0000008000002947 */ /* 0x000fea0003800000 */
[----:B------:R-:W-:-:S05]  /*3a10*/  IMAD R0, R4, c[0x0][0x10], RZ ;  /* 0x0000040004007a24 */ /* 0x000fca00078e02ff */
[----:B------:R-:W-:-:S13]  /*3a20*/  ISETP.NE.AND P0, PT, R0, -0x1, PT ;  /* 0xffffffff0000780c */ /* 0x000fda0003f05270 */
[----:B------:R-:W-:Y:S05]  /*3a30*/  @!P0 BRA `(.L_x_805) ;  /* 0x0000005000008947 */ /* 0x000fea0003800000 */
.L_x_806:
[----:B-1----:R-:W2:Y:S01]  /*3a40*/  LDG.E.STRONG.GPU R5, [R2.64] ;  /* 0x0000000c02057981 */ /* 0x002ea2000c1ef900 */
[----:B------:R-:W-:Y:S01]  /*3a50*/  YIELD ;  /* 0x0000000000007946 */ /* 0x000fe20003800000 */
[----:B--2---:R-:W-:Y:S01]  /*3a60*/  ISETP.NE.AND P0, PT, R5, R0, PT ;  /* 0x000000000500720c */ /* 0x004fe20003f05270 */
[----:B------:R-:W-:-:S12]  /*3a70*/  CCTL.IVALL ;  /* 0x00000000ff00798f */ /* 0x000fd80002000000 */
[----:B------:R-:W-:Y:S05]  /*3a80*/  @P0 BRA `(.L_x_806) ;  /* 0xffffffb000000947 */ /* 0x000fea000383ffff */
.L_x_805:
        /* <DEDUP_REMOVED lines=25> */
.L_x_807:
        /* <DEDUP_REMOVED lines=26> */
.L_x_808:
        /* <DEDUP_REMOVED lines=12> */
.L_x_2299:


//--------------------- .text._Z35group_norm_nhwc_bwd_one_pass_kernelI11Fp16IOFp16WLi128ELi4ELi128EEv26Group_norm_nhwc_bwd_params --------------------------
	.section	.text._Z35group_norm_nhwc_bwd_one_pass_kernelI11Fp16IOFp16WLi128ELi4ELi128EEv26Group_norm_nhwc_bwd_params,"ax",@progbits
	.sectioninfo	@"SHI_REGISTERS=56"
	.align	128
        .global         _Z35group_norm_nhwc_bwd_one_pass_kernelI11Fp16IOFp16WLi128ELi4ELi128EEv26Group_norm_nhwc_bwd_params
        .type           _Z35group_norm_nhwc_bwd_one_pass_kernelI11Fp16IOFp16WLi128ELi4ELi128EEv26Group_norm_nhwc_bwd_params,@function
        .size           _Z35group_norm_nhwc_bwd_one_pass_kernelI11Fp16IOFp16WLi128ELi4ELi128EEv26Group_norm_nhwc_bwd_params,(.L_x_2300 - _Z35group_norm_nhwc_bwd_one_pass_kernelI11Fp16IOFp16WLi128ELi4ELi128EEv26Group_norm_nhwc_bwd_params)
        .other          _Z35group_norm_nhwc_bwd_one_pass_kernelI11Fp16IOFp16WLi128ELi4ELi128EEv26Group_norm_nhwc_bwd_params,@"STO_CUDA_ENTRY STV_DEFAULT"
_Z35group_norm_nhwc_bwd_one_pass_kernelI11Fp16IOFp16WLi128ELi4ELi128EEv26Group_norm_nhwc_bwd_params:
.text._Z35group_norm_nhwc_bwd_one_pass_kernelI11Fp16IOFp16WLi128ELi4ELi128EEv26Group_norm_nhwc_bwd_params:
        /* <DEDUP_REMOVED lines=46> */
.L_x_834:
        /* <DEDUP_REMOVED lines=109> */
.L_x_811:
[----:B-1----:R-:W-:Y:S05]  /*09b0*/  BSYNC B0 ;  /* 0x0000000000007941 */ /* 0x002fea0003800000 */
.L_x_810:
        /* <DEDUP_REMOVED lines=33> */
.L_x_812:
        /* <DEDUP_REMOVED lines=26> */
.L_x_813:
        /* <DEDUP_REMOVED lines=374> */
.L_x_815:
[----:B-1----:R-:W-:Y:S05]  /*24d0*/  BSYNC B0 ;  /* 0x0000000000007941 */ /* 0x002fea0003800000 */
.L_x_814:
        /* <DEDUP_REMOVED lines=21> */
.L_x_817:
[----:B------:R-:W-:Y:S05]  /*2630*/  BSYNC B0 ;  /* 0x0000000000007941 */ /* 0x000fea0003800000 */
.L_x_816:
        /* <DEDUP_REMOVED lines=29> */
.L_x_820:
[----:B------:R-:W2:Y:S01]  /*2810*/  LDG.E.STRONG.GPU R6, [R10.64] ;  /* 0x0000000c0a067981 */ /* 0x000ea2000c1ef900 */
[----:B------:R-:W-:Y:S01]  /*2820*/  YIELD ;  /* 0x0000000000007946 */ /* 0x000fe20003800000 */
[----:B--2---:R-:W-:Y:S01]  /*2830*/  ISETP.NE.AND P0, PT, R6, R15, PT ;  /* 0x0000000f0600720c */ /* 0x004fe20003f05270 */
[----:B------:R-:W-:-:S12]  /*2840*/  CCTL.IVALL ;  /* 0x00000000ff00798f */ /* 0x000fd80002000000 */
[----:B------:R-:W-:Y:S05]  /*2850*/  @P0 BRA `(.L_x_820) ;  /* 0xffffffb000000947 */ /* 0x000fea000383ffff */
.L_x_819:
        /* <DEDUP_REMOVED lines=17> */
.L_x_824:
        /* <DEDUP_REMOVED lines=116> */
.L_x_823:
        /* <DEDUP_REMOVED lines=62> */
.L_x_825:
[----:B------:R-:W-:-:S13]  /*3490*/  ISETP.NE.OR P0, PT, RZ, UR4, P0 ;  /* 0x00000004ff007c0c */ /* 0x000fda0008705670 */
[----:B------:R-:W-:Y:S05]  /*34a0*/  @!P0 BRA `(.L_x_821) ;  /* 0x000001f000008947 */ /* 0x000fea0003800000 */
.L_x_822:
        /* <DEDUP_REMOVED lines=31> */
.L_x_821:
        /* <DEDUP_REMOVED lines=10> */
.L_x_827:
[----:B------:R-:W-:Y:S05]  /*3740*/  BSYNC B0 ;  /* 0x0000000000007941 */ /* 0x000fea0003800000 */
.L_x_826:
        /* <DEDUP_REMOVED lines=19> */
.L_x_818:
        /* <DEDUP_REMOVED lines=41> */
.L_x_828:
        /* <DEDUP_REMOVED lines=18> */
.L_x_830:
[----:B------:R-:W-:Y:S05]  /*3c30*/  BSYNC B0 ;  /* 0x0000000000007941 */ /* 0x000fea0003800000 */
.L_x_829:
        /* <DEDUP_REMOVED lines=25> */
.L_x_831:
        /* <DEDUP_REMOVED lines=17> */
.L_x_833:
[----:B------:R-:W-:Y:S05]  /*3ee0*/  BSYNC B0 ;  /* 0x0000000000007941 */ /* 0x000fea0003800000 */
.L_x_832:
[----:B------:R-:W-:Y:S02]  /*3ef0*/  IADD3 R43, R43, c[0x0][0x10], RZ ;  /* 0x000004002b2b7a10 */ /* 0x000fe40007ffe0ff */
[----:B------:R-:W-:Y:S02]  /*3f00*/  IADD3 R44, R44, 0x1, RZ ;  /* 0x000000012c2c7810 */ /* 0x000fe40007ffe0ff */
[----:B------:R-:W-:-:S13]  /*3f10*/  ISETP.GE.AND P0, PT, R43, UR6, PT ;  /* 0x000000062b007c0c */ /* 0x000fda000bf06270 */
[----:B------:R-:W-:Y:S01]  /*3f20*/  @P0 CALL.REL.NOINC `(.L_x_809) ;  /* 0x0000001000000944 */ /* 0x000fe20003c00000 */
[----:B------:R-:W-:Y:S05]  /*3f30*/  BRA `(.L_x_834) ;  /* 0xffffc3a000007947 */ /* 0x000fea000383ffff */
.L_x_809:
        /* <DEDUP_REMOVED lines=22> */
.L_x_836:
[----:B------:R-:W-:Y:S05]  /*40a0*/  BSYNC B0 ;  /* 0x0000000000007941 */ /* 0x000fea0003800000 */
.L_x_835:
[----:B------:R-:W-:Y:S05]  /*40b0*/  @P0 EXIT ;  /* 0x000000000000094d */ /* 0x000fea0003800000 */
[----:B------:R-:W-:Y:S05]  /*40c0*/  @P2 BRA `(.L_x_837) ;  /* 0x0000008000002947 */ /* 0x000fea0003800000 */
[----:B------:R-:W-:-:S05]  /*40d0*/  IMAD R0, R4, c[0x0][0x10], RZ ;  /* 0x0000040004007a24 */ /* 0x000fca00078e02ff */
[----:B------:R-:W-:-:S13]  /*40e0*/  ISETP.NE.AND P0, PT, R0, -0x1, PT ;  /* 0xffffffff0000780c */ /* 0x000fda0003f05270 */
[----:B------:R-:W-:Y:S05]  /*40f0*/  @!P0 BRA `(.L_x_837) ;  /* 0x0000005000008947 */ /* 0x000fea0003800000 */
.L_x_838:
[----:B-1----:R-:W2:Y:S01]  /*4100*/  LDG.E.STRONG.GPU R5, [R2.64] ;  /* 0x0000000c02057981 */ /* 0x002ea2000c1ef900 */
[----:B------:R-:W-:Y:S01]  /*4110*/  YIELD ;  /* 0x0000000000007946 */ /* 0x000fe20003800000 */
[----:B--2---:R-:W-:Y:S01]  /*4120*/  ISETP.NE.AND P0, PT, R5, R0, PT ;  /* 0x000000000500720c */ /* 0x004fe20003f05270 */
[----:B------:R-:W-:-:S12]  /*4130*/  CCTL.IVALL ;  /* 0x00000000ff00798f */ /* 0x000fd80002000000 */
[----:B------:R-:W-:Y:S05]  /*4140*/  @P0 BRA `(.L_x_838) ;  /* 0xffffffb000000947 */ /* 0x000fea000383ffff */
.L_x_837:
        /* <DEDUP_REMOVED lines=25> */
.L_x_839:
        /* <DEDUP_REMOVED lines=26> */
.L_x_840:
        /* <DEDUP_REMOVED lines=16> */
.L_x_2300:


//--------------------- .text._Z35group_norm_nhwc_bwd_one_pass_kernelI11Fp16IOFp16WLi256ELi4ELi128EEv26Group_norm_nhwc_bwd_params --------------------------
	.section	.text._Z35group_norm_nhwc_bwd_one_pass_kernelI11Fp16IOFp16WLi256ELi4ELi128EEv26Group_norm_nhwc_bwd_params,"ax",@progbits
	.sectioninfo	@"SHI_REGISTERS=56"
	.align	128
        .global         _Z35group_norm_nhwc_bwd_one_pass_kernelI11Fp16IOFp16WLi256ELi4ELi128EEv26Group_norm_nhwc_bwd_params
        .type           _Z35group_norm_nhwc_bwd_one_pass_kernelI11Fp16IOFp16WLi256ELi4ELi128EEv26Group_norm_nhwc_bwd_params,@function
        .size           _Z35group_norm_nhwc_bwd_one_pass_kernelI11Fp16IOFp16WLi256ELi4ELi128EEv26Group_norm_nhwc_bwd_params,(.L_x_2301 - _Z35group_norm_nhwc_bwd_one_pass_kernelI11Fp16IOFp16WLi256ELi4ELi128EEv26Group_norm_nhwc_bwd_params)
        .other          _Z35group_norm_nhwc_bwd_one_pass_kernelI11Fp16IOFp16WLi256ELi4ELi128EEv26Group_norm_nhwc_bwd_params,@"STO_CUDA_ENTRY STV_DEFAULT"
_Z35group_norm_nhwc_bwd_one_pass_kernelI11Fp16IOFp16WLi256ELi4ELi128EEv26Group_norm_nhwc_bwd_params:
.text._Z35group_norm_nhwc_bwd_one_pass_kernelI11Fp16IOFp16WLi256ELi4ELi128EEv26Group_norm_nhwc_bwd_params:
        /* <DEDUP_REMOVED lines=48> */
.L_x_874:
        /* <DEDUP_REMOVED lines=154> */
.L_x_843:
[----:B----4-:R-:W-:Y:S05]  /*0ca0*/  BSYNC B0 ;  /* 0x0000000000007941 */ /* 0x010fea0003800000 */
.L_x_842:
        /* <DEDUP_REMOVED lines=25> */
.L_x_844:
        /* <DEDUP_REMOVED lines=33> */
.L_x_845:
        /* <DEDUP_REMOVED lines=31> */
.L_x_846:
        /* <DEDUP_REMOVED lines=35> */
.L_x_847:
        /* <DEDUP_REMOVED lines=379> */
.L_x_849:
[----:B-1----:R-:W-:Y:S05]  /*2c20*/  BSYNC B0 ;  /* 0x0000000000007941 */ /* 0x002fea0003800000 */
.L_x_848:
        /* <DEDUP_REMOVED lines=21> */
.L_x_851:
[----:B------:R-:W-:Y:S05]  /*2d80*/  BSYNC B0 ;  /* 0x0000000000007941 */ /* 0x000fea0003800000 */
.L_x_850:
        /* <DEDUP_REMOVED lines=31> */
.L_x_854:
[----:B------:R-:W2:Y:S01]  /*2f80*/  LDG.E.STRONG.GPU R16, [R14.64] ;  /* 0x0000000e0e107981 */ /* 0x000ea2000c1ef900 */
[----:B------:R-:W-:Y:S01]  /*2f90*/  YIELD ;  /* 0x0000000000007946 */ /* 0x000fe20003800000 */
[----:B--2---:R-:W-:Y:S01]  /*2fa0*/  ISETP.NE.AND P0, PT, R16, R19, PT ;  /* 0x000000131000720c */ /* 0x004fe20003f05270 */
[----:B------:R-:W-:-:S12]  /*2fb0*/  CCTL.IVALL ;  /* 0x00000000ff00798f */ /* 0x000fd80002000000 */
[----:B------:R-:W-:Y:S05]  /*2fc0*/  @P0 BRA `(.L_x_854) ;  /* 0xffffffb000000947 */ /* 0x000fea000383ffff */
.L_x_853:
        /* <DEDUP_REMOVED lines=18> */
.L_x_858:
        /* <DEDUP_REMOVED lines=116> */
.L_x_857:
        /* <DEDUP_REMOVED lines=62> */
.L_x_859:
[----:B------:R-:W-:-:S13]  /*3c10*/  ISETP.NE.OR P0, PT, RZ, UR4, P0 ;  /* 0x00000004ff007c0c */ /* 0x000fda0008705670 */
[----:B------:R-:W-:Y:S05]  /*3c20*/  @!P0 BRA `(.L_x_855) ;  /* 0x000001f000008947 */ /* 0x000fea0003800000 */
.L_x_856:
        /* <DEDUP_REMOVED lines=31> */
.L_x_855:
        /* <DEDUP_REMOVED lines=10> */
.L_x_861:
[----:B------:R-:W-:Y:S05]  /*3ec0*/  BSYNC B0 ;  /* 0x0000000000007941 */ /* 0x000fea0003800000 */
.L_x_860:
        /* <DEDUP_REMOVED lines=19> */
.L_x_852:
        /* <DEDUP_REMOVED lines=44> */
.L_x_862:
        /* <DEDUP_REMOVED lines=18> */
.L_x_864:
[----:B------:R-:W-:Y:S05]  /*43e0*/  BSYNC B0 ;  /* 0x0000000000007941 */ /* 0x000fea0003800000 */
.L_x_863:
        /* <DEDUP_REMOVED lines=25> */
.L_x_865:
        /* <DEDUP_REMOVED lines=18> */
.L_x_867:
[----:B------:R-:W-:Y:S05]  /*46a0*/  BSYNC B0 ;  /* 0x0000000000007941 */ /* 0x000fea0003800000 */
.L_x_866:
        /* <DEDUP_REMOVED lines=31> */
.L_x_868:
        /* <DEDUP_REMOVED lines=18> */
.L_x_870:
[----:B------:R-:W-:Y:S05]  /*49c0*/  BSYNC B0 ;  /* 0x0000000000007941 */ /* 0x000fea0003800000 */
.L_x_869:
        /* <DEDUP_REMOVED lines=25> */
.L_x_871:
        /* <DEDUP_REMOVED lines=17> */
.L_x_873:
[----:B------:R-:W-:Y:S05]  /*4c70*/  BSYNC B0 ;  /* 0x0000000000007941 */ /* 0x000fea0003800000 */
.L_x_872:
[----:B------:R-:W-:Y:S01]  /*4c80*/  ULDC UR4, c[0x0][0x10] ;  /* 0x0000040000047ab9 */ /* 0x000fe20000000800 */
[----:B------:R-:W-:Y:S01]  /*4c90*/  IADD3 R42, R42, 0x1, RZ ;  /* 0x000000012a2a7810 */ /* 0x000fe20007ffe0ff */
[----:B------:R-:W-:-:S04]  /*4ca0*/  UIADD3 UR13, UR13, UR4, URZ ;  /* 0x000000040d0d7290 */ /* 0x000fc8000fffe03f */
[----:B------:R-:W-:-:S06]  /*4cb0*/  UISETP.GE.AND UP0, UPT, UR13, UR6, UPT ;  /* 0x000000060d00728c */ /* 0x000fcc000bf06270 */
[----:B------:R-:W-:-:S13]  /*4cc0*/  PLOP3.LUT P0, PT, PT, PT, UP0, 0x80, 0x0 ;  /* 0x000000000000781c */ /* 0x000fda0003f0f008 */
[----:B------:R-:W-:Y:S01]  /*4cd0*/  @P0 CALL.REL.NOINC `(.L_x_841) ;  /* 0x0000001000000944 */ /* 0x000fe20003c00000 */
[----:B------:R-:W-:Y:S05]  /*4ce0*/  BRA `(.L_x_874) ;  /* 0xffffb61000007947 */ /* 0x000fea000383ffff */
.L_x_841:
        /* <DEDUP_REMOVED lines=22> */
.L_x_876:
[----:B------:R-:W-:Y:S05]  /*4e50*/  BSYNC B0 ;  /* 0x0000000000007941 */ /* 0x000fea0003800000 */
.L_x_875:
[----:B------:R-:W-:Y:S05]  /*4e60*/  @P0 EXIT ;  /* 0x000000000000094d */ /* 0x000fea0003800000 */
[----:B------:R-:W-:Y:S05]  /*4e70*/  @P2 BRA `(.L_x_877) ;  /* 0x0000008000002947 */ /* 0x000fea0003800000 */
[----:B------:R-:W-:-:S05]  /*4e80*/  IMAD R4, R4, c[0x0][0x10], RZ ;  /* 0x0000040004047a24 */ /* 0x000fca00078e02ff */
[----:B------:R-:W-:-:S13]  /*4e90*/  ISETP.NE.AND P0, PT, R4, -0x1, PT ;  /* 0xffffffff0400780c */ /* 0x000fda0003f05270 */
[----:B------:R-:W-:Y:S05]  /*4ea0*/  @!P0 BRA `(.L_x_877) ;  /* 0x0000005000008947 */ /* 0x000fea0003800000 */
.L_x_878:
[----:B-1----:R-:W2:Y:S01]  /*4eb0*/  LDG.E.STRONG.GPU R5, [R2.64] ;  /* 0x0000000e02057981 */ /* 0x002ea2000c1ef900 */
[----:B------:R-:W-:Y:S01]  /*4ec0*/  YIELD ;  /* 0x0000000000007946 */ /* 0x000fe20003800000 */
[----:B--2---:R-:W-:Y:S01]  /*4ed0*/  ISETP.NE.AND P0, PT, R5, R4, PT ;  /* 0x000000040500720c */ /* 0x004fe20003f05270 */
[----:B------:R-:W-:-:S12]  /*4ee0*/  CCTL.IVALL ;  /* 0x00000000ff00798f */ /* 0x000fd80002000000 */
[----:B------:R-:W-:Y:S05]  /*4ef0*/  @P0 BRA `(.L_x_878) ;  /* 0xffffffb000000947 */ /* 0x000fea000383ffff */
.L_x_877:
        /* <DEDUP_REMOVED lines=25> */
.L_x_879:
        /* <DEDUP_REMOVED lines=26> */
.L_x_880:
        /* <DEDUP_REMOVED lines=13> */
.L_x_2301:


//--------------------- .text._Z35group_norm_nhwc_bwd_one_pass_kernelI11Fp16IOFp16WLi512ELi4ELi128EEv26Group_norm_nhwc_bwd_params --------------------------
	.section	.text._Z35group_norm_nhwc_bwd_one_pass_kernelI11Fp16IOFp16WLi512ELi4ELi128EEv26Group_norm_nhwc_bwd_params,"ax",@progbits
	.sectioninfo	@"SHI_REGISTERS=72"
	.align	128
        .global         _Z35group_norm_nhwc_bwd_one_pass_kernelI11Fp16IOFp16WLi512ELi4ELi128EEv26Group_norm_nhwc_bwd_params
        .type           _Z35group_norm_nhwc_bwd_one_pass_kernelI11Fp16IOFp16WLi512ELi4ELi128EEv26Group_norm_nhwc_bwd_params,@function
        .size           _Z35group_norm_nhwc_bwd_one_pass_kernelI11Fp16IOFp16WLi512ELi4ELi128EEv26Group_norm_nhwc_bwd_params,(.L_x_2302 - _Z35group_norm_nhwc_bwd_one_pass_kernelI11Fp16IOFp16WLi512ELi4ELi128EEv26Group_norm_nhwc_bwd_params)
        .other          _Z35group_norm_nhwc_bwd_one_pass_kernelI11Fp16IOFp16WLi512ELi4ELi128EEv26Group_norm_nhwc_bwd_params,@"STO_CUDA_ENTRY STV_DEFAULT"
_Z35group_norm_nhwc_bwd_one_pass_kernelI11Fp16IOFp16WLi512ELi4ELi128EEv26Group_norm_nhwc_bwd_params:
.text._Z35group_norm_nhwc_bwd_one_pass_kernelI11Fp16IOFp16WLi512ELi4ELi128EEv26Group_norm_nhwc_bwd_params:
        /* <DEDUP_REMOVED lines=63> */
.L_x_930:
        /* <DEDUP_REMOVED lines=213> */
.L_x_883:
[----:B-1----:R-:W-:Y:S05]  /*1140*/  BSYNC B0 ;  /* 0x0000000000007941 */ /* 0x002fea0003800000 */
.L_x_882:
        /* <DEDUP_REMOVED lines=35> */
.L_x_884:
        /* <DEDUP_REMOVED lines=26> */
.L_x_885:
        /* <DEDUP_REMOVED lines=40> */
.L_x_886:
        /* <DEDUP_REMOVED lines=37> */
.L_x_887:
        /* <DEDUP_REMOVED lines=37> */
.L_x_888:
        /* <DEDUP_REMOVED lines=37> */
.L_x_889:
        /* <DEDUP_REMOVED lines=37> */
.L_x_890:
        /* <DEDUP_REMOVED lines=34> */
.L_x_891:
        /* <DEDUP_REMOVED lines=376> */
.L_x_893:
[----:B------:R-:W-:Y:S05]  /*3a80*/  BSYNC B0 ;  /* 0x0000000000007941 */ /* 0x000fea0003800000 */
.L_x_892:
        /* <DEDUP_REMOVED lines=20> */
.L_x_895:
[----:B------:R-:W-:Y:S05]  /*3bd0*/  BSYNC B0 ;  /* 0x0000000000007941 */ /* 0x000fea0003800000 */
.L_x_894:
        /* <DEDUP_REMOVED lines=30> */
.L_x_898:
[----:B------:R-:W2:Y:S01]  /*3dc0*/  LDG.E.STRONG.GPU R18, [R16.64] ;  /* 0x0000000e10127981 */ /* 0x000ea2000c1ef900 */
[----:B------:R-:W-:Y:S01]  /*3dd0*/  YIELD ;  /* 0x0000000000007946 */ /* 0x000fe20003800000 */
[----:B--2---:R-:W-:Y:S01]  /*3de0*/  ISETP.NE.AND P6, PT, R18, R23, PT ;  /* 0x000000171200720c */ /* 0x004fe20003fc5270 */
[----:B------:R-:W-:-:S12]  /*3df0*/  CCTL.IVALL ;  /* 0x00000000ff00798f */ /* 0x000fd80002000000 */
[----:B------:R-:W-:Y:S05]  /*3e00*/  @P6 BRA `(.L_x_898) ;  /* 0xffffffb000006947 */ /* 0x000fea000383ffff */
.L_x_897:
        /* <DEDUP_REMOVED lines=22> */
.L_x_902:
        /* <DEDUP_REMOVED lines=116> */
.L_x_901:
        /* <DEDUP_REMOVED lines=63> */
.L_x_903:
[----:B------:R-:W-:-:S04]  /*4aa0*/  ISETP.NE.AND P6, PT, R19, RZ, PT ;  /* 0x000000ff1300720c */ /* 0x000fc80003fc5270 */
[----:B------:R-:W-:-:S13]  /*4ab0*/  ISETP.NE.OR P6, PT, RZ, UR4, P6 ;  /* 0x00000004ff007c0c */ /* 0x000fda000b7c5670 */
[----:B------:R-:W-:Y:S05]  /*4ac0*/  @!P6 BRA `(.L_x_899) ;  /* 0x000002000000e947 */ /* 0x000fea0003800000 */
.L_x_900:
        /* <DEDUP_REMOVED lines=32> */
.L_x_899:
        /* <DEDUP_REMOVED lines=10> */
.L_x_905:
[----:B------:R-:W-:Y:S05]  /*4d70*/  BSYNC B0 ;  /* 0x0000000000007941 */ /* 0x000fea0003800000 */
.L_x_904:
        /* <DEDUP_REMOVED lines=19> */
.L_x_896:
        /* <DEDUP_REMOVED lines=35> */
.L_x_906:
        /* <DEDUP_REMOVED lines=18> */
.L_x_908:
[----:B------:R-:W-:Y:S05]  /*5200*/  BSYNC B0 ;  /* 0x0000000000007941 */ /* 0x000fea0003800000 */
.L_x_907:
        /* <DEDUP_REMOVED lines=27> */
.L_x_909:
        /* <DEDUP_REMOVED lines=18> */
.L_x_911:
[----:B------:R-:W-:Y:S05]  /*54e0*/  BSYNC B0 ;  /* 0x0000000000007941 */ /* 0x000fea0003800000 */
.L_x_910:
        /* <DEDUP_REMOVED lines=27> */
.L_x_912:
        /* <DEDUP_REMOVED lines=18> */
.L_x_914:
[----:B------:R-:W-:Y:S05]  /*57c0*/  BSYNC B0 ;  /* 0x0000000000007941 */ /* 0x000fea0003800000 */
.L_x_913:
        /* <DEDUP_REMOVED lines=28> */
.L_x_915:
        /* <DEDUP_REMOVED lines=18> */
.L_x_917:
[----:B------:R-:W-:Y:S05]  /*5ab0*/  BSYNC B0 ;  /* 0x0000000000007941 */ /* 0x000fea0003800000 */
.L_x_916:
        /* <DEDUP_REMOVED lines=27> */
.L_x_918:
        /* <DEDUP_REMOVED lines=18> */
.L_x_920:
[----:B------:R-:W-:Y:S05]  /*5d90*/  BSYNC B0 ;  /* 0x0000000000007941 */ /* 0x000fea0003800000 */
.L_x_919:
        /* <DEDUP_REMOVED lines=32> */
.L_x_921:
        /* <DEDUP_REMOVED lines=18> */
.L_x_923:
[----:B------:R-:W-:Y:S05]  /*60c0*/  BSYNC B0 ;  /* 0x0000000000007941 */ /* 0x000fea0003800000 */
.L_x_922:
        /* <DEDUP_REMOVED lines=32> */
.L_x_924:
        /* <DEDUP_REMOVED lines=18> */
.L_x_926:
[----:B------:R-:W-:Y:S05]  /*63f0*/  BSYNC B0 ;  /* 0x0000000000007941 */ /* 0x000fea0003800000 */
.L_x_925:
        /* <DEDUP_REMOVED lines=31> */
.L_x_927:
        /* <DEDUP_REMOVED lines=17> */
.L_x_929:
[----:B------:R-:W-:Y:S05]  /*6700*/  BSYNC B0 ;  /* 0x0000000000007941 */ /* 0x000fea0003800000 */
.L_x_928:
[----:B------:R-:W-:Y:S02]  /*6710*/  IADD3 R55, R55, c[0x0][0x10], RZ ;  /* 0x0000040037377a10 */ /* 0x000fe40007ffe0ff */
[----:B------:R-:W-:Y:S02]  /*6720*/  IADD3 R56, R56, 0x1, RZ ;  /* 0x0000000138387810 */ /* 0x000fe40007ffe0ff */
[----:B------:R-:W-:-:S13]  /*6730*/  ISETP.GE.AND P0, PT, R55, UR6, PT ;  /* 0x0000000637007c0c */ /* 0x000fda000bf06270 */
[----:B------:R-:W-:Y:S01]  /*6740*/  @P0 CALL.REL.NOINC `(.L_x_881) ;  /* 0x0000001000000944 */ /* 0x000fe20003c00000 */
[----:B------:R-:W-:Y:S05]  /*6750*/  BRA `(.L_x_930) ;  /* 0xffff9c9000007947 */ /* 0x000fea000383ffff */
.L_x_881:
        /* <DEDUP_REMOVED lines=22> */
.L_x_932:
[----:B------:R-:W-:Y:S05]  /*68c0*/  BSYNC B0 ;  /* 0x0000000000007941 */ /* 0x000fea0003800000 */
.L_x_931:
[----:B------:R-:W-:Y:S05]  /*68d0*/  @P0 EXIT ;  /* 0x000000000000094d */ /* 0x000fea0003800000 */
[----:B------:R-:W-:Y:S05]  /*68e0*/  @P2 BRA `(.L_x_933) ;  /* 0x0000008000002947 */ /* 0x000fea0003800000 */
[----:B------:R-:W-:-:S05]  /*68f0*/  IMAD R0, R4, c[0x0][0x10], RZ ;  /* 0x0000040004007a24 */ /* 0x000fca00078e02ff */
[----:B------:R-:W-:-:S13]  /*6900*/  ISETP.NE.AND P0, PT, R0, -0x1, PT ;  /* 0xffffffff0000780c */ /* 0x000fda0003f05270 */
[----:B------:R-:W-:Y:S05]  /*6910*/  @!P0 BRA `(.L_x_933) ;  /* 0x0000005000008947 */ /* 0x000fea0003800000 */
.L_x_934:
[----:B-1----:R-:W2:Y:S01]  /*6920*/  LDG.E.STRONG.GPU R5, [R2.64] ;  /* 0x0000000e02057981 */ /* 0x002ea2000c1ef900 */
[----:B------:R-:W-:Y:S01]  /*6930*/  YIELD ;  /* 0x0000000000007946 */ /* 0x000fe20003800000 */
[----:B--2---:R-:W-:Y:S01]  /*6940*/  ISETP.NE.AND P0, PT, R5, R0, PT ;  /* 0x000000000500720c */ /* 0x004fe20003f05270 */
[----:B------:R-:W-:-:S12]  /*6950*/  CCTL.IVALL ;  /* 0x00000000ff00798f */ /* 0x000fd80002000000 */
[----:B------:R-:W-:Y:S05]  /*6960*/  @P0 BRA `(.L_x_934) ;  /* 0xffffffb000000947 */ /* 0x000fea000383ffff */
.L_x_933:
        /* <DEDUP_REMOVED lines=25> */
.L_x_935:
        /* <DEDUP_REMOVED lines=26> */
.L_x_936:
        /* <DEDUP_REMOVED lines=14> */
.L_x_2302:


//--------------------- .text._Z35group_norm_nhwc_bwd_one_pass_kernelI11Fp32IOFp32WLi64ELi4ELi128EEv26Group_norm_nhwc_bwd_params --------------------------
	.section	.text._Z35group_norm_nhwc_bwd_one_pass_kernelI11Fp32IOFp32WLi64ELi4ELi128EEv26Group_norm_nhwc_bwd_params,"ax",@progbits
	.sectioninfo	@"SHI_REGISTERS=48"
	.align	128
        .global         _Z35group_norm_nhwc_bwd_one_pass_kernelI11Fp32IOFp32WLi64ELi4ELi128EEv26Group_norm_nhwc_bwd_params
        .type           _Z35group_norm_nhwc_bwd_one_pass_kernelI11Fp32IOFp32WLi64ELi4ELi128EEv26Group_norm_nhwc_bwd_params,@function
        .size           _Z35group_norm_nhwc_bwd_one_pass_kernelI11Fp32IOFp32WLi64ELi4ELi128EEv26Group_norm_nhwc_bwd_params,(.L_x_2303 - _Z35group_norm_nhwc_bwd_one_pass_kernelI11Fp32IOFp32WLi64ELi4ELi128EEv26Group_norm_nhwc_bwd_params)
        .other          _Z35group_norm_nhwc_bwd_one_pass_kernelI11Fp32IOFp32WLi64ELi4ELi128EEv26Group_norm_nhwc_bwd_params,@"STO_CUDA_ENTRY STV_DEFAULT"
_Z35group_norm_nhwc_bwd_one_pass_kernelI11Fp32IOFp32WLi64ELi4ELi128EEv26Group_norm_nhwc_bwd_params:
.text._Z35group_norm_nhwc_bwd_one_pass_kernelI11Fp32IOFp32WLi64ELi4ELi128EEv26Group_norm_nhwc_bwd_params:
        /* <DEDUP_REMOVED lines=46> */
.L_x_958:
[----:B0-----:R-:W-:Y:S02]  /*02e0*/  MOV R13, 0x8 ;  /* 0x00000008000d7802 */ /* 0x001fe40000000f00 */
[----:B------:R-:W-:-:S03]  /*02f0*/  IABS R5, c[0x0][0x1f0] ;  /* 0x00007c0000057a13 */ /* 0x000fc60000000000 */
[----:B------:R-:W-:Y:S01]  /*0300*/  IMAD.WIDE R12, R34, R13, c[0x0][0x198] ;  /* 0x00006600220c7625 */ /* 0x000fe200078e020d */
[----:B------:R-:W0:Y:S05]  /*0310*/  I2F.RP R4, R5 ;  /* 0x0000000500047306 */ /* 0x000e2a0000209400 */
[----:B------:R-:W2:Y:S03]  /*0320*/  LDG.E.64 R12, [R12.64] ;  /* 0x0000000c0c0c7981 */ /* 0x000ea6000c1e1b00 */
        /* <DEDUP_REMOVED lines=8> */
[----:B------:R-:W-:-:S05]  /*03b0*/  IMAD.HI.U32 R3, R3, R6, RZ ;  /* 0x0000000603037227 */ /* 0x000fca00078e00ff */
[----:B------:R-:W-:-:S05]  /*03c0*/  IADD3 R4, -R3, RZ, RZ ;  /* 0x000000ff03047210 */ /* 0x000fca0007ffe1ff */
[----:B------:R-:W-:-:S05]  /*03d0*/  IMAD R4, R5, R4, R6 ;  /* 0x0000000405047224 */ /* 0x000fca00078e0206 */
[----:B------:R-:W-:Y:S02]  /*03e0*/  ISETP.GT.U32.AND P2, PT, R5, R4, PT ;  /* 0x000000040500720c */ /* 0x000fe40003f44070 */
[----:B------:R-:W-:-:S11]  /*03f0*/  LOP3.LUT R2, R34, c[0x0][0x1f0], RZ, 0x3c, !PT ;  /* 0x00007c0022027a12 */ /* 0x000fd600078e3cff */
        /* <DEDUP_REMOVED lines=30> */
[----:B------:R-:W-:-:S04]  /*05e0*/  @P1 IADD3 R6, P0, R8, c[0x0][0x180], RZ ;  /* 0x0000600008061a10 */ /* 0x000fc80007f1e0ff */
[----:B------:R-:W-:Y:S02]  /*05f0*/  @P1 IADD3.X R7, R4, c[0x0][0x184], RZ, P0, !PT ;  /* 0x0000610004071a10 */ /* 0x000fe400007fe4ff */
[----:B------:R-:W-:Y:S01]  /*0600*/  @P1 IADD3 R8, P2, R8, c[0x0][0x178], RZ ;  /* 0x00005e0008081a10 */ /* 0x000fe20007f5e0ff */
[----:B------:R-:W-:-:S03]  /*0610*/  CS2R R10, SRZ ;  /* 0x00000000000a7805 */ /* 0x000fc6000001ff00 */
[----:B------:R-:W-:Y:S02]  /*0620*/  @P1 IADD3.X R9, R4, c[0x0][0x17c], RZ, P2, !PT ;  /* 0x00005f0004091a10 */ /* 0x000fe400017fe4ff */
[----:B------:R-:W-:Y:S01]  /*0630*/  CS2R R4, SRZ ;  /* 0x0000000000047805 */ /* 0x000fe2000001ff00 */
[----:B------:R-:W-:Y:S01]  /*0640*/  UMOV UR14, 0x3f800000 ;  /* 0x3f800000000e7882 */ /* 0x000fe20000000000 */
[----:B------:R-:W-:Y:S01]  /*0650*/  BSSY B0, `(.L_x_938) ;  /* 0x000001a000007945 */ /* 0x000fe20003800000 */
[----:B------:R0:W5:Y:S01]  /*0660*/  @P1 LDG.E.64 R10, [R6.64] ;  /* 0x0000000c060a1981 */ /* 0x000162000c1e1b00 */
[----:B------:R-:W-:-:S03]  /*0670*/  ISETP.NE.AND P4, PT, RZ, UR16, PT ;  /* 0x00000010ff007c0c */ /* 0x000fc6000bf85270 */
[----:B------:R1:W5:Y:S01]  /*0680*/  @P1 LDG.E.64 R4, [R8.64] ;  /* 0x0000000c08041981 */ /* 0x000362000c1e1b00 */
[----:B0-----:R-:W-:Y:S01]  /*0690*/  CS2R R6, SRZ ;  /* 0x0000000000067805 */ /* 0x001fe2000001ff00 */
[----:B-1----:R-:W-:Y:S01]  /*06a0*/  CS2R R8, SRZ ;  /* 0x0000000000087805 */ /* 0x002fe2000001ff00 */
[----:B--2---:R-:W-:-:S05]  /*06b0*/  FFMA.FTZ R13, -R12, R12, R13 ;  /* 0x0000000c0c0d7223 */ /* 0x004fca000001010d */
        /* <DEDUP_REMOVED lines=9> */
[----:B------:R-:W-:Y:S02]  /*0750*/  ISETP.NE.AND P0, PT, RZ, UR16, PT ;  /* 0x00000010ff007c0c */ /* 0x000fe4000bf05270 */
[C---:B------:R-:W-:Y:S02]  /*0760*/  SHF.L.U32 R7, R2.reuse, 0x2, RZ ;  /* 0x0000000202077819 */ /* 0x040fe400000006ff */
[----:B------:R-:W-:Y:S02]  /*0770*/  SHF.L.U64.HI R3, R2, 0x2, R3 ;  /* 0x0000000202037819 */ /* 0x000fe40000010203 */
[----:B------:R-:W-:-:S04]  /*0780*/  IADD3 R8, P2, R7, c[0x0][0x188], RZ ;  /* 0x0000620007087a10 */ /* 0x000fc80007f5e0ff */
[----:B------:R-:W-:-:S03]  /*0790*/  IADD3.X R9, R3, c[0x0][0x18c], RZ, P2, !PT ;  /* 0x0000630003097a10 */ /* 0x000fc600017fe4ff */
[----:B------:R-:W-:Y:S01]  /*07a0*/  @P0 IADD3 R2, P3, R7, c[0x0][0x190], RZ ;  /* 0x0000640007020a10 */ /* 0x000fe20007f7e0ff */
[----:B------:R-:W-:Y:S02]  /*07b0*/  HFMA2.MMA R7, -RZ, RZ, 0, 0 ;  /* 0x00000000ff077435 */ /* 0x000fe400000001ff */
[----:B------:R-:W5:Y:S01]  /*07c0*/  LDG.E.64 R8, [R8.64] ;  /* 0x0000000c08087981 */ /* 0x000f62000c1e1b00 */
[----:B------:R-:W-:-:S07]  /*07d0*/  @P0 IADD3.X R3, R3, c[0x0][0x194], RZ, P3, !PT ;  /* 0x0000650003030a10 */ /* 0x000fce0001ffe4ff */
[----:B------:R0:W5:Y:S02]  /*07e0*/  @P0 LDG.E.64 R6, [R2.64] ;  /* 0x0000000c02060981 */ /* 0x000164000c1e1b00 */
.L_x_939:
[----:B------:R-:W-:Y:S05]  /*07f0*/  BSYNC B0 ;  /* 0x0000000000007941 */ /* 0x000fea0003800000 */
.L_x_938:
[C---:B0----5:R-:W-:Y:S01]  /*0800*/  FADD.FTZ R2, -R12.reuse, R10 ;  /* 0x0000000a0c027221 */ /* 0x061fe20000010100 */
[----:B------:R-:W-:Y:S01]  /*0810*/  MOV R10, R5 ;  /* 0x00000005000a7202 */ /* 0x000fe20000000f00 */
[----:B------:R-:W-:Y:S01]  /*0820*/  FADD.FTZ R3, -R12, R11 ;  /* 0x0000000b0c037221 */ /* 0x000fe20000010100 */
[----:B------:R-:W-:Y:S01]  /*0830*/  MOV R11, R4 ;  /* 0x00000004000b7202 */ /* 0x000fe20000000f00 */
        /* <DEDUP_REMOVED lines=21> */
.L_x_940:
        /* <DEDUP_REMOVED lines=11> */
[----:B------:R-:W0:Y:S01]  /*0a40*/  SHFL.DOWN PT, R13, R16, 0x1, 0x1f ;  /* 0x08201f00100d7f89 */ /* 0x000e2200000e0000 */
[----:B------:R-:W-:-:S03]  /*0a50*/  FADD.FTZ R15, RZ, R10 ;  /* 0x0000000aff0f7221 */ /* 0x000fc60000010000 */
        /* <DEDUP_REMOVED lines=23> */
[----:B-1----:R-:W-:Y:S01]  /*0bd0*/  @!P0 FADD.FTZ R17, R17, R12 ;  /* 0x0000000c11118221 */ /* 0x002fe20000010000 */
[----:B------:R-:W-:Y:S01]  /*0be0*/  MOV R10, R16 ;  /* 0x00000010000a7202 */ /* 0x000fe20000000f00 */
[----:B------:R-:W-:-:S03]  /*0bf0*/  FFMA.FTZ R12, R2, R11, RZ ;  /* 0x0000000b020c7223 */ /* 0x000fc600000100ff */
        /* <DEDUP_REMOVED lines=328> */
.L_x_942:
[----:B-1----:R-:W-:Y:S05]  /*2080*/  BSYNC B0 ;  /* 0x0000000000007941 */ /* 0x002fea0003800000 */
.L_x_941:
[----:B------:R-:W-:Y:S01]  /*2090*/  MOV R41, c[0x0][0xc] ;  /* 0x0000030000297a02 */ /* 0x000fe20000000f00 */
[----:B------:R-:W-:Y:S01]  /*20a0*/  BSSY B0, `(.L_x_943) ;  /* 0x0000014000007945 */ /* 0x000fe20003800000 */
[----:B------:R-:W-:Y:S01]  /*20b0*/  HFMA2.MMA R22, -RZ, RZ, 0, 2.384185791015625e-07 ;  /* 0x00000004ff167435 */ /* 0x000fe200000001ff */
[----:B------:R-:W-:-:S02]  /*20c0*/  LEA R17, R38, R37, 0x1 ;  /* 0x0000002526117211 */ /* 0x000fc400078e08ff */
[----:B------:R-:W-:Y:S01]  /*20d0*/  ISETP.GE.U32.AND P0, PT, R41, 0x2, PT ;  /* 0x000000022900780c */ /* 0x000fe20003f06070 */
[----:B------:R-:W-:Y:S07]  /*20e0*/  @P3 BRA `(.L_x_944) ;  /* 0x000000f000003947 */ /* 0x000fee0003800000 */
[----:B------:R-:W-:Y:S01]  /*20f0*/  IMAD.WIDE R16, R17, R22, c[0x0][0x1b8] ;  /* 0x00006e0011107625 */ /* 0x000fe200078e0216 */
[----:B------:R-:W-:Y:S02]  /*2100*/  MOV R19, UR11 ;  /* 0x0000000b00137c02 */ /* 0x000fe40008000f00 */
[----:B------:R-:W-:Y:S02]  /*2110*/  MOV R21, c[0x0][0x1d8] ;  /* 0x0000760000157a02 */ /* 0x000fe40000000f00 */
[----:B------:R-:W-:Y:S01]  /*2120*/  LEA R18, P3, R19, R16, 0x2 ;  /* 0x0000001013127211 */ /* 0x000fe200078610ff */
[----:B------:R0:W-:Y:S01]  /*2130*/  RED.E.ADD.F32.FTZ.RN.STRONG.GPU [R16.64], R12 ;  /* 0x0000000c1000798e */ /* 0x0001e2000c10e78c */
[----:B------:R-:W-:Y:S02]  /*2140*/  MOV R38, UR10 ;  /* 0x0000000a00267c02 */ /* 0x000fe40008000f00 */
[----:B------:R-:W-:-:S02]  /*2150*/  IADD3.X R19, R17, UR9, RZ, P3, !PT ;  /* 0x0000000911137c10 */ /* 0x000fc40009ffe4ff */
[----:B------:R-:W-:Y:S02]  /*2160*/  MOV R23, c[0x0][0x1dc] ;  /* 0x0000770000177a02 */ /* 0x000fe40000000f00 */
[CC--:B------:R-:W-:Y:S01]  /*2170*/  LEA R20, P3, R21.reuse, R16.reuse, 0x2 ;  /* 0x0000001015147211 */ /* 0x0c0fe200078610ff */
[----:B------:R1:W-:Y:S01]  /*2180*/  RED.E.ADD.F32.FTZ.RN.STRONG.GPU [R18.64], R13 ;  /* 0x0000000d1200798e */ /* 0x0003e2000c10e78c */
[----:B0-----:R-:W-:Y:S02]  /*2190*/  LEA R16, P4, R38, R16, 0x2 ;  /* 0x0000001026107211 */ /* 0x001fe400078810ff */
[----:B------:R-:W-:Y:S02]  /*21a0*/  LEA.HI.X R21, R21, R17, R23, 0x2, P3 ;  /* 0x0000001115157211 */ /* 0x000fe400018f1417 */
[----:B------:R-:W-:-:S03]  /*21b0*/  IADD3.X R17, R17, UR8, RZ, P4, !PT ;  /* 0x0000000811117c10 */ /* 0x000fc6000a7fe4ff */
[----:B------:R1:W-:Y:S04]  /*21c0*/  RED.E.ADD.F32.FTZ.RN.STRONG.GPU [R20.64], R14 ;  /* 0x0000000e1400798e */ /* 0x0003e8000c10e78c */
[----:B------:R1:W-:Y:S02]  /*21d0*/  RED.E.ADD.F32.FTZ.RN.STRONG.GPU [R16.64], R15 ;  /* 0x0000000f1000798e */ /* 0x0003e4000c10e78c */
.L_x_944:
[----:B------:R-:W-:Y:S05]  /*21e0*/  BSYNC B0 ;  /* 0x0000000000007941 */ /* 0x000fea0003800000 */
.L_x_943:
[----:B------:R-:W-:Y:S02]  /*21f0*/  @!P2 FADD.FTZ R10, R39, R24 ;  /* 0x00000018270aa221 */ /* 0x000fe40000010000 */
[----:B------:R-:W-:Y:S01]  /*2200*/  @!P2 FADD.FTZ R11, R40, R25 ;  /* 0x00000019280ba221 */ /* 0x000fe20000010000 */
[----:B------:R-:W-:Y:S05]  /*2210*/  @!P0 BRA `(.L_x_945) ;  /* 0x0000121000008947 */ /* 0x000fea0003800000 */
[----:B------:R-:W-:-:S05]  /*2220*/  LOP3.LUT R12, R35, 0x1, RZ, 0xc0, !PT ;  /* 0x00000001230c7812 */ /* 0x000fca00078ec0ff */
[----:B-1----:R-:W-:-:S04]  /*2230*/  IMAD R13, R12, c[0x0][0x10], RZ ;  /* 0x000004000c0d7a24 */ /* 0x002fc800078e02ff */
        /* <DEDUP_REMOVED lines=24> */
.L_x_947:
[----:B------:R-:W2:Y:S01]  /*23c0*/  LDG.E.STRONG.GPU R14, [R12.64] ;  /* 0x0000000c0c0e7981 */ /* 0x000ea2000c1ef900 */
[----:B------:R-:W-:Y:S01]  /*23d0*/  YIELD ;  /* 0x0000000000007946 */ /* 0x000fe20003800000 */
[----:B--2---:R-:W-:Y:S01]  /*23e0*/  ISETP.NE.AND P0, PT, R14, R17, PT ;  /* 0x000000110e00720c */ /* 0x004fe20003f05270 */
[----:B------:R-:W-:-:S12]  /*23f0*/  CCTL.IVALL ;  /* 0x00000000ff00798f */ /* 0x000fd80002000000 */
[----:B------:R-:W-:Y:S05]  /*2400*/  @P0 BRA `(.L_x_947) ;  /* 0xffffffb000000947 */ /* 0x000fea000383ffff */
.L_x_946:
        /* <DEDUP_REMOVED lines=17> */
.L_x_951:
        /* <DEDUP_REMOVED lines=48> */
[C---:B------:R-:W-:Y:S02]  /*2820*/  IADD3 R24, R20.reuse, 0x9, RZ ;  /* 0x0000000914187810 */ /* 0x040fe40007ffe0ff */
[----:B------:R-:W-:Y:S01]  /*2830*/  IADD3 R25, R20, 0xb, RZ ;  /* 0x0000000b14197810 */ /* 0x000fe20007ffe0ff */
[----:B--2---:R-:W-:-:S02]  /*2840*/  @!P3 FADD.FTZ R10, R10, R12 ;  /* 0x0000000c0a0ab221 */ /* 0x004fc40000010000 */
[----:B------:R-:W-:Y:S01]  /*2850*/  @!P3 FADD.FTZ R11, R11, R13 ;  /* 0x0000000d0b0bb221 */ /* 0x000fe20000010000 */
[-C--:B------:R-:W-:Y:S01]  /*2860*/  ISETP.EQ.OR P3, PT, R21, R33.reuse, P2 ;  /* 0x000000211500720c */ /* 0x080fe20001762670 */
[----:B---3--:R-:W-:Y:S02]  /*2870*/  @!P4 FADD.FTZ R10, R10, R14 ;  /* 0x0000000e0a0ac221 */ /* 0x008fe40000010000 */
[----:B------:R-:W-:Y:S01]  /*2880*/  @!P4 FADD.FTZ R11, R11, R15 ;  /* 0x0000000f0b0bc221 */ /* 0x000fe20000010000 */
[-C--:B------:R-:W-:Y:S01]  /*2890*/  ISETP.EQ.OR P4, PT, R24, R33.reuse, P2 ;  /* 0x000000211800720c */ /* 0x080fe20001782670 */
[----:B----4-:R-:W-:Y:S01]  /*28a0*/  @!P6 FADD.FTZ R10, R10, R16 ;  /* 0x000000100a0ae221 */ /* 0x010fe20000010000 */
[----:B------:R-:W-:Y:S01]  /*28b0*/  IADD3 R16, R20, 0xa, RZ ;  /* 0x0000000a14107810 */ /* 0x000fe20007ffe0ff */
[----:B------:R-:W-:Y:S02]  /*28c0*/  @!P6 FADD.FTZ R11, R11, R17 ;  /* 0x000000110b0be221 */ /* 0x000fe40000010000 */
        /* <DEDUP_REMOVED lines=57> */
.L_x_950:
        /* <DEDUP_REMOVED lines=62> */
.L_x_952:
[----:B------:R-:W-:-:S13]  /*3040*/  ISETP.NE.OR P0, PT, RZ, UR4, P0 ;  /* 0x00000004ff007c0c */ /* 0x000fda0008705670 */
[----:B------:R-:W-:Y:S05]  /*3050*/  @!P0 BRA `(.L_x_948) ;  /* 0x000001f000008947 */ /* 0x000fea0003800000 */
.L_x_949:
        /* <DEDUP_REMOVED lines=31> */
.L_x_948:
        /* <DEDUP_REMOVED lines=10> */
.L_x_954:
[----:B------:R-:W-:Y:S05]  /*32f0*/  BSYNC B0 ;  /* 0x0000000000007941 */ /* 0x000fea0003800000 */
.L_x_953:
        /* <DEDUP_REMOVED lines=19> */
.L_x_945:
[----:B------:R2:W-:Y:S04]  /*3430*/  @!P2 STS.64 [0x30], R10 ;  /* 0x0000300aff00a388 */ /* 0x0005e80000000a00 */
[----:B------:R-:W-:Y:S01]  /*3440*/  BAR.SYNC.DEFER_BLOCKING 0x0 ;  /* 0x0000000000007b1d */ /* 0x000fe20000010000 */
[----:B------:R-:W-:-:S05]  /*3450*/  ISETP.NE.AND P0, PT, RZ, UR16, PT ;  /* 0x00000010ff007c0c */ /* 0x000fca000bf05270 */
[----:B01----:R-:W0:Y:S08]  /*3460*/  LDS.64 R12, [0x30] ;  /* 0x00003000ff0c7984 */ /* 0x003e300000000a00 */
[----:B------:R-:W-:Y:S05]  /*3470*/  @!P0 BRA `(.L_x_955) ;  /* 0x0000012000008947 */ /* 0x000fea0003800000 */
[----:B--2---:R-:W-:Y:S02]  /*3480*/  FFMA.FTZ R6, R2, R8, R6 ;  /* 0x0000000802067223 */ /* 0x004fe40000010006 */
        /* <DEDUP_REMOVED lines=17> */
.L_x_955:
[----:B--2---:R-:W-:Y:S01]  /*35a0*/  BSSY B0, `(.L_x_956) ;  /* 0x0000013000007945 */ /* 0x004fe20003800000 */
[----:B------:R-:W-:Y:S05]  /*35b0*/  @!P1 BRA `(.L_x_957) ;  /* 0x0000011000009947 */ /* 0x000fea0003800000 */
[----:B0-----:R-:W-:Y:S01]  /*35c0*/  FMUL.FTZ R12, R12, c[0x0][0x20c] ;  /* 0x000083000c0c7a20 */ /* 0x001fe20000410000 */
[----:B------:R-:W-:Y:S01]  /*35d0*/  MOV R43, R45 ;  /* 0x0000002d002b7202 */ /* 0x000fe20000000f00 */
[----:B------:R-:W-:Y:S02]  /*35e0*/  IMAD R7, R29, c[0x0][0x1d8], RZ ;  /* 0x000076001d077a24 */ /* 0x000fe400078e02ff */
[-C--:B------:R-:W-:Y:S02]  /*35f0*/  FMUL.FTZ R6, R2, R12.reuse ;  /* 0x0000000c02067220 */ /* 0x080fe40000410000 */
[----:B------:R-:W-:Y:S02]  /*3600*/  FMUL.FTZ R12, R3, R12 ;  /* 0x0000000c030c7220 */ /* 0x000fe40000410000 */
[----:B------:R-:W-:-:S04]  /*3610*/  IMAD.WIDE.U32 R2, R30, c[0x0][0x1d8], R42 ;  /* 0x000076001e027a25 */ /* 0x000fc800078e002a */
[----:B------:R-:W-:Y:S02]  /*3620*/  IMAD R11, R30, c[0x0][0x1dc], R7 ;  /* 0x000077001e0b7a24 */ /* 0x000fe400078e0207 */
[C---:B------:R-:W-:Y:S01]  /*3630*/  FFMA.FTZ R7, R13.reuse, c[0x0][0x20c], R6 ;  /* 0x000083000d077a23 */ /* 0x040fe20000010006 */
[----:B------:R-:W-:Y:S01]  /*3640*/  LEA R6, P0, R2, c[0x0][0x160], 0x2 ;  /* 0x0000580002067a11 */ /* 0x000fe200078010ff */
[----:B------:R-:W-:Y:S01]  /*3650*/  FFMA.FTZ R12, R13, c[0x0][0x20c], R12 ;  /* 0x000083000d0c7a23 */ /* 0x000fe2000001000c */
[----:B------:R-:W-:Y:S01]  /*3660*/  IADD3 R11, R3, R11, RZ ;  /* 0x0000000b030b7210 */ /* 0x000fe20007ffe0ff */
[----:B------:R-:W-:Y:S02]  /*3670*/  FFMA.FTZ R4, R8, R4, -R7 ;  /* 0x0000000408047223 */ /* 0x000fe40000010807 */
[----:B------:R-:W-:Y:S01]  /*3680*/  FFMA.FTZ R12, R9, R5, -R12 ;  /* 0x00000005090c7223 */ /* 0x000fe2000001080c */
[----:B------:R-:W-:Y:S01]  /*3690*/  LEA.HI.X R7, R2, c[0x0][0x164], R11, 0x2, P0 ;  /* 0x0000590002077a11 */ /* 0x000fe200000f140b */
[----:B------:R-:W-:-:S02]  /*36a0*/  FMUL.FTZ R4, R4, UR14 ;  /* 0x0000000e04047c20 */ /* 0x000fc40008410000 */
[----:B------:R-:W-:-:S05]  /*36b0*/  FMUL.FTZ R5, R12, UR14 ;  /* 0x0000000e0c057c20 */ /* 0x000fca0008410000 */
[----:B------:R0:W-:Y:S02]  /*36c0*/  STG.E.64 [R6.64], R4 ;  /* 0x0000000406007986 */ /* 0x0001e4000c101b0c */
.L_x_957:
[----:B------:R-:W-:Y:S05]  /*36d0*/  BSYNC B0 ;  /* 0x0000000000007941 */ /* 0x000fea0003800000 */
.L_x_956:
[----:B------:R-:W-:Y:S02]  /*36e0*/  IADD3 R34, R34, c[0x0][0x10], RZ ;  /* 0x0000040022227a10 */ /* 0x000fe40007ffe0ff */
[----:B------:R-:W-:Y:S02]  /*36f0*/  IADD3 R35, R35, 0x1, RZ ;  /* 0x0000000123237810 */ /* 0x000fe40007ffe0ff */
[----:B------:R-:W-:-:S13]  /*3700*/  ISETP.GE.AND P0, PT, R34, UR6, PT ;  /* 0x0000000622007c0c */ /* 0x000fda000bf06270 */
[----:B------:R-:W-:Y:S01]  /*3710*/  @P0 CALL.REL.NOINC `(.L_x_937) ;  /* 0x0000001000000944 */ /* 0x000fe20003c00000 */
[----:B------:R-:W-:Y:S05]  /*3720*/  BRA `(.L_x_958) ;  /* 0xffffcbb000007947 */ /* 0x000fea000383ffff */
.L_x_937:
        /* <DEDUP_REMOVED lines=22> */
.L_x_960:
[----:B------:R-:W-:Y:S05]  /*3890*/  BSYNC B0 ;  /* 0x0000000000007941 */ /* 0x000fea0003800000 */
.L_x_959:
[----:B------:R-:W-:Y:S05]  /*38a0*/  @P0 EXIT ;  /* 0x000000000000094d */ /* 0x000fea0003800000 */
[----:B------:R-:W-:Y:S05]  /*38b0*/  @P2 BRA `(.L_x_961) ;  /* 0x0000008000002947 */ /* 0x000fea0003800000 */
[----:B------:R-:W-:-:S05]  /*38c0*/  IMAD R4, R4, c[0x0][0x10], RZ ;  /* 0x0000040004047a24 */ /* 0x000fca00078e02ff */
[----:B------:R-:W-:-:S13]  /*38d0*/  ISETP.NE.AND P0, PT, R4, -0x1, PT ;  /* 0xffffffff0400780c */ /* 0x000fda0003f05270 */
[----:B------:R-:W-:Y:S05]  /*38e0*/  @!P0 BRA `(.L_x_961) ;  /* 0x0000005000008947 */ /* 0x000fea0003800000 */
.L_x_962:
[----:B0-----:R-:W2:Y:S01]  /*38f0*/  LDG.E.STRONG.GPU R5, [R2.64] ;  /* 0x0000000c02057981 */ /* 0x001ea2000c1ef900 */
[----:B------:R-:W-:Y:S01]  /*3900*/  YIELD ;  /* 0x0000000000007946 */ /* 0x000fe20003800000 */
[----:B--2---:R-:W-:Y:S01]  /*3910*/  ISETP.NE.AND P0, PT, R5, R4, PT ;  /* 0x000000040500720c */ /* 0x004fe20003f05270 */
[----:B------:R-:W-:-:S12]  /*3920*/  CCTL.IVALL ;  /* 0x00000000ff00798f */ /* 0x000fd80002000000 */
[----:B------:R-:W-:Y:S05]  /*3930*/  @P0 BRA `(.L_x_962) ;  /* 0xffffffb000000947 */ /* 0x000fea000383ffff */
.L_x_961:
        /* <DEDUP_REMOVED lines=25> */
.L_x_963:
        /* <DEDUP_REMOVED lines=23> */
.L_x_964:
        /* <DEDUP_REMOVED lines=12> */
.L_x_2303:


//--------------------- .text._Z35group_norm_nhwc_bwd_one_pass_kernelI11Fp32IOFp32WLi128ELi4ELi128EEv26Group_norm_nhwc_bwd_params --------------------------
	.section	.text._Z35group_norm_nhwc_bwd_one_pass_kernelI11Fp32IOFp32WLi128ELi4ELi128EEv26Group_norm_nhwc_bwd_params,"ax",@progbits
	.sectioninfo	@"SHI_REGISTERS=56"
	.align	128
        .global         _Z35group_norm_nhwc_bwd_one_pass_kernelI11Fp32IOFp32WLi128ELi4ELi128EEv26Group_norm_nhwc_bwd_params
        .type           _Z35group_norm_nhwc_bwd_one_pass_kernelI11Fp32IOFp32WLi128ELi4ELi128EEv26Group_norm_nhwc_bwd_params,@function
        .size           _Z35group_norm_nhwc_bwd_one_pass_kernelI11Fp32IOFp32WLi128ELi4ELi128EEv26Group_norm_nhwc_bwd_params,(.L_x_2304 - _Z35group_norm_nhwc_bwd_one_pass_kernelI11Fp32IOFp32WLi128ELi4ELi128EEv26Group_norm_nhwc_bwd_params)
        .other          _Z35group_norm_nhwc_bwd_one_pass_kernelI11Fp32IOFp32WLi128ELi4ELi128EEv26Group_norm_nhwc_bwd_params,@"STO_CUDA_ENTRY STV_DEFAULT"
_Z35group_norm_nhwc_bwd_one_pass_kernelI11Fp32IOFp32WLi128ELi4ELi128EEv26Group_norm_nhwc_bwd_params:
.text._Z35group_norm_nhwc_bwd_one_pass_kernelI11Fp32IOFp32WLi128ELi4ELi128EEv26Group_norm_nhwc_bwd_params:
        /* <DEDUP_REMOVED lines=46> */
.L_x_990:
[----:B0-----:R-:W-:Y:S02]  /*02e0*/  IABS R5, c[0x0][0x1f0] ;  /* 0x00007c0000057a13 */ /* 0x001fe40000000000 */
[----:B------:R-:W-:Y:S02]  /*02f0*/  MOV R12, 0x8 ;  /* 0x00000008000c7802 */ /* 0x000fe40000000f00 */
[----:B------:R-:W0:Y:S03]  /*0300*/  I2F.RP R0, R5 ;  /* 0x0000000500007306 */ /* 0x000e260000209400 */
[----:B------:R-:W-:-:S06]  /*0310*/  IMAD.WIDE R12, R43, R12, c[0x0][0x198] ;  /* 0x000066002b0c7625 */ /* 0x000fcc00078e020c */
[----:B------:R-:W2:Y:S01]  /*0320*/  LDG.E.64 R12, [R12.64] ;  /* 0x0000000c0c0c7981 */ /* 0x000ea2000c1e1b00 */
        /* <DEDUP_REMOVED lines=8> */
[C---:B------:R-:W-:Y:S02]  /*03b0*/  LOP3.LUT R2, R43.reuse, c[0x0][0x1f0], RZ, 0x3c, !PT ;  /* 0x00007c002b027a12 */ /* 0x040fe400078e3cff */
[----:B------:R-:W-:Y:S02]  /*03c0*/  ISETP.GE.AND P3, PT, R43, RZ, PT ;  /* 0x000000ff2b00720c */ /* 0x000fe40003f66270 */
[----:B------:R-:W-:Y:S01]  /*03d0*/  ISETP.GE.AND P4, PT, R2, RZ, PT ;  /* 0x000000ff0200720c */ /* 0x000fe20003f86270 */
[----:B------:R-:W-:-:S05]  /*03e0*/  IMAD.HI.U32 R3, R3, R4, RZ ;  /* 0x0000000403037227 */ /* 0x000fca00078e00ff */
[----:B------:R-:W-:-:S05]  /*03f0*/  IADD3 R0, -R3, RZ, RZ ;  /* 0x000000ff03007210 */ /* 0x000fca0007ffe1ff */
[----:B------:R-:W-:-:S05]  /*0400*/  IMAD R0, R5, R0, R4 ;  /* 0x0000000005007224 */ /* 0x000fca00078e0204 */
[----:B------:R-:W-:-:S13]  /*0410*/  ISETP.GT.U32.AND P2, PT, R5, R0, PT ;  /* 0x000000000500720c */ /* 0x000fda0003f44070 */
[----:B------:R-:W-:-:S04]  /*0420*/  @!P2 IADD3 R0, R0, -R5, RZ ;  /* 0x800000050000a210 */ /* 0x000fc80007ffe0ff */
[CC--:B------:R-:W-:Y:S02]  /*0430*/  ISETP.GE.U32.AND P0, PT, R0.reuse, R5.reuse, PT ;  /* 0x000000050000720c */ /* 0x0c0fe40003f06070 */
[----:B------:R-:W-:Y:S02]  /*0440*/  @!P2 IADD3 R3, R3, 0x1, RZ ;  /* 0x000000010303a810 */ /* 0x000fe40007ffe0ff */
[----:B------:R-:W-:Y:S02]  /*0450*/  ISETP.GT.U32.AND P2, PT, R5, R0, PT ;  /* 0x000000000500720c */ /* 0x000fe40003f44070 */
[----:B------:R-:W-:-:S04]  /*0460*/  IADD3 R5, R0, -R5, RZ ;  /* 0x8000000500057210 */ /* 0x000fc80007ffe0ff */
[----:B------:R-:W-:-:S03]  /*0470*/  SEL R0, R5, R0, !P2 ;  /* 0x0000000005007207 */ /* 0x000fc60005000000 */
[----:B------:R-:W-:-:S04]  /*0480*/  @P0 IADD3 R3, R3, 0x1, RZ ;  /* 0x0000000103030810 */ /* 0x000fc80007ffe0ff */
[----:B------:R-:W-:Y:S02]  /*0490*/  MOV R2, R3 ;  /* 0x0000000300027202 */ /* 0x000fe40000000f00 */
[----:B------:R-:W-:Y:S02]  /*04a0*/  ISETP.NE.AND P0, PT, RZ, c[0x0][0x1f0], PT ;  /* 0x00007c00ff007a0c */ /* 0x000fe40003f05270 */
[----:B------:R-:W-:Y:S02]  /*04b0*/  LOP3.LUT R3, RZ, c[0x0][0x1f0], RZ, 0x33, !PT ;  /* 0x00007c00ff037a12 */ /* 0x000fe400078e33ff */
[----:B------:R-:W-:Y:S02]  /*04c0*/  @!P3 IADD3 R0, -R0, RZ, RZ ;  /* 0x000000ff0000b210 */ /* 0x000fe40007ffe1ff */
[----:B------:R-:W-:Y:S02]  /*04d0*/  @!P4 IADD3 R2, -R2, RZ, RZ ;  /* 0x000000ff0202c210 */ /* 0x000fe40007ffe1ff */
[----:B------:R-:W-:-:S02]  /*04e0*/  SEL R32, R3, R0, !P0 ;  /* 0x0000000003207207 */ /* 0x000fc40004000000 */
[----:B------:R-:W-:Y:S02]  /*04f0*/  SEL R3, R3, R2, !P0 ;  /* 0x0000000203037207 */ /* 0x000fe40004000000 */
[----:B------:R-:W-:Y:S02]  /*0500*/  SHF.R.U32.HI R7, RZ, 0x1, R47 ;  /* 0x00000001ff077819 */ /* 0x000fe4000001162f */
[----:B------:R-:W-:Y:S02]  /*0510*/  LEA R14, R32, R35, 0x2 ;  /* 0x00000023200e7211 */ /* 0x000fe400078e10ff */
[----:B------:R-:W-:Y:S01]  /*0520*/  SHF.R.S32.HI R0, RZ, 0x1f, R3 ;  /* 0x0000001fff007819 */ /* 0x000fe20000011403 */
[----:B------:R-:W-:Y:S01]  /*0530*/  IMAD R4, R42, c[0x0][0x1fc], R7 ;  /* 0x00007f002a047a24 */ /* 0x000fe200078e0207 */
[----:B------:R-:W-:-:S03]  /*0540*/  SHF.R.S32.HI R15, RZ, 0x1f, R14 ;  /* 0x0000001fff0f7819 */ /* 0x000fc6000001140e */
[----:B------:R-:W-:Y:S01]  /*0550*/  IMAD R0, R0, c[0x0][0x1e8], RZ ;  /* 0x00007a0000007a24 */ /* 0x000fe200078e02ff */
[----:B------:R-:W-:Y:S01]  /*0560*/  IADD3 R4, R4, 0x40, RZ ;  /* 0x0000004004047810 */ /* 0x000fe20007ffe0ff */
[----:B------:R-:W-:-:S04]  /*0570*/  IMAD.WIDE.U32 R50, R3, c[0x0][0x1e8], R14 ;  /* 0x00007a0003327a25 */ /* 0x000fc800078e000e */
[----:B------:R-:W-:Y:S01]  /*0580*/  IMAD R53, R3, c[0x0][0x1ec], R0 ;  /* 0x00007b0003357a24 */ /* 0x000fe200078e0200 */
[----:B------:R-:W-:Y:S01]  /*0590*/  ISETP.GE.U32.AND P0, PT, R4, c[0x0][0x1e0], PT ;  /* 0x0000780004007a0c */ /* 0x000fe20003f06070 */
[----:B------:R-:W-:Y:S01]  /*05a0*/  @P1 IMAD R0, R38, c[0x0][0x1d8], RZ ;  /* 0x0000760026001a24 */ /* 0x000fe200078e02ff */
[----:B------:R-:W-:Y:S02]  /*05b0*/  SHF.R.S32.HI R4, RZ, 0x1f, R4 ;  /* 0x0000001fff047819 */ /* 0x000fe40000011404 */
[----:B------:R-:W-:Y:S02]  /*05c0*/  IADD3 R53, R51, R53, RZ ;  /* 0x0000003533357210 */ /* 0x000fe40007ffe0ff */
[----:B------:R-:W-:Y:S01]  /*05d0*/  @P1 MOV R52, R50 ;  /* 0x0000003200341202 */ /* 0x000fe20000000f00 */
[----:B------:R-:W-:Y:S01]  /*05e0*/  @P1 IMAD R3, R39, c[0x0][0x1dc], R0 ;  /* 0x0000770027031a24 */ /* 0x000fe200078e0200 */
[----:B------:R-:W-:-:S03]  /*05f0*/  ISETP.GE.AND.EX P0, PT, R4, c[0x0][0x1e4], PT, P0 ;  /* 0x0000790004007a0c */ /* 0x000fc60003f06300 */
[----:B------:R-:W-:-:S05]  /*0600*/  @P1 IMAD.WIDE.U32 R4, R39, c[0x0][0x1d8], R52 ;  /* 0x0000760027041a25 */ /* 0x000fca00078e0034 */
[----:B------:R-:W-:Y:S02]  /*0610*/  @P1 IADD3 R5, R5, R3, RZ ;  /* 0x0000000305051210 */ /* 0x000fe40007ffe0ff */
[C---:B------:R-:W-:Y:S02]  /*0620*/  @P1 SHF.L.U32 R8, R4.reuse, 0x2, RZ ;  /* 0x0000000204081819 */ /* 0x040fe400000006ff */
[----:B------:R-:W-:Y:S02]  /*0630*/  @P1 SHF.L.U64.HI R6, R4, 0x2, R5 ;  /* 0x0000000204061819 */ /* 0x000fe40000010205 */
[----:B------:R-:W-:Y:S01]  /*0640*/  @P1 IADD3 R20, P2, R8, c[0x0][0x180], RZ ;  /* 0x0000600008141a10 */ /* 0x000fe20007f5e0ff */
[----:B------:R-:W-:-:S03]  /*0650*/  CS2R R16, SRZ ;  /* 0x0000000000107805 */ /* 0x000fc6000001ff00 */
[----:B------:R-:W-:-:S05]  /*0660*/  @P1 IADD3.X R21, R6, c[0x0][0x184], RZ, P2, !PT ;  /* 0x0000610006151a10 */ /* 0x000fca00017fe4ff */
[----:B------:R0:W5:Y:S01]  /*0670*/  @P1 LDG.E.64 R16, [R20.64] ;  /* 0x0000000c14101981 */ /* 0x000162000c1e1b00 */
[----:B------:R-:W-:-:S13]  /*0680*/  ISETP.LT.U32.AND P0, PT, R47, 0x80, !P0 ;  /* 0x000000802f00780c */ /* 0x000fda0004701070 */
[----:B------:R-:W-:Y:S02]  /*0690*/  @P0 MOV R2, R50 ;  /* 0x0000003200020202 */ /* 0x000fe40000000f00 */
[----:B------:R-:W-:Y:S01]  /*06a0*/  @P0 MOV R3, R53 ;  /* 0x0000003500030202 */ /* 0x000fe20000000f00 */
[----:B------:R-:W-:-:S04]  /*06b0*/  @P0 IMAD R0, R36, c[0x0][0x1d8], RZ ;  /* 0x0000760024000a24 */ /* 0x000fc800078e02ff */
[----:B------:R-:W-:-:S04]  /*06c0*/  @P0 IMAD.WIDE.U32 R2, R37, c[0x0][0x1d8], R2 ;  /* 0x0000760025020a25 */ /* 0x000fc800078e0002 */
[----:B------:R-:W-:Y:S01]  /*06d0*/  @P0 IMAD R7, R37, c[0x0][0x1dc], R0 ;  /* 0x0000770025070a24 */ /* 0x000fe200078e0200 */
[----:B------:R-:W-:Y:S02]  /*06e0*/  @P0 SHF.L.U32 R18, R2, 0x2, RZ ;  /* 0x0000000202120819 */ /* 0x000fe400000006ff */
[----:B------:R-:W-:Y:S02]  /*06f0*/  @P1 IADD3 R8, P2, R8, c[0x0][0x178], RZ ;  /* 0x00005e0008081a10 */ /* 0x000fe40007f5e0ff */
[----:B------:R-:W-:Y:S02]  /*0700*/  @P0 IADD3 R3, R3, R7, RZ ;  /* 0x0000000703030210 */ /* 0x000fe40007ffe0ff */
[----:B------:R-:W-:Y:S02]  /*0710*/  @P0 IADD3 R10, P3, R18, c[0x0][0x180], RZ ;  /* 0x00006000120a0a10 */ /* 0x000fe40007f7e0ff */
[----:B------:R-:W-:Y:S02]  /*0720*/  @P0 SHF.L.U64.HI R0, R2, 0x2, R3 ;  /* 0x0000000202000819 */ /* 0x000fe40000010203 */
[----:B------:R-:W-:-:S02]  /*0730*/  @P0 IADD3 R18, P4, R18, c[0x0][0x178], RZ ;  /* 0x00005e0012120a10 */ /* 0x000fc40007f9e0ff */
[----:B------:R-:W-:Y:S02]  /*0740*/  @P1 IADD3.X R9, R6, c[0x0][0x17c], RZ, P2, !PT ;  /* 0x00005f0006091a10 */ /* 0x000fe400017fe4ff */
[----:B------:R-:W-:Y:S01]  /*0750*/  MOV R3, RZ ;  /* 0x000000ff00037202 */ /* 0x000fe20000000f00 */
[----:B------:R-:W-:Y:S01]  /*0760*/  CS2R R6, SRZ ;  /* 0x0000000000067805 */ /* 0x000fe2000001ff00 */
[----:B------:R-:W-:Y:S02]  /*0770*/  MOV R2, RZ ;  /* 0x000000ff00027202 */ /* 0x000fe40000000f00 */
[C---:B------:R-:W-:Y:S02]  /*0780*/  @P0 IADD3.X R11, R0.reuse, c[0x0][0x184], RZ, P3, !PT ;  /* 0x00006100000b0a10 */ /* 0x040fe40001ffe4ff */
[----:B------:R-:W-:-:S03]  /*0790*/  @P0 IADD3.X R19, R0, c[0x0][0x17c], RZ, P4, !PT ;  /* 0x00005f0000130a10 */ /* 0x000fc600027fe4ff */
[----:B------:R1:W5:Y:S04]  /*07a0*/  @P0 LDG.E.64 R2, [R10.64] ;  /* 0x0000000c0a020981 */ /* 0x000368000c1e1b00 */
[----:B------:R0:W5:Y:S01]  /*07b0*/  @P0 LDG.E.64 R6, [R18.64] ;  /* 0x0000000c12060981 */ /* 0x000162000c1e1b00 */
[----:B------:R-:W-:Y:S01]  /*07c0*/  CS2R R4, SRZ ;  /* 0x0000000000047805 */ /* 0x000fe2000001ff00 */
[----:B------:R-:W-:Y:S01]  /*07d0*/  UMOV UR14, 0x3f800000 ;  /* 0x3f800000000e7882 */ /* 0x000fe20000000000 */
[----:B--2---:R-:W-:Y:S01]  /*07e0*/  FFMA.FTZ R13, -R12, R12, R13 ;  /* 0x0000000c0c0d7223 */ /* 0x004fe2000001010d */
[----:B------:R-:W-:Y:S03]  /*07f0*/  BSSY B0, `(.L_x_966) ;  /* 0x0000016000007945 */ /* 0x000fe60003800000 */
[----:B------:R2:W5:Y:S01]  /*0800*/  @P1 LDG.E.64 R4, [R8.64] ;  /* 0x0000000c08041981 */ /* 0x000562000c1e1b00 */
[----:B------:R-:W-:-:S13]  /*0810*/  FSETP.GTU.FTZ.AND P0, PT, R13, RZ, PT ;  /* 0x000000ff0d00720b */ /* 0x000fda0003f1c000 */
[----:B------:R-:W-:Y:S01]  /*0820*/  VOTEU.ANY UP0, P0 ;  /* 0x00000000003f7886 */ /* 0x000fe20000000100 */
[----:B------:R-:W-:-:S13]  /*0830*/  PLOP3.LUT P0, PT, PT, PT, UP0, 0x80, 0x0 ;  /* 0x000000000000781c */ /* 0x000fda0003f0f008 */
[----:B------:R-:W-:-:S06]  /*0840*/  @P0 FADD.FTZ R0, R13, c[0x0][0x1a0] ;  /* 0x000068000d000621 */ /* 0x000fcc0000010000 */
[----:B------:R-:W3:Y:S02]  /*0850*/  @P0 MUFU.RSQ R0, R0 ;  /* 0x0000000000000308 */ /* 0x000ee40000001400 */
[----:B---3--:R-:W3:Y:S01]  /*0860*/  @P0 R2UR UR4, R0 ;  /* 0x00000000000403c2 */ /* 0x008ee200000e0000 */
[----:B------:R-:W-:Y:S01]  /*0870*/  ISETP.GT.U32.AND P0, PT, R47, 0x7f, PT ;  /* 0x0000007f2f00780c */ /* 0x000fe20003f04070 */
[----:B--2---:R-:W-:Y:S01]  /*0880*/  CS2R R8, SRZ ;  /* 0x0000000000087805 */ /* 0x004fe2000001ff00 */
[----:B-1----:R-:W-:Y:S01]  /*0890*/  CS2R R10, SRZ ;  /* 0x00000000000a7805 */ /* 0x002fe2000001ff00 */
[----:B---3--:R-:W-:-:S10]  /*08a0*/  @UP0 UMOV UR14, UR4 ;  /* 0x00000004000e0c82 */ /* 0x008fd40008000000 */
        /* <DEDUP_REMOVED lines=10> */
.L_x_967:
[----:B0-----:R-:W-:Y:S05]  /*0950*/  BSYNC B0 ;  /* 0x0000000000007941 */ /* 0x001fea0003800000 */
.L_x_966:
[----:B------:R-:W-:Y:S01]  /*0960*/  ISETP.NE.AND P2, PT, RZ, UR16, PT ;  /* 0x00000010ff007c0c */ /* 0x000fe2000bf45270 */
[C---:B-----5:R-:W-:Y:S01]  /*0970*/  FADD.FTZ R16, -R12.reuse, R16 ;  /* 0x000000100c107221 */ /* 0x060fe20000010100 */
[----:B------:R-:W-:Y:S01]  /*0980*/  MOV R14, R5 ;  /* 0x00000005000e7202 */ /* 0x000fe20000000f00 */
[C---:B------:R-:W-:Y:S01]  /*0990*/  FADD.FTZ R0, -R12.reuse, R17 ;  /* 0x000000110c007221 */ /* 0x040fe20000010100 */
[----:B------:R-:W-:Y:S01]  /*09a0*/  MOV R13, R6 ;  /* 0x00000006000d7202 */ /* 0x000fe20000000f00 */
[C---:B------:R-:W-:Y:S02]  /*09b0*/  FADD.FTZ R2, -R12.reuse, R2 ;  /* 0x000000020c027221 */ /* 0x040fe40000010100 */
[----:B------:R-:W-:Y:S01]  /*09c0*/  FADD.FTZ R3, -R12, R3 ;  /* 0x000000030c037221 */ /* 0x000fe20000010100 */
[----:B------:R-:W-:Y:S01]  /*09d0*/  MOV R12, R4 ;  /* 0x00000004000c7202 */ /* 0x000fe20000000f00 */
[----:B------:R-:W-:Y:S02]  /*09e0*/  FMUL.FTZ R33, R16, UR14 ;  /* 0x0000000e10217c20 */ /* 0x000fe40008410000 */
[----:B------:R-:W-:-:S02]  /*09f0*/  FMUL.FTZ R0, R0, UR14 ;  /* 0x0000000e00007c20 */ /* 0x000fc40008410000 */
        /* <DEDUP_REMOVED lines=11> */
[----:B0-----:R-:W-:-:S04]  /*0ab0*/  FADD.FTZ R23, -R20, 1 ;  /* 0x3f80000014177421 */ /* 0x001fc80000010100 */
[----:B------:R-:W-:Y:S02]  /*0ac0*/  FFMA.FTZ R23, R14, R23, 1 ;  /* 0x3f8000000e177423 */ /* 0x000fe40000010017 */
[----:B------:R-:W-:Y:S02]  /*0ad0*/  FMUL.FTZ R14, R5, R20 ;  /* 0x00000014050e7220 */ /* 0x000fe40000410000 */
[----:B-1----:R-:W-:Y:S02]  /*0ae0*/  FADD.FTZ R21, -R17, 1 ;  /* 0x3f80000011157421 */ /* 0x002fe40000010100 */
[----:B------:R-:W-:Y:S02]  /*0af0*/  FMUL.FTZ R17, R4, R17 ;  /* 0x0000001104117220 */ /* 0x000fe40000410000 */
[----:B------:R-:W-:Y:S02]  /*0b00*/  FFMA.FTZ R12, R12, R21, 1 ;  /* 0x3f8000000c0c7423 */ /* 0x000fe40000010015 */
[----:B------:R-:W-:-:S02]  /*0b10*/  FMUL.FTZ R14, R14, R23 ;  /* 0x000000170e0e7220 */ /* 0x000fc40000410000 */
[----:B------:R-:W-:-:S04]  /*0b20*/  FMUL.FTZ R12, R17, R12 ;  /* 0x0000000c110c7220 */ /* 0x000fc80000410000 */
.L_x_968:
[----:B------:R-:W-:Y:S01]  /*0b30*/  FMUL.FTZ R18, R12, R8 ;  /* 0x000000080c127220 */ /* 0x000fe20000410000 */
[----:B------:R-:W-:Y:S01]  /*0b40*/  MOV R20, R7 ;  /* 0x0000000700147202 */ /* 0x000fe20000000f00 */
        /* <DEDUP_REMOVED lines=23> */
[----:B------:R-:W-:Y:S02]  /*0cc0*/  FMUL.FTZ R13, R23, R24 ;  /* 0x00000018170d7220 */ /* 0x000fe40000410000 */
.L_x_969:
        /* <DEDUP_REMOVED lines=8> */
[----:B------:R-:W-:Y:S02]  /*0d50*/  FFMA.FTZ R16, R2, R17, R16 ;  /* 0x0000001102107223 */ /* 0x000fe40000010010 */
[----:B------:R-:W-:-:S02]  /*0d60*/  FADD.FTZ R18, R18, R17 ;  /* 0x0000001112127221 */ /* 0x000fc40000010000 */
[----:B------:R-:W-:Y:S02]  /*0d70*/  FFMA.FTZ R15, R3, R21, R16 ;  /* 0x00000015030f7223 */ /* 0x000fe40000010010 */
[----:B------:R-:W-:Y:S02]  /*0d80*/  FADD.FTZ R21, R21, R18 ;  /* 0x0000001215157221 */ /* 0x000fe40000010000 */
[----:B------:R-:W-:Y:S01]  /*0d90*/  FFMA.FTZ R17, R0, R14, RZ ;  /* 0x0000000e00117223 */ /* 0x000fe200000100ff */
[----:B------:R-:W0:Y:S01]  /*0da0*/  SHFL.DOWN PT, R16, R15, 0x1, 0x1f ;  /* 0x08201f000f107f89 */ /* 0x000e2200000e0000 */
[----:B------:R-:W-:Y:S02]  /*0db0*/  FADD.FTZ R19, RZ, R14 ;  /* 0x0000000eff137221 */ /* 0x000fe40000010000 */
[----:B------:R-:W-:Y:S01]  /*0dc0*/  FFMA.FTZ R17, R3, R20, R17 ;  /* 0x0000001403117223 */ /* 0x000fe20000010011 */
[----:B------:R-:W1:Y:S01]  /*0dd0*/  SHFL.DOWN PT, R18, R21, 0x1, 0x1f ;  /* 0x08201f0015127f89 */ /* 0x000e6200000e0000 */
[----:B------:R-:W-:-:S02]  /*0de0*/  FADD.FTZ R19, R19, R20 ;  /* 0x0000001413137221 */ /* 0x000fc40000010000 */
        /* <DEDUP_REMOVED lines=25> */
[----:B------:R-:W-:Y:S02]  /*0f80*/  FFMA.FTZ R16, R2, R13, R16 ;  /* 0x0000000d02107223 */ /* 0x000fe40000010010 */
        /* <DEDUP_REMOVED lines=26> */
[----:B------:R-:W-:-:S02]  /*1130*/  FADD.FTZ R24, R22, R27 ;  /* 0x0000001b16187221 */ /* 0x000fc40000010000 */
[----:B--2---:R-:W-:Y:S02]  /*1140*/  FADD.FTZ R27, R23, R28 ;  /* 0x0000001c171b7221 */ /* 0x004fe40000010000 */
[----:B------:R-:W-:Y:S02]  /*1150*/  FADD.FTZ R26, R20, R29 ;  /* 0x0000001d141a7221 */ /* 0x000fe40000010000 */
[----:B------:R-:W1:Y:S01]  /*1160*/  LDS.128 R20, [R48+0xe0] ;  /* 0x0000e00030147984 */ /* 0x000e620000000c00 */
[----:B------:R-:W-:Y:S02]  /*1170*/  FADD.FTZ R28, R24, R31 ;  /* 0x0000001f181c7221 */ /* 0x000fe40000010000 */
[----:B------:R-:W-:Y:S02]  /*1180*/  FADD.FTZ R29, R25, R30 ;  /* 0x0000001e191d7221 */ /* 0x000fe40000010000 */
[----:B0-----:R-:W-:Y:S02]  /*1190*/  FADD.FTZ R31, R27, R16 ;  /* 0x000000101b1f7221 */ /* 0x001fe40000010000 */
[----:B------:R-:W-:-:S02]  /*11a0*/  FADD.FTZ R16, R26, R17 ;  /* 0x000000111a107221 */ /* 0x000fc40000010000 */
[----:B------:R-:W0:Y:S01]  /*11b0*/  LDS.128 R24, [R48+0x100] ;  /* 0x0001000030187984 */ /* 0x000e220000000c00 */
[----:B------:R-:W-:Y:S02]  /*11c0*/  FADD.FTZ R29, R29, R18 ;  /* 0x000000121d1d7221 */ /* 0x000fe40000010000 */
[----:B------:R-:W-:Y:S02]  /*11d0*/  FADD.FTZ R28, R28, R19 ;  /* 0x000000131c1c7221 */ /* 0x000fe40000010000 */
[----:B-1----:R-:W-:Y:S02]  /*11e0*/  FADD.FTZ R31, R31, R20 ;  /* 0x000000141f1f7221 */ /* 0x002fe40000010000 */
[----:B------:R-:W-:Y:S02]  /*11f0*/  FADD.FTZ R20, R16, R21 ;  /* 0x0000001510147221 */ /* 0x000fe40000010000 */
[----:B------:R-:W1:Y:S01]  /*1200*/  LDS.128 R16, [R48+0x120] ;  /* 0x0001200030107984 */ /* 0x000e620000000c00 */
[----:B------:R-:W-:-:S02]  /*1210*/  FADD.FTZ R29, R29, R22 ;  /* 0x000000161d1d7221 */ /* 0x000fc40000010000 */
[----:B------:R-:W-:Y:S02]  /*1220*/  FADD.FTZ R28, R28, R23 ;  /* 0x000000171c1c7221 */ /* 0x000fe40000010000 */
[----:B0-----:R-:W-:Y:S02]  /*1230*/  FADD.FTZ R31, R31, R24 ;  /* 0x000000181f1f7221 */ /* 0x001fe40000010000 */
[----:B------:R-:W-:Y:S02]  /*1240*/  FADD.FTZ R24, R20, R25 ;  /* 0x0000001914187221 */ /* 0x000fe40000010000 */
[----:B------:R-:W0:Y:S01]  /*1250*/  LDS.128 R20, [R48+0x140] ;  /* 0x0001400030147984 */ /* 0x000e220000000c00 */
[----:B------:R-:W-:Y:S02]  /*1260*/  FADD.FTZ R29, R29, R26 ;  /* 0x0000001a1d1d7221 */ /* 0x000fe40000010000 */
[----:B------:R-:W-:Y:S02]  /*1270*/  FADD.FTZ R28, R28, R27 ;  /* 0x0000001b1c1c7221 */ /* 0x000fe40000010000 */
[----:B-1----:R-:W-:-:S02]  /*1280*/  FADD.FTZ R31, R31, R16 ;  /* 0x000000101f1f7221 */ /* 0x002fc40000010000 */
[----:B------:R-:W-:Y:S02]  /*1290*/  FADD.FTZ R16, R24, R17 ;  /* 0x0000001118107221 */ /* 0x000fe40000010000 */
[----:B------:R-:W1:Y:S01]  /*12a0*/  LDS.128 R24, [R48+0x160] ;  /* 0x0001600030187984 */ /* 0x000e620000000c00 */
        /* <DEDUP_REMOVED lines=12> */
[----:B0-----:R-:W-:-:S02]  /*1370*/  FADD.FTZ R31, R31, R16 ;  /* 0x000000101f1f7221 */ /* 0x001fc40000010000 */
[----:B------:R-:W-:Y:S02]  /*1380*/  FADD.FTZ R16, R24, R17 ;  /* 0x0000001118107221 */ /* 0x000fe40000010000 */
        /* <DEDUP_REMOVED lines=266> */
.L_x_971:
[----:B-1----:R-:W-:Y:S05]  /*2430*/  BSYNC B0 ;  /* 0x0000000000007941 */ /* 0x002fea0003800000 */
.L_x_970:
        /* <DEDUP_REMOVED lines=9> */
[----:B------:R-:W-:Y:S01]  /*24d0*/  MOV R31, UR10 ;  /* 0x0000000a001f7c02 */ /* 0x000fe20008000f00 */
[----:B------:R0:W-:Y:S01]  /*24e0*/  RED.E.ADD.F32.FTZ.RN.STRONG.GPU [R20.64], R16 ;  /* 0x000000101400798e */ /* 0x0001e2000c10e78c */
[----:B------:R-:W-:Y:S02]  /*24f0*/  LEA R24, P4, R25, R20, 0x2 ;  /* 0x0000001419187211 */ /* 0x000fe400078810ff */
[----:B------:R-:W-:-:S02]  /*2500*/  MOV R27, c[0x0][0x1dc] ;  /* 0x00007700001b7a02 */ /* 0x000fc40000000f00 */
[-C--:B------:R-:W-:Y:S02]  /*2510*/  LEA R22, P5, R23, R20.reuse, 0x2 ;  /* 0x0000001417167211 */ /* 0x080fe400078a10ff */
[----:B------:R-:W-:Y:S02]  /*2520*/  LEA R26, P6, R31, R20, 0x2 ;  /* 0x000000141f1a7211 */ /* 0x000fe400078c10ff */
[----:B------:R-:W-:Y:S02]  /*2530*/  IADD3.X R25, R21, UR9, RZ, P4, !PT ;  /* 0x0000000915197c10 */ /* 0x000fe4000a7fe4ff */
[----:B------:R-:W-:Y:S02]  /*2540*/  LEA.HI.X R23, R23, R21, R27, 0x2, P5 ;  /* 0x0000001517177211 */ /* 0x000fe400028f141b */
[----:B------:R-:W-:Y:S01]  /*2550*/  IADD3.X R27, R21, UR8, RZ, P6, !PT ;  /* 0x00000008151b7c10 */ /* 0x000fe2000b7fe4ff */
[----:B------:R0:W-:Y:S04]  /*2560*/  RED.E.ADD.F32.FTZ.RN.STRONG.GPU [R24.64], R17 ;  /* 0x000000111800798e */ /* 0x0001e8000c10e78c */
[----:B------:R0:W-:Y:S04]  /*2570*/  RED.E.ADD.F32.FTZ.RN.STRONG.GPU [R22.64], R18 ;  /* 0x000000121600798e */ /* 0x0001e8000c10e78c */
[----:B------:R0:W-:Y:S02]  /*2580*/  RED.E.ADD.F32.FTZ.RN.STRONG.GPU [R26.64], R19 ;  /* 0x000000131a00798e */ /* 0x0001e4000c10e78c */
.L_x_973:
[----:B------:R-:W-:Y:S05]  /*2590*/  BSYNC B0 ;  /* 0x0000000000007941 */ /* 0x000fea0003800000 */
.L_x_972:
        /* <DEDUP_REMOVED lines=29> */
.L_x_976:
[----:B------:R-:W2:Y:S01]  /*2770*/  LDG.E.STRONG.GPU R16, [R14.64] ;  /* 0x0000000c0e107981 */ /* 0x000ea2000c1ef900 */
[----:B------:R-:W-:Y:S01]  /*2780*/  YIELD ;  /* 0x0000000000007946 */ /* 0x000fe20003800000 */
[----:B--2---:R-:W-:Y:S01]  /*2790*/  ISETP.NE.AND P0, PT, R16, R19, PT ;  /* 0x000000131000720c */ /* 0x004fe20003f05270 */
[----:B------:R-:W-:-:S12]  /*27a0*/  CCTL.IVALL ;  /* 0x00000000ff00798f */ /* 0x000fd80002000000 */
[----:B------:R-:W-:Y:S05]  /*27b0*/  @P0 BRA `(.L_x_976) ;  /* 0xffffffb000000947 */ /* 0x000fea000383ffff */
.L_x_975:
        /* <DEDUP_REMOVED lines=17> */
.L_x_980:
        /* <DEDUP_REMOVED lines=116> */
.L_x_979:
        /* <DEDUP_REMOVED lines=62> */
.L_x_981:
[----:B------:R-:W-:-:S13]  /*33f0*/  ISETP.NE.OR P0, PT, RZ, UR4, P0 ;  /* 0x00000004ff007c0c */ /* 0x000fda0008705670 */
[----:B------:R-:W-:Y:S05]  /*3400*/  @!P0 BRA `(.L_x_977) ;  /* 0x000001f000008947 */ /* 0x000fea0003800000 */
.L_x_978:
        /* <DEDUP_REMOVED lines=31> */
.L_x_977:
        /* <DEDUP_REMOVED lines=10> */
.L_x_983:
[----:B------:R-:W-:Y:S05]  /*36a0*/  BSYNC B0 ;  /* 0x0000000000007941 */ /* 0x000fea0003800000 */
.L_x_982:
        /* <DEDUP_REMOVED lines=19> */
.L_x_974:
[----:B------:R-:W-:Y:S01]  /*37e0*/  @!P3 STS.64 [0x30], R12 ;  /* 0x0000300cff00b388 */ /* 0x000fe20000000a00 */
[----:B0-----:R-:W-:-:S03]  /*37f0*/  SHF.R.U32.HI R17, RZ, 0x1, R47 ;  /* 0x00000001ff117819 */ /* 0x001fc6000001162f */
[----:B------:R-:W-:Y:S02]  /*3800*/  BAR.SYNC.DEFER_BLOCKING 0x0 ;  /* 0x0000000000007b1d */ /* 0x000fe40000010000 */
[----:B------:R-:W-:-:S05]  /*3810*/  IMAD R17, R42, c[0x0][0x1fc], R17 ;  /* 0x00007f002a117a24 */ /* 0x000fca00078e0211 */
[----:B------:R-:W-:-:S04]  /*3820*/  IADD3 R17, R17, 0x40, RZ ;  /* 0x0000004011117810 */ /* 0x000fc80007ffe0ff */
[----:B------:R-:W-:Y:S02]  /*3830*/  ISETP.GE.U32.AND P0, PT, R17, c[0x0][0x1e0], PT ;  /* 0x0000780011007a0c */ /* 0x000fe40003f06070 */
[----:B------:R-:W-:-:S04]  /*3840*/  SHF.R.S32.HI R17, RZ, 0x1f, R17 ;  /* 0x0000001fff117819 */ /* 0x000fc80000011411 */
[----:B------:R-:W-:-:S04]  /*3850*/  ISETP.GE.AND.EX P0, PT, R17, c[0x0][0x1e4], PT, P0 ;  /* 0x0000790011007a0c */ /* 0x000fc80003f06300 */
[----:B------:R-:W-:Y:S01]  /*3860*/  ISETP.LT.U32.AND P0, PT, R47, 0x80, !P0 ;  /* 0x000000802f00780c */ /* 0x000fe20004701070 */
[----:B------:R-:W0:Y:S02]  /*3870*/  LDS.64 R14, [0x30] ;  /* 0x00003000ff0e7984 */ /* 0x000e240000000a00 */
[----:B0-----:R-:W-:Y:S02]  /*3880*/  FMUL.FTZ R14, R14, c[0x0][0x20c] ;  /* 0x000083000e0e7a20 */ /* 0x001fe40000410000 */
        /* <DEDUP_REMOVED lines=20> */
.L_x_984:
[----:B------:R-:W-:Y:S01]  /*39d0*/  BSSY B0, `(.L_x_985) ;  /* 0x0000011000007945 */ /* 0x000fe20003800000 */
[----:B------:R-:W-:Y:S05]  /*39e0*/  @!P1 BRA `(.L_x_986) ;  /* 0x000000f000009947 */ /* 0x000fea0003800000 */
[----:B------:R-:W-:Y:S01]  /*39f0*/  MOV R12, R50 ;  /* 0x00000032000c7202 */ /* 0x000fe20000000f00 */
[----:B------:R-:W-:Y:S01]  /*3a00*/  IMAD R16, R38, c[0x0][0x1d8], RZ ;  /* 0x0000760026107a24 */ /* 0x000fe200078e02ff */
[----:B------:R-:W-:Y:S01]  /*3a10*/  MOV R13, R53 ;  /* 0x00000035000d7202 */ /* 0x000fe20000000f00 */
[----:B------:R-:W-:Y:S02]  /*3a20*/  FFMA.FTZ R33, R33, R14, R15 ;  /* 0x0000000e21217223 */ /* 0x000fe4000001000f */
[C---:B------:R-:W-:Y:S02]  /*3a30*/  IMAD R17, R39.reuse, c[0x0][0x1dc], R16 ;  /* 0x0000770027117a24 */ /* 0x040fe400078e0210 */
[----:B------:R-:W-:-:S04]  /*3a40*/  IMAD.WIDE.U32 R12, R39, c[0x0][0x1d8], R12 ;  /* 0x00007600270c7a25 */ /* 0x000fc800078e000c */
[----:B------:R-:W-:Y:S01]  /*3a50*/  FFMA.FTZ R0, R0, R14, R15 ;  /* 0x0000000e00007223 */ /* 0x000fe2000001000f */
[----:B------:R-:W-:Y:S01]  /*3a60*/  IADD3 R17, R13, R17, RZ ;  /* 0x000000110d117210 */ /* 0x000fe20007ffe0ff */
[----:B------:R-:W-:Y:S01]  /*3a70*/  FFMA.FTZ R16, R8, R4, -R33 ;  /* 0x0000000408107223 */ /* 0x000fe20000010821 */
[----:B------:R-:W-:Y:S01]  /*3a80*/  LEA R4, P3, R12, c[0x0][0x160], 0x2 ;  /* 0x000058000c047a11 */ /* 0x000fe200078610ff */
[----:B------:R-:W-:Y:S02]  /*3a90*/  FFMA.FTZ R0, R9, R5, -R0 ;  /* 0x0000000509007223 */ /* 0x000fe40000010800 */
[----:B------:R-:W-:Y:S01]  /*3aa0*/  FMUL.FTZ R16, R16, UR14 ;  /* 0x0000000e10107c20 */ /* 0x000fe20008410000 */
[----:B------:R-:W-:Y:S01]  /*3ab0*/  LEA.HI.X R5, R12, c[0x0][0x164], R17, 0x2, P3 ;  /* 0x000059000c057a11 */ /* 0x000fe200018f1411 */
[----:B------:R-:W-:-:S05]  /*3ac0*/  FMUL.FTZ R17, R0, UR14 ;  /* 0x0000000e00117c20 */ /* 0x000fca0008410000 */
[----:B------:R0:W-:Y:S03]  /*3ad0*/  STG.E.64 [R4.64], R16 ;  /* 0x0000001004007986 */ /* 0x0001e6000c101b0c */
.L_x_986:
[----:B------:R-:W-:Y:S05]  /*3ae0*/  BSYNC B0 ;  /* 0x0000000000007941 */ /* 0x000fea0003800000 */
.L_x_985:
[----:B------:R-:W-:Y:S05]  /*3af0*/  @!P2 BRA `(.L_x_987) ;  /* 0x000001200000a947 */ /* 0x000fea0003800000 */
[----:B------:R-:W-:Y:S02]  /*3b00*/  FFMA.FTZ R10, R2, R8, R10 ;  /* 0x00000008020a7223 */ /* 0x000fe4000001000a */
[----:B------:R-:W-:Y:S02]  /*3b10*/  FFMA.FTZ R11, R3, R9, R11 ;  /* 0x00000009030b7223 */ /* 0x000fe4000001000b */
[----:B------:R-:W-:Y:S02]  /*3b20*/  FMUL.FTZ R0, R10, -1.4426950216293334961 ;  /* 0xbfb8aa3b0a007820 */ /* 0x000fe40000410000 */
[----:B------:R-:W-:-:S04]  /*3b30*/  FMUL.FTZ R12, R11, -1.4426950216293334961 ;  /* 0xbfb8aa3b0b0c7820 */ /* 0x000fc80000410000 */
[----:B------:R-:W1:Y:S08]  /*3b40*/  MUFU.EX2 R0, R0 ;  /* 0x0000000000007308 */ /* 0x000e700000000800 */
[----:B------:R-:W2:Y:S01]  /*3b50*/  MUFU.EX2 R12, R12 ;  /* 0x0000000c000c7308 */ /* 0x000ea20000000800 */
[----:B01----:R-:W-:-:S07]  /*3b60*/  FADD.FTZ R4, R0, 1 ;  /* 0x3f80000000047421 */ /* 0x003fce0000010000 */
[----:B------:R-:W0:Y:S01]  /*3b70*/  MUFU.RCP R5, R4 ;  /* 0x0000000400057308 */ /* 0x000e220000001000 */
[----:B--2---:R-:W-:-:S07]  /*3b80*/  FADD.FTZ R13, R12, 1 ;  /* 0x3f8000000c0d7421 */ /* 0x004fce0000010000 */
        /* <DEDUP_REMOVED lines=9> */
.L_x_987:
[----:B------:R-:W-:Y:S01]  /*3c20*/  BSSY B0, `(.L_x_988) ;  /* 0x0000011000007945 */ /* 0x000fe20003800000 */
[----:B------:R-:W-:Y:S05]  /*3c30*/  @!P0 BRA `(.L_x_989) ;  /* 0x000000f000008947 */ /* 0x000fea0003800000 */
[----:B0-----:R-:W-:Y:S01]  /*3c40*/  MOV R4, R50 ;  /* 0x0000003200047202 */ /* 0x001fe20000000f00 */
        /* <DEDUP_REMOVED lines=8> */
[C---:B------:R-:W-:Y:S01]  /*3cd0*/  LEA R2, P0, R4.reuse, c[0x0][0x160], 0x2 ;  /* 0x0000580004027a11 */ /* 0x040fe200078010ff */
[----:B------:R-:W-:Y:S02]  /*3ce0*/  FFMA.FTZ R14, R9, R7, -R14 ;  /* 0x00000007090e7223 */ /* 0x000fe4000001080e */
[----:B------:R-:W-:Y:S01]  /*3cf0*/  FMUL.FTZ R6, R11, UR14 ;  /* 0x0000000e0b067c20 */ /* 0x000fe20008410000 */
[----:B------:R-:W-:Y:S01]  /*3d00*/  LEA.HI.X R3, R4, c[0x0][0x164], R13, 0x2, P0 ;  /* 0x0000590004037a11 */ /* 0x000fe200000f140d */
[----:B------:R-:W-:-:S05]  /*3d10*/  FMUL.FTZ R7, R14, UR14 ;  /* 0x0000000e0e077c20 */ /* 0x000fca0008410000 */
[----:B------:R0:W-:Y:S03]  /*3d20*/  STG.E.64 [R2.64], R6 ;  /* 0x0000000602007986 */ /* 0x0001e6000c101b0c */
.L_x_989:
[----:B------:R-:W-:Y:S05]  /*3d30*/  BSYNC B0 ;  /* 0x0000000000007941 */ /* 0x000fea0003800000 */
.L_x_988:
[----:B------:R-:W-:Y:S02]  /*3d40*/  IADD3 R43, R43, c[0x0][0x10], RZ ;  /* 0x000004002b2b7a10 */ /* 0x000fe40007ffe0ff */
[----:B------:R-:W-:Y:S02]  /*3d50*/  IADD3 R44, R44, 0x1, RZ ;  /* 0x000000012c2c7810 */ /* 0x000fe40007ffe0ff */
[----:B------:R-:W-:-:S13]  /*3d60*/  ISETP.GE.AND P0, PT, R43, UR6, PT ;  /* 0x000000062b007c0c */ /* 0x000fda000bf06270 */
[----:B------:R-:W-:Y:S01]  /*3d70*/  @P0 CALL.REL.NOINC `(.L_x_965) ;  /* 0x0000001000000944 */ /* 0x000fe20003c00000 */
[----:B------:R-:W-:Y:S05]  /*3d80*/  BRA `(.L_x_990) ;  /* 0xffffc55000007947 */ /* 0x000fea000383ffff */
.L_x_965:
[----:B-12---:R-:W-:Y:S01]  /*3d90*/  ISETP.NE.AND P2, PT, R47, RZ, PT ;  /* 0x000000ff2f00720c */ /* 0x006fe20003f45270 */
[----:B------:R-:W-:Y:S01]  /*3da0*/  HFMA2.MMA R25, -RZ, RZ, 0, 2.384185791015625e-07 ;  /* 0x00000004ff197435 */ /* 0x000fe200000001ff */
[----:B------:R-:W-:Y:S01]  /*3db0*/  MOV R0, c[0x0][0x10] ;  /* 0x0000040000007a02 */ /* 0x000fe20000000f00 */
[----:B------:R-:W-:Y:S01]  /*3dc0*/  BSSY B0, `(.L_x_991) ;  /* 0x0000013000007945 */ /* 0x000fe20003800000 */
[----:B0-----:R-:W-:Y:S02]  /*3dd0*/  MOV R4, c[0x0][0xc] ;  /* 0x0000030000047a02 */ /* 0x001fe40000000f00 */
        /* <DEDUP_REMOVED lines=17> */
.L_x_992:
[----:B------:R-:W-:Y:S05]  /*3ef0*/  BSYNC B0 ;  /* 0x0000000000007941 */ /* 0x000fea0003800000 */
.L_x_991:
[----:B------:R-:W-:Y:S05]  /*3f00*/  @P0 EXIT ;  /* 0x000000000000094d */ /* 0x000fea0003800000 */
[----:B------:R-:W-:Y:S05]  /*3f10*/  @P2 BRA `(.L_x_993) ;  /* 0x0000008000002947 */ /* 0x000fea0003800000 */
[----:B------:R-:W-:-:S05]  /*3f20*/  IMAD R0, R4, c[0x0][0x10], RZ ;  /* 0x0000040004007a24 */ /* 0x000fca00078e02ff */
[----:B------:R-:W-:-:S13]  /*3f30*/  ISETP.NE.AND P0, PT, R0, -0x1, PT ;  /* 0xffffffff0000780c */ /* 0x000fda0003f05270 */
[----:B------:R-:W-:Y:S05]  /*3f40*/  @!P0 BRA `(.L_x_993) ;  /* 0x0000005000008947 */ /* 0x000fea0003800000 */
.L_x_994:
[----:B0-----:R-:W2:Y:S01]  /*3f50*/  LDG.E.STRONG.GPU R5, [R2.64] ;  /* 0x0000000c02057981 */ /* 0x001ea2000c1ef900 */
[----:B------:R-:W-:Y:S01]  /*3f60*/  YIELD ;  /* 0x0000000000007946 */ /* 0x000fe20003800000 */
[----:B--2---:R-:W-:Y:S01]  /*3f70*/  ISETP.NE.AND P0, PT, R5, R0, PT ;  /* 0x000000000500720c */ /* 0x004fe20003f05270 */
[----:B------:R-:W-:-:S12]  /*3f80*/  CCTL.IVALL ;  /* 0x00000000ff00798f */ /* 0x000fd80002000000 */
[----:B------:R-:W-:Y:S05]  /*3f90*/  @P0 BRA `(.L_x_994) ;  /* 0xffffffb000000947 */ /* 0x000fea000383ffff */
.L_x_993:
[----:B------:R-:W-:Y:S02]  /*3fa0*/  WARPSYNC 0xffffffff ;  /* 0xffffffff00007948 */ /* 0x000fe40003800000 */
[----:B------:R-:W-:Y:S01]  /*3fb0*/  MOV R19, c[0x0][0x1dc] ;  /* 0x0000770000137a02 */ /* 0x000fe20000000f00 */
[----:B------:R-:W-:Y:S03]  /*3fc0*/  BAR.SYNC.DEFER_BLOCKING 0x0 ;  /* 0x0000000000007b1d */ /* 0x000fe60000010000 */
[----:B------:R-:W-:-:S04]  /*3fd0*/  LEA.HI R0, P0, R19, c[0x0][0x1d8], RZ, 0x1 ;  /* 0x0000760013007a11 */ /* 0x000fc800078108ff */
[----:B0-----:R-:W-:-:S04]  /*3fe0*/  IADD3.X R3, RZ, c[0x0][0x1dc], RZ, P0, !PT ;  /* 0x00007700ff037a10 */ /* 0x001fc800007fe4ff */
        /* <DEDUP_REMOVED lines=20> */
.L_x_995:
        /* <DEDUP_REMOVED lines=23> */
.L_x_996:
        /* <DEDUP_REMOVED lines=14> */
.L_x_2304:


//--------------------- .text._Z35group_norm_nhwc_bwd_one_pass_kernelI11Fp32IOFp32WLi256ELi4ELi128EEv26Group_norm_nhwc_bwd_params --------------------------
	.section	.text._Z35group_norm_nhwc_bwd_one_pass_kernelI11Fp32IOFp32WLi256ELi4ELi128EEv26Group_norm_nhwc_bwd_params,"ax",@progbits
	.sectioninfo	@"SHI_REGISTERS=64"
	.align	128
        .global         _Z35group_norm_nhwc_bwd_one_pass_kernelI11Fp32IOFp32WLi256ELi4ELi128EEv26Group_norm_nhwc_bwd_params
        .type           _Z35group_norm_nhwc_bwd_one_pass_kernelI11Fp32IOFp32WLi256ELi4ELi128EEv26Group_norm_nhwc_bwd_params,@function
        .size           _Z35group_norm_nhwc_bwd_one_pass_kernelI11Fp32IOFp32WLi256ELi4ELi128EEv26Group_norm_nhwc_bwd_params,(.L_x_2305 - _Z35group_norm_nhwc_bwd_one_pass_kernelI11Fp32IOFp32WLi256ELi4ELi128EEv26Group_norm_nhwc_bwd_params)
        .other          _Z35group_norm_nhwc_bwd_one_pass_kernelI11Fp32IOFp32WLi256ELi4ELi128EEv26Group_norm_nhwc_bwd_params,@"STO_CUDA_ENTRY STV_DEFAULT"
_Z35group_norm_nhwc_bwd_one_pass_kernelI11Fp32IOFp32WLi256ELi4ELi128EEv26Group_norm_nhwc_bwd_params:
.text._Z35group_norm_nhwc_bwd_one_pass_kernelI11Fp32IOFp32WLi256ELi4ELi128EEv26Group_norm_nhwc_bwd_params:
        /* <DEDUP_REMOVED lines=14> */
[----:B------:R-:W2:Y:S01]  /*00e0*/  S2R R50, SR_LANEID ;  /* 0x0000000000327919 */ /* 0x000ea20000000000 */
[----:B------:R-:W-:Y:S01]  /*00f0*/  UIMAD.WIDE.U32 UR4, UR7, UR8, URZ ;  /* 0x00000008070472a5 */ /* 0x000fe2000f8e003f */
[--C-:B------:R-:W-:Y:S01]  /*0100*/  SHF.R.U32.HI R49, RZ, 0x1, R54.reuse ;  /* 0x00000001ff317819 */ /* 0x100fe20000011636 */
[----:B------:R-:W-:Y:S01]  /*0110*/  UIMAD UR7, UR7, UR9, URZ ;  /* 0x00000009070772a4 */ /* 0x000fe2000f8e023f */
[----:B------:R-:W-:Y:S01]  /*0120*/  SHF.R.S32.HI R3, RZ, 0x1f, R54 ;  /* 0x0000001fff037819 */ /* 0x000fe20000011436 */
[----:B------:R-:W-:Y:S01]  /*0130*/  ULEA.HI UR10, UP0, UR9, UR8, URZ, 0x1 ;  /* 0x00000008090a7291 */ /* 0x000fe2000f81083f */
[----:B------:R-:W-:Y:S01]  /*0140*/  ISETP.GE.U32.AND P2, PT, R54, 0x80, PT ;  /* 0x000000803600780c */ /* 0x000fe20003f46070 */
[----:B------:R-:W-:Y:S01]  /*0150*/  UIADD3 UR7, UR5, UR7, URZ ;  /* 0x0000000705077290 */ /* 0x000fe2000fffe03f */
[----:B------:R-:W-:Y:S01]  /*0160*/  IMAD R49, R52, c[0x0][0x1fc], R49 ;  /* 0x00007f0034317a24 */ /* 0x000fe200078e0231 */
[----:B------:R-:W-:Y:S01]  /*0170*/  UIADD3.X UR8, URZ, UR9, URZ, UP0, !UPT ;  /* 0x000000093f087290 */ /* 0x000fe200087fe43f */
[----:B------:R-:W-:Y:S01]  /*0180*/  LEA.HI R3, R3, R54, RZ, 0x5 ;  /* 0x0000003603037211 */ /* 0x000fe200078f28ff */
[----:B------:R-:W-:Y:S01]  /*0190*/  ULEA.HI UR9, UP0, UR7, UR4, URZ, 0x1 ;  /* 0x0000000407097291 */ /* 0x000fe2000f81083f */
[----:B------:R-:W-:Y:S01]  /*01a0*/  HFMA2.MMA R53, -RZ, RZ, 0, 0 ;  /* 0x00000000ff357435 */ /* 0x000fe200000001ff */
[C---:B------:R-:W-:Y:S01]  /*01b0*/  IADD3 R47, R49.reuse, 0x40, RZ ;  /* 0x00000040312f7810 */ /* 0x040fe20007ffe0ff */
[----:B------:R-:W-:Y:S01]  /*01c0*/  USHF.R.S64 UR10, UR10, 0x1, UR8 ;  /* 0x000000010a0a7899 */ /* 0x000fe20008001008 */
[C---:B------:R-:W-:Y:S01]  /*01d0*/  ISETP.LT.U32.AND P1, PT, R49.reuse, c[0x0][0x1e0], PT ;  /* 0x0000780031007a0c */ /* 0x040fe20003f21070 */
[----:B------:R-:W-:Y:S01]  /*01e0*/  UIADD3.X UR7, URZ, UR7, URZ, UP0, !UPT ;  /* 0x000000073f077290 */ /* 0x000fe200087fe43f */
[----:B------:R-:W-:Y:S01]  /*01f0*/  SHF.R.S32.HI R48, RZ, 0x1f, R49 ;  /* 0x0000001fff307819 */ /* 0x000fe20000011431 */
[----:B------:R-:W-:Y:S01]  /*0200*/  USHF.R.S32.HI UR8, URZ, 0x1, UR8 ;  /* 0x000000013f087899 */ /* 0x000fe20008011408 */
[----:B------:R-:W-:Y:S01]  /*0210*/  IADD3 R45, R49, 0x80, RZ ;  /* 0x00000080312d7810 */ /* 0x000fe20007ffe0ff */
[----:B------:R-:W-:Y:S01]  /*0220*/  USHF.R.S64 UR9, UR9, 0x1, UR7 ;  /* 0x0000000109097899 */ /* 0x000fe20008001007 */
[----:B------:R-:W-:Y:S01]  /*0230*/  ISETP.LT.U32.AND P0, PT, R47, c[0x0][0x1e0], PT ;  /* 0x000078002f007a0c */ /* 0x000fe20003f01070 */
[----:B------:R-:W-:Y:S01]  /*0240*/  USHF.R.S32.HI UR7, URZ, 0x1, UR7 ;  /* 0x000000013f077899 */ /* 0x000fe20008011407 */
[----:B------:R-:W-:Y:S01]  /*0250*/  SHF.R.S32.HI R46, RZ, 0x1f, R47 ;  /* 0x0000001fff2e7819 */ /* 0x000fe2000001142f */
[----:B------:R-:W-:Y:S01]  /*0260*/  USHF.L.U64.HI UR8, UR10, 0x2, UR8 ;  /* 0x000000020a087899 */ /* 0x000fe20008010208 */
[----:B------:R-:W-:Y:S01]  /*0270*/  IADD3 R43, R49, 0xc0, RZ ;  /* 0x000000c0312b7810 */ /* 0x000fe20007ffe0ff */
[----:B------:R-:W-:Y:S01]  /*0280*/  USHF.L.U64.HI UR7, UR9, 0x2, UR7 ;  /* 0x0000000209077899 */ /* 0x000fe20008010207 */
[----:B------:R-:W-:Y:S01]  /*0290*/  ISETP.LT.AND.EX P1, PT, R48, c[0x0][0x1e4], !P2, P1 ;  /* 0x0000790030007a0c */ /* 0x000fe20005721310 */
[----:B------:R-:W-:Y:S01]  /*02a0*/  ULDC.U8 UR16, c[0x0][0x1f4] ;  /* 0x00007d0000107ab9 */ /* 0x000fe20000000000 */
[----:B------:R-:W-:-:S02]  /*02b0*/  ISETP.LT.AND.EX P2, PT, R46, c[0x0][0x1e4], !P2, P0 ;  /* 0x000079002e007a0c */ /* 0x000fc40005741300 */
[----:B------:R-:W-:Y:S02]  /*02c0*/  SHF.R.S32.HI R40, RZ, 0x5, R3 ;  /* 0x00000005ff287819 */ /* 0x000fe40000011403 */
[----:B------:R-:W-:Y:S02]  /*02d0*/  SHF.R.S32.HI R44, RZ, 0x1f, R45 ;  /* 0x0000001fff2c7819 */ /* 0x000fe4000001142d */
[----:B012---:R-:W-:Y:S02]  /*02e0*/  SHF.R.S32.HI R42, RZ, 0x1f, R43 ;  /* 0x0000001fff2a7819 */ /* 0x007fe4000001142b */
.L_x_1030:
[----:B0-----:R-:W-:Y:S01]  /*02f0*/  IABS R5, c[0x0][0x1f0] ;  /* 0x00007c0000057a13 */ /* 0x001fe20000000000 */
[----:B------:R-:W-:Y:S01]  /*0300*/  ULDC UR4, c[0x0][0x1f0] ;  /* 0x00007c0000047ab9 */ /* 0x000fe20000000800 */
[----:B------:R-:W-:Y:S01]  /*0310*/  ISETP.LE.AND P0, PT, RZ, UR14, PT ;  /* 0x0000000eff007c0c */ /* 0x000fe2000bf03270 */
[----:B------:R-:W-:Y:S01]  /*0320*/  ULOP3.LUT UR4, UR14, UR4, URZ, 0x3c, !UPT ;  /* 0x000000040e047292 */ /* 0x000fe2000f8e3c3f */
[----:B------:R-:W0:Y:S01]  /*0330*/  I2F.RP R0, R5 ;  /* 0x0000000500007306 */ /* 0x000e220000209400 */
[----:B------:R-:W-:-:S04]  /*0340*/  UMOV UR11, 0x8 ;  /* 0x00000008000b7882 */ /* 0x000fc80000000000 */
[----:B------:R-:W-:Y:S01]  /*0350*/  ISETP.LE.AND P3, PT, RZ, UR4, PT ;  /* 0x00000004ff007c0c */ /* 0x000fe2000bf63270 */
[----:B------:R-:W-:Y:S02]  /*0360*/  ULDC.64 UR4, c[0x0][0x198] ;  /* 0x0000660000047ab9 */ /* 0x000fe40000000a00 */
[----:B------:R-:W-:-:S06]  /*0370*/  UIMAD.WIDE UR4, UR14, UR11, UR4 ;  /* 0x0000000b0e0472a5 */ /* 0x000fcc000f8e0204 */
[----:B------:R-:W-:Y:S01]  /*0380*/  MOV R16, UR4 ;  /* 0x0000000400107c02 */ /* 0x000fe20008000f00 */
[----:B0-----:R-:W0:Y:S01]  /*0390*/  MUFU.RCP R0, R0 ;  /* 0x0000000000007308 */ /* 0x001e220000001000 */
[----:B------:R-:W-:-:S06]  /*03a0*/  MOV R17, UR5 ;  /* 0x0000000500117c02 */ /* 0x000fcc0008000f00 */
[----:B------:R-:W2:Y:S01]  /*03b0*/  LDG.E.64 R16, [R16.64] ;  /* 0x0000000c10107981 */ /* 0x000ea2000c1e1b00 */
[----:B0-----:R-:W-:-:S04]  /*03c0*/  IADD3 R2, R0, 0xffffffe, RZ ;  /* 0x0ffffffe00027810 */ /* 0x001fc80007ffe0ff */
[----:B------:R0:W1:Y:S02]  /*03d0*/  F2I.FTZ.U32.TRUNC.NTZ R3, R2 ;  /* 0x0000000200037305 */ /* 0x000064000021f000 */
[----:B0-----:R-:W-:Y:S02]  /*03e0*/  MOV R2, RZ ;  /* 0x000000ff00027202 */ /* 0x001fe40000000f00 */
[----:B-1----:R-:W-:-:S05]  /*03f0*/  IADD3 R4, RZ, -R3, RZ ;  /* 0x80000003ff047210 */ /* 0x002fca0007ffe0ff */
[----:B------:R-:W-:Y:S01]  /*0400*/  IMAD R7, R4, R5, RZ ;  /* 0x0000000504077224 */ /* 0x000fe200078e02ff */
[----:B------:R-:W-:-:S03]  /*0410*/  IABS R4, UR14 ;  /* 0x0000000e00047c13 */ /* 0x000fc60008000000 */
[----:B------:R-:W-:-:S06]  /*0420*/  IMAD.HI.U32 R3, R3, R7, R2 ;  /* 0x0000000703037227 */ /* 0x000fcc00078e0002 */
[----:B------:R-:W-:-:S05]  /*0430*/  IMAD.HI.U32 R3, R3, R4, RZ ;  /* 0x0000000403037227 */ /* 0x000fca00078e00ff */
[----:B------:R-:W-:-:S05]  /*0440*/  IADD3 R0, -R3, RZ, RZ ;  /* 0x000000ff03007210 */ /* 0x000fca0007ffe1ff */
[----:B------:R-:W-:Y:S01]  /*0450*/  IMAD R0, R5, R0, R4 ;  /* 0x0000000005007224 */ /* 0x000fe200078e0204 */
[----:B------:R-:W-:-:S04]  /*0460*/  SHF.L.U32 R4, R54, 0x1, RZ ;  /* 0x0000000136047819 */ /* 0x000fc800000006ff */
[----:B------:R-:W-:Y:S02]  /*0470*/  ISETP.GT.U32.AND P5, PT, R5, R0, PT ;  /* 0x000000000500720c */ /* 0x000fe40003fa4070 */
[----:B------:R-:W-:-:S11]  /*0480*/  LOP3.LUT R4, R4, 0x2, RZ, 0xc0, !PT ;  /* 0x0000000204047812 */ /* 0x000fd600078ec0ff */
[-C--:B------:R-:W-:Y:S02]  /*0490*/  @!P5 IADD3 R0, R0, -R5.reuse, RZ ;  /* 0x800000050000d210 */ /* 0x080fe40007ffe0ff */
[----:B------:R-:W-:Y:S02]  /*04a0*/  @!P5 IADD3 R3, R3, 0x1, RZ ;  /* 0x000000010303d810 */ /* 0x000fe40007ffe0ff */
[CC--:B------:R-:W-:Y:S02]  /*04b0*/  ISETP.GE.U32.AND P4, PT, R0.reuse, R5.reuse, PT ;  /* 0x000000050000720c */ /* 0x0c0fe40003f86070 */
[----:B------:R-:W-:Y:S02]  /*04c0*/  ISETP.GT.U32.AND P5, PT, R5, R0, PT ;  /* 0x000000000500720c */ /* 0x000fe40003fa4070 */
[----:B------:R-:W-:-:S04]  /*04d0*/  IADD3 R5, R0, -R5, RZ ;  /* 0x8000000500057210 */ /* 0x000fc80007ffe0ff */
[----:B------:R-:W-:-:S04]  /*04e0*/  SEL R0, R5, R0, !P5 ;  /* 0x0000000005007207 */ /* 0x000fc80006800000 */
[----:B------:R-:W-:Y:S02]  /*04f0*/  @!P0 IADD3 R0, -R0, RZ, RZ ;  /* 0x000000ff00008210 */ /* 0x000fe40007ffe1ff */
[----:B------:R-:W-:Y:S02]  /*0500*/  @P4 IADD3 R3, R3, 0x1, RZ ;  /* 0x0000000103034810 */ /* 0x000fe40007ffe0ff */
[----:B------:R-:W-:Y:S02]  /*0510*/  ISETP.NE.AND P4, PT, RZ, c[0x0][0x1f0], PT ;  /* 0x00007c00ff007a0c */ /* 0x000fe40003f85270 */
[----:B------:R-:W-:Y:S02]  /*0520*/  MOV R2, R3 ;  /* 0x0000000300027202 */ /* 0x000fe40000000f00 */
[----:B------:R-:W-:Y:S02]  /*0530*/  LOP3.LUT R3, RZ, c[0x0][0x1f0], RZ, 0x33, !PT ;  /* 0x00007c00ff037a12 */ /* 0x000fe400078e33ff */
[----:B------:R-:W-:-:S02]  /*0540*/  @!P3 IADD3 R2, -R2, RZ, RZ ;  /* 0x000000ff0202b210 */ /* 0x000fc40007ffe1ff */
[----:B------:R-:W-:Y:S02]  /*0550*/  ISETP.GE.U32.AND P0, PT, R45, c[0x0][0x1e0], PT ;  /* 0x000078002d007a0c */ /* 0x000fe40003f06070 */
[C---:B------:R-:W-:Y:S02]  /*0560*/  SEL R55, R3.reuse, R0, !P4 ;  /* 0x0000000003377207 */ /* 0x040fe40006000000 */
[----:B------:R-:W-:Y:S02]  /*0570*/  SEL R3, R3, R2, !P4 ;  /* 0x0000000203037207 */ /* 0x000fe40006000000 */
[----:B------:R-:W-:Y:S02]  /*0580*/  ISETP.GE.AND.EX P0, PT, R44, c[0x0][0x1e4], PT, P0 ;  /* 0x000079002c007a0c */ /* 0x000fe40003f06300 */
[----:B------:R-:W-:Y:S02]  /*0590*/  LEA R20, R55, R4, 0x2 ;  /* 0x0000000437147211 */ /* 0x000fe400078e10ff */
[----:B------:R-:W-:-:S02]  /*05a0*/  SHF.R.S32.HI R0, RZ, 0x1f, R3 ;  /* 0x0000001fff007819 */ /* 0x000fc40000011403 */
[----:B------:R-:W-:Y:S02]  /*05b0*/  ISETP.LT.U32.AND P0, PT, R54, 0x80, !P0 ;  /* 0x000000803600780c */ /* 0x000fe40004701070 */
[----:B------:R-:W-:Y:S01]  /*05c0*/  SHF.R.S32.HI R21, RZ, 0x1f, R20 ;  /* 0x0000001fff157819 */ /* 0x000fe20000011414 */
[----:B------:R-:W-:Y:S01]  /*05d0*/  IMAD R0, R0, c[0x0][0x1e8], RZ ;  /* 0x00007a0000007a24 */ /* 0x000fe200078e02ff */
[----:B------:R-:W-:-:S03]  /*05e0*/  ISETP.GE.U32.AND P3, PT, R43, c[0x0][0x1e0], PT ;  /* 0x000078002b007a0c */ /* 0x000fc60003f66070 */
[C---:B------:R-:W-:Y:S02]  /*05f0*/  IMAD R61, R3.reuse, c[0x0][0x1ec], R0 ;  /* 0x00007b00033d7a24 */ /* 0x040fe400078e0200 */
[----:B------:R-:W-:Y:S01]  /*0600*/  IMAD.WIDE.U32 R58, R3, c[0x0][0x1e8], R20 ;  /* 0x00007a00033a7a25 */ /* 0x000fe200078e0014 */
[----:B------:R-:W-:-:S03]  /*0610*/  ISETP.GE.AND.EX P3, PT, R42, c[0x0][0x1e4], PT, P3 ;  /* 0x000079002a007a0c */ /* 0x000fc60003f66330 */
[----:B------:R-:W-:Y:S01]  /*0620*/  @P0 IMAD R4, R44, c[0x0][0x1d8], RZ ;  /* 0x000076002c040a24 */ /* 0x000fe200078e02ff */
[----:B------:R-:W-:Y:S01]  /*0630*/  IADD3 R61, R59, R61, RZ ;  /* 0x0000003d3b3d7210 */ /* 0x000fe20007ffe0ff */
[----:B------:R-:W-:Y:S01]  /*0640*/  @P2 IMAD R2, R46, c[0x0][0x1d8], RZ ;  /* 0x000076002e022a24 */ /* 0x000fe200078e02ff */
[-C--:B------:R-:W-:Y:S01]  /*0650*/  @P1 MOV R60, R58.reuse ;  /* 0x0000003a003c1202 */ /* 0x080fe20000000f00 */
[----:B------:R-:W-:Y:S01]  /*0660*/  @P0 IMAD R11, R45, c[0x0][0x1dc], R4 ;  /* 0x000077002d0b0a24 */ /* 0x000fe200078e0204 */
[-C--:B------:R-:W-:Y:S01]  /*0670*/  @P2 MOV R4, R58.reuse ;  /* 0x0000003a00042202 */ /* 0x080fe20000000f00 */
[----:B------:R-:W-:Y:S01]  /*0680*/  @P1 IMAD R0, R48, c[0x0][0x1d8], RZ ;  /* 0x0000760030001a24 */ /* 0x000fe200078e02ff */
[----:B------:R-:W-:Y:S01]  /*0690*/  @P2 MOV R5, R61 ;  /* 0x0000003d00052202 */ /* 0x000fe20000000f00 */
[----:B------:R-:W-:Y:S01]  /*06a0*/  @P2 IMAD R13, R47, c[0x0][0x1dc], R2 ;  /* 0x000077002f0d2a24 */ /* 0x000fe200078e0202 */
[----:B------:R-:W-:Y:S02]  /*06b0*/  ISETP.LT.U32.AND P3, PT, R54, 0x80, !P3 ;  /* 0x000000803600780c */ /* 0x000fe40005f61070 */
[----:B------:R-:W-:-:S02]  /*06c0*/  @P0 MOV R2, R58 ;  /* 0x0000003a00020202 */ /* 0x000fc40000000f00 */
[----:B------:R-:W-:Y:S01]  /*06d0*/  @P0 MOV R3, R61 ;  /* 0x0000003d00030202 */ /* 0x000fe20000000f00 */
[C---:B------:R-:W-:Y:S02]  /*06e0*/  @P1 IMAD R9, R49.reuse, c[0x0][0x1dc], R0 ;  /* 0x0000770031091a24 */ /* 0x040fe400078e0200 */
[----:B------:R-:W-:-:S04]  /*06f0*/  @P1 IMAD.WIDE.U32 R6, R49, c[0x0][0x1d8], R60 ;  /* 0x0000760031061a25 */ /* 0x000fc800078e003c */
[----:B------:R-:W-:Y:S01]  /*0700*/  @P2 IMAD.WIDE.U32 R4, R47, c[0x0][0x1d8], R4 ;  /* 0x000076002f042a25 */ /* 0x000fe200078e0004 */
[----:B------:R-:W-:-:S03]  /*0710*/  @P1 IADD3 R9, R7, R9, RZ ;  /* 0x0000000907091210 */ /* 0x000fc60007ffe0ff */
[----:B------:R-:W-:Y:S01]  /*0720*/  @P0 IMAD.WIDE.U32 R2, R45, c[0x0][0x1d8], R2 ;  /* 0x000076002d020a25 */ /* 0x000fe200078e0002 */
[----:B------:R-:W-:Y:S02]  /*0730*/  @P2 IADD3 R13, R5, R13, RZ ;  /* 0x0000000d050d2210 */ /* 0x000fe40007ffe0ff */
[C---:B------:R-:W-:Y:S02]  /*0740*/  @P1 SHF.L.U32 R8, R6.reuse, 0x2, RZ ;  /* 0x0000000206081819 */ /* 0x040fe400000006ff */
[----:B------:R-:W-:Y:S02]  /*0750*/  @P0 IADD3 R3, R3, R11, RZ ;  /* 0x0000000b03030210 */ /* 0x000fe40007ffe0ff */
[----:B------:R-:W-:Y:S02]  /*0760*/  @P1 SHF.L.U64.HI R9, R6, 0x2, R9 ;  /* 0x0000000206091819 */ /* 0x000fe40000010209 */
[C---:B------:R-:W-:Y:S02]  /*0770*/  @P2 SHF.L.U32 R28, R4.reuse, 0x2, RZ ;  /* 0x00000002041c2819 */ /* 0x040fe400000006ff */
[----:B------:R-:W-:Y:S01]  /*0780*/  @P2 SHF.L.U64.HI R13, R4, 0x2, R13 ;  /* 0x00000002040d2819 */ /* 0x000fe2000001020d */
[----:B------:R-:W-:Y:S01]  /*0790*/  @P3 IMAD R4, R42, c[0x0][0x1d8], RZ ;  /* 0x000076002a043a24 */ /* 0x000fe200078e02ff */
[----:B------:R-:W-:-:S02]  /*07a0*/  @P3 MOV R6, R58 ;  /* 0x0000003a00063202 */ /* 0x000fc40000000f00 */
[----:B------:R-:W-:Y:S02]  /*07b0*/  @P3 MOV R7, R61 ;  /* 0x0000003d00073202 */ /* 0x000fe40000000f00 */
[C---:B------:R-:W-:Y:S02]  /*07c0*/  @P0 SHF.L.U32 R12, R2.reuse, 0x2, RZ ;  /* 0x00000002020c0819 */ /* 0x040fe400000006ff */
[----:B------:R-:W-:Y:S02]  /*07d0*/  @P0 SHF.L.U64.HI R0, R2, 0x2, R3 ;  /* 0x0000000202000819 */ /* 0x000fe40000010203 */
[C---:B------:R-:W-:Y:S01]  /*07e0*/  @P1 IADD3 R2, P4, R8.reuse, c[0x0][0x180], RZ ;  /* 0x0000600008021a10 */ /* 0x040fe20007f9e0ff */
[C---:B------:R-:W-:Y:S01]  /*07f0*/  @P3 IMAD R27, R43.reuse, c[0x0][0x1dc], R4 ;  /* 0x000077002b1b3a24 */ /* 0x040fe200078e0204 */
[----:B------:R-:W-:Y:S01]  /*0800*/  @P1 IADD3 R8, P5, R8, c[0x0][0x178], RZ ;  /* 0x00005e0008081a10 */ /* 0x000fe20007fbe0ff */
[----:B------:R-:W-:Y:S01]  /*0810*/  @P3 IMAD.WIDE.U32 R6, R43, c[0x0][0x1d8], R6 ;  /* 0x000076002b063a25 */ /* 0x000fe200078e0006 */
[----:B------:R-:W-:-:S02]  /*0820*/  @P1 IADD3.X R3, R9, c[0x0][0x184], RZ, P4, !PT ;  /* 0x0000610009031a10 */ /* 0x000fc400027fe4ff */
[----:B------:R-:W-:Y:S02]  /*0830*/  @P1 IADD3.X R9, R9, c[0x0][0x17c], RZ, P5, !PT ;  /* 0x00005f0009091a10 */ /* 0x000fe40002ffe4ff */
[C---:B------:R-:W-:Y:S02]  /*0840*/  @P2 IADD3 R10, P4, R28.reuse, c[0x0][0x180], RZ ;  /* 0x000060001c0a2a10 */ /* 0x040fe40007f9e0ff */
[----:B------:R-:W-:Y:S01]  /*0850*/  @P2 IADD3 R28, P5, R28, c[0x0][0x178], RZ ;  /* 0x00005e001c1c2a10 */ /* 0x000fe20007fbe0ff */
[----:B------:R-:W-:Y:S01]  /*0860*/  CS2R R24, SRZ ;  /* 0x0000000000187805 */ /* 0x000fe2000001ff00 */
[----:B------:R-:W-:Y:S02]  /*0870*/  @P3 IADD3 R27, R7, R27, RZ ;  /* 0x0000001b071b3210 */ /* 0x000fe40007ffe0ff */
[----:B------:R-:W-:Y:S02]  /*0880*/  @P3 SHF.L.U32 R26, R6, 0x2, RZ ;  /* 0x00000002061a3819 */ /* 0x000fe400000006ff */
[----:B------:R-:W-:-:S02]  /*0890*/  @P0 IADD3 R30, P6, R12, c[0x0][0x180], RZ ;  /* 0x000060000c1e0a10 */ /* 0x000fc40007fde0ff */
[C---:B------:R-:W-:Y:S02]  /*08a0*/  @P2 IADD3.X R11, R13.reuse, c[0x0][0x184], RZ, P4, !PT ;  /* 0x000061000d0b2a10 */ /* 0x040fe400027fe4ff */
[----:B------:R-:W-:Y:S02]  /*08b0*/  @P2 IADD3.X R29, R13, c[0x0][0x17c], RZ, P5, !PT ;  /* 0x00005f000d1d2a10 */ /* 0x000fe40002ffe4ff */
[----:B------:R-:W-:Y:S01]  /*08c0*/  @P3 SHF.L.U64.HI R27, R6, 0x2, R27 ;  /* 0x00000002061b3819 */ /* 0x000fe2000001021b */
[----:B------:R0:W5:Y:S01]  /*08d0*/  @P2 LDG.E.64 R24, [R10.64] ;  /* 0x0000000c0a182981 */ /* 0x000162000c1e1b00 */
[----:B------:R-:W-:Y:S02]  /*08e0*/  @P0 IADD3.X R31, R0, c[0x0][0x184], RZ, P6, !PT ;  /* 0x00006100001f0a10 */ /* 0x000fe400037fe4ff */
[C---:B------:R-:W-:Y:S02]  /*08f0*/  @P3 IADD3 R14, P5, R26.reuse, c[0x0][0x180], RZ ;  /* 0x000060001a0e3a10 */ /* 0x040fe40007fbe0ff */
[----:B------:R-:W-:Y:S01]  /*0900*/  @P3 IADD3 R26, P6, R26, c[0x0][0x178], RZ ;  /* 0x00005e001a1a3a10 */ /* 0x000fe20007fde0ff */
[----:B------:R-:W-:Y:S01]  /*0910*/  CS2R R6, SRZ ;  /* 0x0000000000067805 */ /* 0x000fe2000001ff00 */
[----:B------:R-:W-:-:S02]  /*0920*/  @P3 IADD3.X R15, R27, c[0x0][0x184], RZ, P5, !PT ;  /* 0x000061001b0f3a10 */ /* 0x000fc40002ffe4ff */
[----:B------:R-:W-:Y:S01]  /*0930*/  @P3 IADD3.X R27, R27, c[0x0][0x17c], RZ, P6, !PT ;  /* 0x00005f001b1b3a10 */ /* 0x000fe200037fe4ff */
[----:B0-----:R-:W-:Y:S02]  /*0940*/  CS2R R10, SRZ ;  /* 0x00000000000a7805 */ /* 0x001fe4000001ff00 */
[----:B------:R0:W5:Y:S04]  /*0950*/  @P2 LDG.E.64 R6, [R28.64] ;  /* 0x0000000c1c062981 */ /* 0x000168000c1e1b00 */
[----:B------:R0:W5:Y:S01]  /*0960*/  @P3 LDG.E.64 R10, [R26.64] ;  /* 0x0000000c1a0a3981 */ /* 0x000162000c1e1b00 */
[----:B------:R-:W-:Y:S01]  /*0970*/  CS2R R4, SRZ ;  /* 0x0000000000047805 */ /* 0x000fe2000001ff00 */
[----:B------:R-:W-:Y:S01]  /*0980*/  @P0 IADD3 R12, P4, R12, c[0x0][0x178], RZ ;  /* 0x00005e000c0c0a10 */ /* 0x000fe20007f9e0ff */
[----:B------:R-:W-:-:S04]  /*0990*/  CS2R R18, SRZ ;  /* 0x0000000000127805 */ /* 0x000fc8000001ff00 */
[----:B------:R1:W5:Y:S01]  /*09a0*/  @P1 LDG.E.64 R4, [R8.64] ;  /* 0x0000000c08041981 */ /* 0x000362000c1e1b00 */
[----:B------:R-:W-:-:S03]  /*09b0*/  @P0 IADD3.X R13, R0, c[0x0][0x17c], RZ, P4, !PT ;  /* 0x00005f00000d0a10 */ /* 0x000fc600027fe4ff */
[----:B------:R0:W5:Y:S01]  /*09c0*/  @P0 LDG.E.64 R18, [R30.64] ;  /* 0x0000000c1e120981 */ /* 0x000162000c1e1b00 */
[----:B-1----:R-:W-:-:S06]  /*09d0*/  CS2R R8, SRZ ;  /* 0x0000000000087805 */ /* 0x002fcc000001ff00 */
[----:B------:R1:W5:Y:S01]  /*09e0*/  @P0 LDG.E.64 R8, [R12.64] ;  /* 0x0000000c0c080981 */ /* 0x000362000c1e1b00 */
[----:B------:R-:W-:Y:S01]  /*09f0*/  CS2R R22, SRZ ;  /* 0x0000000000167805 */ /* 0x000fe2000001ff00 */
[----:B------:R-:W-:-:S05]  /*0a00*/  UMOV UR11, 0x3f800000 ;  /* 0x3f800000000b7882 */ /* 0x000fca0000000000 */
[----:B------:R3:W5:Y:S01]  /*0a10*/  @P1 LDG.E.64 R22, [R2.64] ;  /* 0x0000000c02161981 */ /* 0x000762000c1e1b00 */
[----:B--2---:R-:W-:-:S05]  /*0a20*/  FFMA.FTZ R17, -R16, R16, R17 ;  /* 0x0000001010117223 */ /* 0x004fca0000010111 */
[----:B------:R-:W-:-:S13]  /*0a30*/  FSETP.GTU.FTZ.AND P0, PT, R17, RZ, PT ;  /* 0x000000ff1100720b */ /* 0x000fda0003f1c000 */
[----:B------:R-:W-:Y:S01]  /*0a40*/  VOTEU.ANY UP0, P0 ;  /* 0x00000000003f7886 */ /* 0x000fe20000000100 */
[----:B------:R-:W-:-:S13]  /*0a50*/  PLOP3.LUT P0, PT, PT, PT, UP0, 0x80, 0x0 ;  /* 0x000000000000781c */ /* 0x000fda0003f0f008 */
[----:B------:R-:W-:-:S06]  /*0a60*/  @P0 FADD.FTZ R0, R17, c[0x0][0x1a0] ;  /* 0x0000680011000621 */ /* 0x000fcc0000010000 */
[----:B------:R-:W2:Y:S02]  /*0a70*/  @P0 MUFU.RSQ R0, R0 ;  /* 0x0000000000000308 */ /* 0x000ea40000001400 */
[----:B--2---:R-:W2:Y:S01]  /*0a80*/  @P0 R2UR UR4, R0 ;  /* 0x00000000000403c2 */ /* 0x004ea200000e0000 */
[----:B------:R-:W-:Y:S02]  /*0a90*/  ISETP.GT.U32.AND P0, PT, R54, 0x7f, PT ;  /* 0x0000007f3600780c */ /* 0x000fe40003f04070 */
[----:B---3--:R-:W-:Y:S02]  /*0aa0*/  MOV R3, RZ ;  /* 0x000000ff00037202 */ /* 0x008fe40000000f00 */
[----:B------:R-:W-:Y:S01]  /*0ab0*/  MOV R2, RZ ;  /* 0x000000ff00027202 */ /* 0x000fe20000000f00 */
[----:B------:R-:W-:Y:S01]  /*0ac0*/  BSSY B0, `(.L_x_998) ;  /* 0x000000f000007945 */ /* 0x000fe20003800000 */
[----:B-1----:R-:W-:-:S04]  /*0ad0*/  CS2R R12, SRZ ;  /* 0x00000000000c7805 */ /* 0x002fc8000001ff00 */
[----:B------:R1:W5:Y:S02]  /*0ae0*/  @P3 LDG.E.64 R2, [R14.64] ;  /* 0x0000000c0e023981 */ /* 0x000364000c1e1b00 */
[----:B-1----:R-:W-:Y:S01]  /*0af0*/  CS2R R14, SRZ ;  /* 0x00000000000e7805 */ /* 0x002fe2000001ff00 */
[----:B--2---:R-:W-:Y:S01]  /*0b00*/  @UP0 UMOV UR11, UR4 ;  /* 0x00000004000b0c82 */ /* 0x004fe20008000000 */
        /* <DEDUP_REMOVED lines=10> */
.L_x_999:
[----:B0-----:R-:W-:Y:S05]  /*0bb0*/  BSYNC B0 ;  /* 0x0000000000007941 */ /* 0x001fea0003800000 */
.L_x_998:
[----:B------:R-:W-:Y:S01]  /*0bc0*/  ISETP.NE.AND P4, PT, RZ, UR16, PT ;  /* 0x00000010ff007c0c */ /* 0x000fe2000bf85270 */
[C---:B-----5:R-:W-:Y:S01]  /*0bd0*/  FADD.FTZ R41, -R16.reuse, R22 ;  /* 0x0000001610297221 */ /* 0x060fe20000010100 */
[----:B------:R-:W-:Y:S01]  /*0be0*/  MOV R22, R4 ;  /* 0x0000000400167202 */ /* 0x000fe20000000f00 */
[C---:B------:R-:W-:Y:S01]  /*0bf0*/  FADD.FTZ R23, -R16.reuse, R23 ;  /* 0x0000001710177221 */ /* 0x040fe20000010100 */
[----:B------:R-:W-:Y:S01]  /*0c00*/  MOV R21, R5 ;  /* 0x0000000500157202 */ /* 0x000fe20000000f00 */
[C---:B------:R-:W-:Y:S01]  /*0c10*/  FADD.FTZ R24, -R16.reuse, R24 ;  /* 0x0000001810187221 */ /* 0x040fe20000010100 */
[----:B------:R-:W-:Y:S01]  /*0c20*/  MOV R20, R6 ;  /* 0x0000000600147202 */ /* 0x000fe20000000f00 */
[----:B------:R-:W-:Y:S02]  /*0c30*/  FADD.FTZ R25, -R16, R25 ;  /* 0x0000001910197221 */ /* 0x000fe40000010100 */
        /* <DEDUP_REMOVED lines=21> */
.L_x_1000:
[----:B------:R-:W-:Y:S01]  /*0d90*/  FMUL.FTZ R26, R22, R12 ;  /* 0x0000000c161a7220 */ /* 0x000fe20000410000 */
[----:B------:R-:W-:Y:S01]  /*0da0*/  MOV R17, R7 ;  /* 0x0000000700117202 */ /* 0x000fe20000000f00 */
[----:B------:R-:W-:Y:S02]  /*0db0*/  FMUL.FTZ R39, R24, UR11 ;  /* 0x0000000b18277c20 */ /* 0x000fe40008410000 */
[----:B------:R-:W-:Y:S02]  /*0dc0*/  FMUL.FTZ R23, R21, R13 ;  /* 0x0000000d15177220 */ /* 0x000fe40000410000 */
[----:B------:R-:W-:Y:S02]  /*0dd0*/  FFMA.FTZ R0, R41, R26, RZ ;  /* 0x0000001a29007223 */ /* 0x000fe400000100ff */
[----:B------:R-:W-:-:S02]  /*0de0*/  FADD.FTZ R24, RZ, R26 ;  /* 0x0000001aff187221 */ /* 0x000fc40000010000 */
        /* <DEDUP_REMOVED lines=20> */
.L_x_1001:
[----:B------:R-:W-:Y:S02]  /*0f30*/  FFMA.FTZ R25, R38, R23, R0 ;  /* 0x0000001726197223 */ /* 0x000fe40000010000 */
[----:B------:R-:W-:Y:S02]  /*0f40*/  FMUL.FTZ R0, R20, R12 ;  /* 0x0000000c14007220 */ /* 0x000fe40000410000 */
[----:B------:R-:W-:Y:S02]  /*0f50*/  FADD.FTZ R27, R23, R24 ;  /* 0x00000018171b7221 */ /* 0x000fe40000010000 */
[----:B------:R-:W-:Y:S02]  /*0f60*/  FFMA.FTZ R23, R39, R0, R25 ;  /* 0x0000000027177223 */ /* 0x000fe40000010019 */
[----:B------:R-:W-:-:S02]  /*0f70*/  FADD.FTZ R24, R27, R0 ;  /* 0x000000001b187221 */ /* 0x000fc40000010000 */
[C---:B------:R-:W-:Y:S01]  /*0f80*/  FADD.FTZ R37, -R16.reuse, R18 ;  /* 0x0000001210257221 */ /* 0x040fe20000010100 */
[----:B------:R-:W-:Y:S01]  /*0f90*/  MOV R18, R9 ;  /* 0x0000000900127202 */ /* 0x000fe20000000f00 */
[----:B------:R-:W-:Y:S01]  /*0fa0*/  FADD.FTZ R0, -R16, R19 ;  /* 0x0000001310007221 */ /* 0x000fe20000010100 */
[----:B------:R-:W-:Y:S01]  /*0fb0*/  MOV R19, R8 ;  /* 0x0000000800137202 */ /* 0x000fe20000000f00 */
[----:B------:R-:W-:Y:S02]  /*0fc0*/  FMUL.FTZ R37, R37, UR11 ;  /* 0x0000000b25257c20 */ /* 0x000fe40008410000 */
[----:B------:R-:W-:Y:S02]  /*0fd0*/  FMUL.FTZ R25, R17, R13 ;  /* 0x0000000d11197220 */ /* 0x000fe40000410000 */
        /* <DEDUP_REMOVED lines=20> */
.L_x_1002:
[----:B------:R-:W-:Y:S01]  /*1120*/  FFMA.FTZ R23, R36, R25, R23 ;  /* 0x0000001924177223 */ /* 0x000fe20000010017 */
[----:B------:R-:W-:Y:S01]  /*1130*/  MOV R29, R10 ;  /* 0x0000000a001d7202 */ /* 0x000fe20000000f00 */
[----:B------:R-:W-:Y:S02]  /*1140*/  FMUL.FTZ R26, R19, R12 ;  /* 0x0000000c131a7220 */ /* 0x000fe40000410000 */
[----:B------:R-:W-:Y:S01]  /*1150*/  FADD.FTZ R25, R25, R24 ;  /* 0x0000001819197221 */ /* 0x000fe20000010000 */
[----:B------:R-:W-:Y:S01]  /*1160*/  MOV R24, R11 ;  /* 0x0000000b00187202 */ /* 0x000fe20000000f00 */
[C---:B------:R-:W-:Y:S02]  /*1170*/  FADD.FTZ R2, -R16.reuse, R2 ;  /* 0x0000000210027221 */ /* 0x040fe40000010100 */
[----:B------:R-:W-:-:S02]  /*1180*/  FADD.FTZ R3, -R16, R3 ;  /* 0x0000000310037221 */ /* 0x000fc40000010100 */
[----:B------:R-:W-:Y:S02]  /*1190*/  FADD.FTZ R16, R25, R26 ;  /* 0x0000001a19107221 */ /* 0x000fe40000010000 */
[----:B------:R-:W-:Y:S02]  /*11a0*/  FFMA.FTZ R23, R37, R26, R23 ;  /* 0x0000001a25177223 */ /* 0x000fe40000010017 */
        /* <DEDUP_REMOVED lines=22> */
.L_x_1003:
[----:B------:R-:W-:Y:S01]  /*1310*/  FFMA.FTZ R26, R0, R25, R23 ;  /* 0x00000019001a7223 */ /* 0x000fe20000010017 */
[C---:B------:R-:W-:Y:S01]  /*1320*/  ISETP.GT.AND P0, PT, R50.reuse, 0x1e, PT ;  /* 0x0000001e3200780c */ /* 0x040fe20003f04270 */
[----:B------:R-:W-:Y:S01]  /*1330*/  FMUL.FTZ R23, R29, R12 ;  /* 0x0000000c1d177220 */ /* 0x000fe20000410000 */
[----:B------:R-:W-:Y:S01]  /*1340*/  ISETP.NE.AND P5, PT, R50, RZ, PT ;  /* 0x000000ff3200720c */ /* 0x000fe20003fa5270 */
[----:B------:R-:W-:Y:S01]  /*1350*/  FADD.FTZ R28, R25, R16 ;  /* 0x00000010191c7221 */ /* 0x000fe20000010000 */
[----:B------:R-:W-:Y:S01]  /*1360*/  ISETP.NE.AND P3, PT, R54, RZ, PT ;  /* 0x000000ff3600720c */ /* 0x000fe20003f65270 */
[----:B------:R-:W-:Y:S01]  /*1370*/  FFMA.FTZ R16, R2, R23, R26 ;  /* 0x0000001702107223 */ /* 0x000fe2000001001a */
[----:B------:R-:W-:Y:S01]  /*1380*/  ULDC UR5, c[0x0][0xc] ;  /* 0x0000030000057ab9 */ /* 0x000fe20000000800 */
[----:B------:R-:W-:Y:S01]  /*1390*/  FMUL.FTZ R25, R24, R13 ;  /* 0x0000000d18197220 */ /* 0x000fe20000410000 */
[----:B------:R-:W-:Y:S01]  /*13a0*/  BSSY B0, `(.L_x_1004) ;  /* 0x0000171000007945 */ /* 0x000fe20003800000 */
[----:B------:R-:W-:-:S02]  /*13b0*/  FADD.FTZ R26, R28, R23 ;  /* 0x000000171c1a7221 */ /* 0x000fc40000010000 */
[----:B------:R-:W-:Y:S02]  /*13c0*/  FFMA.FTZ R16, R3, R25, R16 ;  /* 0x0000001903107223 */ /* 0x000fe40000010010 */
[----:B------:R-:W-:Y:S02]  /*13d0*/  FADD.FTZ R23, R25, R26 ;  /* 0x0000001a19177221 */ /* 0x000fe40000010000 */
[----:B------:R-:W-:Y:S01]  /*13e0*/  FADD.FTZ R27, RZ, R22 ;  /* 0x00000016ff1b7221 */ /* 0x000fe20000010000 */
[----:B------:R-:W0:Y:S01]  /*13f0*/  SHFL.DOWN PT, R25, R16, 0x1, 0x1f ;  /* 0x08201f0010197f89 */ /* 0x000e2200000e0000 */
[----:B------:R-:W-:Y:S02]  /*1400*/  FFMA.FTZ R28, R41, R22, RZ ;  /* 0x00000016291c7223 */ /* 0x000fe400000100ff */
[----:B------:R-:W-:Y:S01]  /*1410*/  FADD.FTZ R22, RZ, R21 ;  /* 0x00000015ff167221 */ /* 0x000fe20000010000 */
[----:B------:R-:W1:Y:S01]  /*1420*/  SHFL.DOWN PT, R26, R23, 0x1, 0x1f ;  /* 0x08201f00171a7f89 */ /* 0x000e6200000e0000 */
[----:B------:R-:W-:-:S02]  /*1430*/  FFMA.FTZ R21, R38, R21, RZ ;  /* 0x0000001526157223 */ /* 0x000fc400000100ff */
[----:B------:R-:W-:Y:S02]  /*1440*/  FADD.FTZ R30, R27, R20 ;  /* 0x000000141b1e7221 */ /* 0x000fe40000010000 */
[----:B------:R-:W-:Y:S02]  /*1450*/  FADD.FTZ R27, R22, R17 ;  /* 0x00000011161b7221 */ /* 0x000fe40000010000 */
[----:B------:R-:W-:Y:S02]  /*1460*/  FFMA.FTZ R21, R36, R17, R21 ;  /* 0x0000001124157223 */ /* 0x000fe40000010015 */
[----:B------:R-:W-:Y:S02]  /*1470*/  FFMA.FTZ R28, R39, R20, R28 ;  /* 0x00000014271c7223 */ /* 0x000fe4000001001c */
[----:B------:R-:W-:Y:S02]  /*1480*/  FADD.FTZ R27, R27, R18 ;  /* 0x000000121b1b7221 */ /* 0x000fe40000010000 */
[----:B------:R-:W-:-:S02]  /*1490*/  FFMA.FTZ R21, R0, R18, R21 ;  /* 0x0000001200157223 */ /* 0x000fc40000010015 */
[----:B------:R-:W-:Y:S02]  /*14a0*/  FADD.FTZ R30, R30, R19 ;  /* 0x000000131e1e7221 */ /* 0x000fe40000010000 */
[----:B------:R-:W-:Y:S02]  /*14b0*/  FFMA.FTZ R28, R37, R19, R28 ;  /* 0x00000013251c7223 */ /* 0x000fe4000001001c */
[----:B------:R-:W-:Y:S02]  /*14c0*/  FADD.FTZ R27, R27, R24 ;  /* 0x000000181b1b7221 */ /* 0x000fe40000010000 */
[----:B0-----:R-:W-:Y:S02]  /*14d0*/  @!P0 FADD.FTZ R16, R16, R25 ;  /* 0x0000001910108221 */ /* 0x001fe40000010000 */
[----:B-1----:R-:W-:Y:S01]  /*14e0*/  @!P0 FADD.FTZ R23, R23, R26 ;  /* 0x0000001a17178221 */ /* 0x002fe20000010000 */
[----:B------:R-:W-:Y:S02]  /*14f0*/  ISETP.GT.AND P0, PT, R50, 0x1d, PT ;  /* 0x0000001d3200780c */ /* 0x000fe40003f04270 */
[----:B------:R-:W0:Y:S04]  /*1500*/  SHFL.DOWN PT, R25, R16, 0x2, 0x1f ;  /* 0x08401f0010197f89 */ /* 0x000e2800000e0000 */
[----:B------:R-:W1:Y:S07]  /*1510*/  SHFL.DOWN PT, R26, R23, 0x2, 0x1f ;  /* 0x08401f00171a7f89 */ /* 0x000e6e00000e0000 */
        /* <DEDUP_REMOVED lines=16> */
[----:B------:R-:W-:Y:S02]  /*1620*/  FFMA.FTZ R25, R3, R24, R21 ;  /* 0x0000001803197223 */ /* 0x000fe40000010015 */
[----:B-1----:R-:W-:Y:S01]  /*1630*/  @!P0 FADD.FTZ R23, R23, R26 ;  /* 0x0000001a17178221 */ /* 0x002fe20000010000 */
[----:B------:R-:W-:Y:S01]  /*1640*/  ISETP.GT.U32.AND P0, PT, R54, 0x1, PT ;  /* 0x000000013600780c */ /* 0x000fe20003f04070 */
[----:B------:R-:W-:Y:S02]  /*1650*/  FFMA.FTZ R24, R2, R29, R28 ;  /* 0x0000001d02187223 */ /* 0x000fe4000001001c */
[----:B------:R-:W-:Y:S01]  /*1660*/  FADD.FTZ R26, R30, R29 ;  /* 0x0000001d1e1a7221 */ /* 0x000fe20000010000 */
[----:B------:R-:W-:-:S04]  /*1670*/  MOV R17, R23 ;  /* 0x0000001700117202 */ /* 0x000fc80000000f00 */
[----:B------:R0:W-:Y:S04]  /*1680*/  STS.128 [R54.X16+0x40], R24 ;  /* 0x0000401836007388 */ /* 0x0001e8000000cc00 */
[----:B------:R0:W-:Y:S04]  /*1690*/  @!P5 STS.64 [R40.X8+0x8], R16 ;  /* 0x000008102800d388 */ /* 0x0001e80000008a00 */
[----:B------:R-:W-:Y:S06]  /*16a0*/  BAR.SYNC.DEFER_BLOCKING 0x0 ;  /* 0x0000000000007b1d */ /* 0x000fec0000010000 */
[----:B------:R-:W1:Y:S04]  /*16b0*/  @!P3 LDS.128 R20, [0x10] ;  /* 0x00001000ff14b984 */ /* 0x000e680000000c00 */
[----:B------:R-:W2:Y:S04]  /*16c0*/  @!P3 LDS.64 R18, [0x20] ;  /* 0x00002000ff12b984 */ /* 0x000ea80000000a00 */
[----:B------:R-:W-:Y:S06]  /*16d0*/  BAR.SYNC.DEFER_BLOCKING 0x0 ;  /* 0x0000000000007b1d */ /* 0x000fec0000010000 */
[----:B------:R-:W-:Y:S05]  /*16e0*/  @P0 BRA `(.L_x_1005) ;  /* 0x000013c000000947 */ /* 0x000fea0003800000 */
[----:B0-----:R-:W-:-:S05]  /*16f0*/  SHF.L.U32 R56, R54, 0x4, RZ ;  /* 0x0000000436387819 */ /* 0x001fca00000006ff */
[----:B------:R-:W0:Y:S04]  /*1700*/  LDS.128 R28, [R56+0x60] ;  /* 0x00006000381c7984 */ /* 0x000e280000000c00 */
[----:B------:R-:W3:Y:S01]  /*1710*/  LDS.128 R32, [R56+0x80] ;  /* 0x0000800038207984 */ /* 0x000ee20000000c00 */
[----:B0-----:R-:W-:Y:S02]  /*1720*/  FADD.FTZ R57, R24, R28 ;  /* 0x0000001c18397221 */ /* 0x001fe40000010000 */
[----:B------:R-:W-:Y:S02]  /*1730*/  FADD.FTZ R28, R25, R29 ;  /* 0x0000001d191c7221 */ /* 0x000fe40000010000 */
[----:B------:R-:W-:Y:S02]  /*1740*/  FADD.FTZ R29, R26, R30 ;  /* 0x0000001e1a1d7221 */ /* 0x000fe40000010000 */
[----:B------:R-:W-:-:S02]  /*1750*/  FADD.FTZ R30, R27, R31 ;  /* 0x0000001f1b1e7221 */ /* 0x000fc40000010000 */
[----:B------:R-:W0:Y:S01]  /*1760*/  LDS.128 R24, [R56+0xa0] ;  /* 0x0000a00038187984 */ /* 0x000e220000000c00 */
[----:B---3--:R-:W-:Y:S02]  /*1770*/  FADD.FTZ R57, R57, R32 ;  /* 0x0000002039397221 */ /* 0x008fe40000010000 */
[----:B------:R-:W-:Y:S02]  /*1780*/  FADD.FTZ R32, R28, R33 ;  /* 0x000000211c207221 */ /* 0x000fe40000010000 */
[----:B------:R-:W-:Y:S02]  /*1790*/  FADD.FTZ R33, R29, R34 ;  /* 0x000000221d217221 */ /* 0x000fe40000010000 */
[----:B------:R-:W-:Y:S02]  /*17a0*/  FADD.FTZ R34, R30, R35 ;  /* 0x000000231e227221 */ /* 0x000fe40000010000 */
[----:B------:R-:W3:Y:S01]  /*17b0*/  LDS.128 R28, [R56+0xc0] ;  /* 0x0000c000381c7984 */ /* 0x000ee20000000c00 */
[----:B0-----:R-:W-:-:S02]  /*17c0*/  FADD.FTZ R57, R57, R24 ;  /* 0x0000001839397221 */ /* 0x001fc40000010000 */
[----:B------:R-:W-:Y:S02]  /*17d0*/  FADD.FTZ R32, R32, R25 ;  /* 0x0000001920207221 */ /* 0x000fe40000010000 */
[----:B------:R-:W-:Y:S02]  /*17e0*/  FADD.FTZ R33, R33, R26 ;  /* 0x0000001a21217221 */ /* 0x000fe40000010000 */
[----:B------:R-:W-:Y:S02]  /*17f0*/  FADD.FTZ R34, R34, R27 ;  /* 0x0000001b22227221 */ /* 0x000fe40000010000 */
[----:B------:R-:W0:Y:S01]  /*1800*/  LDS.128 R24, [R56+0xe0] ;  /* 0x0000e00038187984 */ /* 0x000e220000000c00 */
[----:B---3--:R-:W-:Y:S02]  /*1810*/  FADD.FTZ R57, R57, R28 ;  /* 0x0000001c39397221 */ /* 0x008fe40000010000 */
[----:B------:R-:W-:Y:S02]  /*1820*/  FADD.FTZ R32, R32, R29 ;  /* 0x0000001d20207221 */ /* 0x000fe40000010000 */
[----:B------:R-:W-:-:S02]  /*1830*/  FADD.FTZ R33, R33, R30 ;  /* 0x0000001e21217221 */ /* 0x000fc40000010000 */
[----:B------:R-:W-:Y:S02]  /*1840*/  FADD.FTZ R34, R34, R31 ;  /* 0x0000001f22227221 */ /* 0x000fe40000010000 */
[----:B------:R-:W3:Y:S01]  /*1850*/  LDS.128 R28, [R56+0x100] ;  /* 0x00010000381c7984 */ /* 0x000ee20000000c00 */
[----:B0-----:R-:W-:Y:S02]  /*1860*/  FADD.FTZ R57, R57, R24 ;  /* 0x0000001839397221 */ /* 0x001fe40000010000 */
[----:B------:R-:W-:Y:S02]  /*1870*/  FADD.FTZ R32, R32, R25 ;  /* 0x0000001920207221 */ /* 0x000fe40000010000 */
[----:B------:R-:W-:Y:S02]  /*1880*/  FADD.FTZ R33, R33, R26 ;  /* 0x0000001a21217221 */ /* 0x000fe40000010000 */
[----:B------:R-:W-:Y:S02]  /*1890*/  FADD.FTZ R34, R34, R27 ;  /* 0x0000001b22227221 */ /* 0x000fe40000010000 */
[----:B------:R-:W0:Y:S01]  /*18a0*/  LDS.128 R24, [R56+0x120] ;  /* 0x0001200038187984 */ /* 0x000e220000000c00 */
[----:B---3--:R-:W-:-:S02]  /*18b0*/  FADD.FTZ R57, R57, R28 ;  /* 0x0000001c39397221 */ /* 0x008fc40000010000 */
[----:B------:R-:W-:Y:S02]  /*18c0*/  FADD.FTZ R32, R32, R29 ;  /* 0x0000001d20207221 */ /* 0x000fe40000010000 */
[----:B------:R-:W-:Y:S02]  /*18d0*/  FADD.FTZ R33, R33, R30 ;  /* 0x0000001e21217221 */ /* 0x000fe40000010000 */
[----:B------:R-:W-:Y:S02]  /*18e0*/  FADD.FTZ R34, R34, R31 ;  /* 0x0000001f22227221 */ /* 0x000fe40000010000 */
[----:B------:R-:W3:Y:S01]  /*18f0*/  LDS.128 R28, [R56+0x140] ;  /* 0x00014000381c7984 */ /* 0x000ee20000000c00 */
[----:B0-----:R-:W-:Y:S02]  /*1900*/  FADD.FTZ R57, R57, R24 ;  /* 0x0000001839397221 */ /* 0x001fe40000010000 */
[----:B------:R-:W-:Y:S02]  /*1910*/  FADD.FTZ R32, R32, R25 ;  /* 0x0000001920207221 */ /* 0x000fe40000010000 */
[----:B------:R-:W-:-:S02]  /*1920*/  FADD.FTZ R33, R33, R26 ;  /* 0x0000001a21217221 */ /* 0x000fc40000010000 */
[----:B------:R-:W-:Y:S02]  /*1930*/  FADD.FTZ R34, R34, R27 ;  /* 0x0000001b22227221 */ /* 0x000fe40000010000 */
        /* <DEDUP_REMOVED lines=265> */
[----:B------:R-:W-:Y:S01]  /*29d0*/  LDS.128 R28, [R56+0x820] ;  /* 0x00082000381c7984 */ /* 0x000fe20000000c00 */
[----:B0-----:R-:W-:Y:S02]  /*29e0*/  FADD.FTZ R33, R57, R24 ;  /* 0x0000001839217221 */ /* 0x001fe40000010000 */
[----:B------:R-:W-:Y:S02]  /*29f0*/  FADD.FTZ R32, R32, R25 ;  /* 0x0000001920207221 */ /* 0x000fe40000010000 */
[----:B------:R-:W-:-:S02]  /*2a00*/  FADD.FTZ R35, R35, R26 ;  /* 0x0000001a23237221 */ /* 0x000fc40000010000 */
[----:B------:R-:W-:Y:S02]  /*2a10*/  FADD.FTZ R34, R34, R27 ;  /* 0x0000001b22227221 */ /* 0x000fe40000010000 */
[----:B------:R-:W0:Y:S02]  /*2a20*/  LDS.128 R24, [R56+0x800] ;  /* 0x0008000038187984 */ /* 0x000e240000000c00 */
[----:B0-----:R-:W-:Y:S02]  /*2a30*/  FADD.FTZ R33, R33, R24 ;  /* 0x0000001821217221 */ /* 0x001fe40000010000 */
[----:B------:R-:W-:Y:S02]  /*2a40*/  FADD.FTZ R32, R32, R25 ;  /* 0x0000001920207221 */ /* 0x000fe40000010000 */
[----:B------:R-:W-:Y:S02]  /*2a50*/  FADD.FTZ R35, R35, R26 ;  /* 0x0000001a23237221 */ /* 0x000fe40000010000 */
[----:B------:R-:W-:-:S02]  /*2a60*/  FADD.FTZ R34, R34, R27 ;  /* 0x0000001b22227221 */ /* 0x000fc40000010000 */
[----:B------:R-:W-:Y:S02]  /*2a70*/  FADD.FTZ R24, R33, R28 ;  /* 0x0000001c21187221 */ /* 0x000fe40000010000 */
[----:B------:R-:W-:Y:S02]  /*2a80*/  FADD.FTZ R25, R32, R29 ;  /* 0x0000001d20197221 */ /* 0x000fe40000010000 */
[----:B------:R-:W-:Y:S02]  /*2a90*/  FADD.FTZ R26, R35, R30 ;  /* 0x0000001e231a7221 */ /* 0x000fe40000010000 */
[----:B------:R-:W-:Y:S02]  /*2aa0*/  FADD.FTZ R27, R34, R31 ;  /* 0x0000001f221b7221 */ /* 0x000fe40000010000 */
.L_x_1005:
[----:B0-----:R-:W-:Y:S05]  /*2ab0*/  BSYNC B0 ;  /* 0x0000000000007941 */ /* 0x001fea0003800000 */
.L_x_1004:
[----:B------:R-:W-:Y:S01]  /*2ac0*/  BSSY B0, `(.L_x_1006) ;  /* 0x0000013000007945 */ /* 0x000fe20003800000 */
[----:B------:R-:W-:Y:S01]  /*2ad0*/  HFMA2.MMA R56, -RZ, RZ, 0, 2.384185791015625e-07 ;  /* 0x00000004ff387435 */ /* 0x000fe200000001ff */
[----:B------:R-:W-:Y:S01]  /*2ae0*/  LEA R29, R55, R54, 0x1 ;  /* 0x00000036371d7211 */ /* 0x000fe200078e08ff */
[----:B------:R-:W-:Y:S08]  /*2af0*/  @P0 BRA `(.L_x_1007) ;  /* 0x000000f000000947 */ /* 0x000ff00003800000 */
[----:B------:R-:W-:Y:S01]  /*2b00*/  IMAD.WIDE R28, R29, R56, c[0x0][0x1b8] ;  /* 0x00006e001d1c7625 */ /* 0x000fe200078e0238 */
[----:B------:R-:W-:-:S02]  /*2b10*/  MOV R35, UR10 ;  /* 0x0000000a00237c02 */ /* 0x000fc40008000f00 */
[----:B------:R-:W-:Y:S02]  /*2b20*/  MOV R31, c[0x0][0x1d8] ;  /* 0x00007600001f7a02 */ /* 0x000fe40000000f00 */
[----:B------:R-:W-:Y:S01]  /*2b30*/  MOV R33, c[0x0][0x1dc] ;  /* 0x0000770000217a02 */ /* 0x000fe20000000f00 */
[----:B------:R0:W-:Y:S01]  /*2b40*/  RED.E.ADD.F32.FTZ.RN.STRONG.GPU [R28.64], R24 ;  /* 0x000000181c00798e */ /* 0x0001e2000c10e78c */
[-C--:B------:R-:W-:Y:S02]  /*2b50*/  LEA R32, P0, R35, R28.reuse, 0x2 ;  /* 0x0000001c23207211 */ /* 0x080fe400078010ff */
[C---:B------:R-:W-:Y:S02]  /*2b60*/  LEA R30, P5, R31.reuse, R28, 0x2 ;  /* 0x0000001c1f1e7211 */ /* 0x040fe400078a10ff */
[----:B------:R-:W-:Y:S02]  /*2b70*/  MOV R35, UR9 ;  /* 0x0000000900237c02 */ /* 0x000fe40008000f00 */
[----:B------:R-:W-:-:S02]  /*2b80*/  LEA.HI.X R31, R31, R29, R33, 0x2, P5 ;  /* 0x0000001d1f1f7211 */ /* 0x000fc400028f1421 */
[----:B------:R-:W-:Y:S02]  /*2b90*/  LEA R34, P5, R35, R28, 0x2 ;  /* 0x0000001c23227211 */ /* 0x000fe400078a10ff */
[C---:B------:R-:W-:Y:S02]  /*2ba0*/  IADD3.X R33, R29.reuse, UR8, RZ, P0, !PT ;  /* 0x000000081d217c10 */ /* 0x040fe400087fe4ff */
[----:B------:R-:W-:-:S03]  /*2bb0*/  IADD3.X R35, R29, UR7, RZ, P5, !PT ;  /* 0x000000071d237c10 */ /* 0x000fc6000affe4ff */
[----:B------:R0:W-:Y:S04]  /*2bc0*/  RED.E.ADD.F32.FTZ.RN.STRONG.GPU [R32.64], R25 ;  /* 0x000000192000798e */ /* 0x0001e8000c10e78c */
[----:B------:R0:W-:Y:S04]  /*2bd0*/  RED.E.ADD.F32.FTZ.RN.STRONG.GPU [R30.64], R26 ;  /* 0x0000001a1e00798e */ /* 0x0001e8000c10e78c */
[----:B------:R0:W-:Y:S02]  /*2be0*/  RED.E.ADD.F32.FTZ.RN.STRONG.GPU [R34.64], R27 ;  /* 0x0000001b2200798e */ /* 0x0001e4000c10e78c */
.L_x_1007:
[----:B------:R-:W-:Y:S05]  /*2bf0*/  BSYNC B0 ;  /* 0x0000000000007941 */ /* 0x000fea0003800000 */
.L_x_1006:
[----:B------:R-:W-:Y:S01]  /*2c00*/  UISETP.GE.U32.AND UP0, UPT, UR5, 0x2, UPT ;  /* 0x000000020500788c */ /* 0x000fe2000bf06070 */
[----:B01----:R-:W-:Y:S02]  /*2c10*/  @!P3 FADD.FTZ R25, R16, R20 ;  /* 0x000000141019b221 */ /* 0x003fe40000010000 */
[----:B------:R-:W-:-:S02]  /*2c20*/  @!P3 FADD.FTZ R20, R17, R21 ;  /* 0x000000151114b221 */ /* 0x000fc40000010000 */
[----:B------:R-:W-:Y:S01]  /*2c30*/  @!P3 FADD.FTZ R25, R25, R22 ;  /* 0x000000161919b221 */ /* 0x000fe20000010000 */
[----:B------:R-:W-:Y:S01]  /*2c40*/  PLOP3.LUT P0, PT, PT, PT, UP0, 0x80, 0x0 ;  /* 0x000000000000781c */ /* 0x000fe20003f0f008 */
[----:B------:R-:W-:Y:S02]  /*2c50*/  @!P3 FADD.FTZ R20, R20, R23 ;  /* 0x000000171414b221 */ /* 0x000fe40000010000 */
[----:B--2---:R-:W-:Y:S02]  /*2c60*/  @!P3 FADD.FTZ R16, R25, R18 ;  /* 0x000000121910b221 */ /* 0x004fe40000010000 */
[----:B------:R-:W-:-:S08]  /*2c70*/  @!P3 FADD.FTZ R17, R20, R19 ;  /* 0x000000131411b221 */ /* 0x000fd00000010000 */
        /* <DEDUP_REMOVED lines=29> */
.L_x_1010:
[----:B------:R-:W2:Y:S01]  /*2e50*/  LDG.E.STRONG.GPU R20, [R18.64] ;  /* 0x0000000c12147981 */ /* 0x000ea2000c1ef900 */
[----:B------:R-:W-:Y:S01]  /*2e60*/  YIELD ;  /* 0x0000000000007946 */ /* 0x000fe20003800000 */
[----:B--2---:R-:W-:Y:S01]  /*2e70*/  ISETP.NE.AND P0, PT, R20, R23, PT ;  /* 0x000000171400720c */ /* 0x004fe20003f05270 */
[----:B------:R-:W-:-:S12]  /*2e80*/  CCTL.IVALL ;  /* 0x00000000ff00798f */ /* 0x000fd80002000000 */
[----:B------:R-:W-:Y:S05]  /*2e90*/  @P0 BRA `(.L_x_1010) ;  /* 0xffffffb000000947 */ /* 0x000fea000383ffff */
.L_x_1009:
[----:B------:R-:W-:Y:S01]  /*2ea0*/  ISETP.NE.AND P0, PT, RZ, c[0x0][0xc], PT ;  /* 0x00000300ff007a0c */ /* 0x000fe20003f05270 */
[----:B------:R-:W-:Y:S01]  /*2eb0*/  WARPSYNC 0xffffffff ;  /* 0xffffffff00007948 */ /* 0x000fe20003800000 */
[----:B------:R-:W-:Y:S11]  /*2ec0*/  BAR.SYNC.DEFER_BLOCKING 0x0 ;  /* 0x0000000000007b1d */ /* 0x000ff60000010000 */
[----:B------:R-:W-:Y:S05]  /*2ed0*/  @!P0 BRA `(.L_x_1008) ;  /* 0x0000100000008947 */ /* 0x000fea0003800000 */
[----:B------:R-:W-:Y:S01]  /*2ee0*/  UIADD3 UR4, UR5, -0x1, URZ ;  /* 0xffffffff05047890 */ /* 0x000fe2000fffe03f */
[----:B------:R-:W-:-:S03]  /*2ef0*/  HFMA2.MMA R24, -RZ, RZ, 0, 0 ;  /* 0x00000000ff187435 */ /* 0x000fc600000001ff */
[----:B------:R-:W-:-:S06]  /*2f00*/  UISETP.GE.U32.AND UP0, UPT, UR4, 0x3, UPT ;  /* 0x000000030400788c */ /* 0x000fcc000bf06070 */
[----:B------:R-:W-:-:S13]  /*2f10*/  PLOP3.LUT P0, PT, PT, PT, UP0, 0x80, 0x0 ;  /* 0x000000000000781c */ /* 0x000fda0003f0f008 */
[----:B------:R-:W-:Y:S05]  /*2f20*/  @!P0 BRA `(.L_x_1011) ;  /* 0x00000de000008947 */ /* 0x000fea0003800000 */
[----:B------:R-:W-:Y:S01]  /*2f30*/  ULOP3.LUT UR4, UR5, 0x3, URZ, 0xc0, !UPT ;  /* 0x0000000305047892 */ /* 0x000fe2000f8ec03f */
[----:B------:R-:W-:Y:S02]  /*2f40*/  MOV R24, RZ ;  /* 0x000000ff00187202 */ /* 0x000fe40000000f00 */
[----:B------:R-:W-:Y:S02]  /*2f50*/  ULDC UR5, c[0x0][0xc] ;  /* 0x0000030000057ab9 */ /* 0x000fe40000000800 */
        /* <DEDUP_REMOVED lines=8> */
.L_x_1014:
        /* <DEDUP_REMOVED lines=116> */
.L_x_1013:
        /* <DEDUP_REMOVED lines=62> */
.L_x_1015:
[----:B------:R-:W-:-:S13]  /*3b00*/  ISETP.NE.OR P0, PT, RZ, UR4, P0 ;  /* 0x00000004ff007c0c */ /* 0x000fda0008705670 */
[----:B------:R-:W-:Y:S05]  /*3b10*/  @!P0 BRA `(.L_x_1011) ;  /* 0x000001f000008947 */ /* 0x000fea0003800000 */
.L_x_1012:
        /* <DEDUP_REMOVED lines=31> */
.L_x_1011:
[----:B------:R-:W-:-:S04]  /*3d10*/  MOV R20, c[0x0][0xc] ;  /* 0x0000030000147a02 */ /* 0x000fc80000000f00 */
[----:B------:R-:W-:-:S13]  /*3d20*/  LOP3.LUT P0, R20, R20, 0x3, RZ, 0xc0, !PT ;  /* 0x0000000314147812 */ /* 0x000fda000780c0ff */
[----:B------:R-:W-:Y:S05]  /*3d30*/  @!P0 BRA `(.L_x_1008) ;  /* 0x000001a000008947 */ /* 0x000fea0003800000 */
[----:B------:R-:W-:Y:S01]  /*3d40*/  ISETP.EQ.OR P0, PT, R24, R52, P3 ;  /* 0x000000341800720c */ /* 0x000fe20001f02670 */
[----:B------:R-:W-:Y:S01]  /*3d50*/  BSSY B0, `(.L_x_1016) ;  /* 0x0000008000007945 */ /* 0x000fe20003800000 */
[----:B------:R-:W-:-:S11]  /*3d60*/  ISETP.NE.AND P5, PT, R20, 0x1, PT ;  /* 0x000000011400780c */ /* 0x000fd60003fa5270 */
[----:B------:R-:W-:Y:S05]  /*3d70*/  @P0 BRA `(.L_x_1017) ;  /* 0x0000005000000947 */ /* 0x000fea0003800000 */
[----:B0-----:R-:W-:-:S04]  /*3d80*/  IMAD R19, R24, c[0x0][0x10], R51 ;  /* 0x0000040018137a24 */ /* 0x001fc800078e0233 */
[----:B------:R-:W-:-:S06]  /*3d90*/  IMAD.WIDE.U32 R18, R19, 0x8, R26 ;  /* 0x0000000813127825 */ /* 0x000fcc00078e001a */
[----:B------:R-:W2:Y:S02]  /*3da0*/  LDG.E.64 R18, [R18.64] ;  /* 0x0000000c12127981 */ /* 0x000ea4000c1e1b00 */
[----:B--2---:R-:W-:Y:S02]  /*3db0*/  FADD.FTZ R16, R16, R18 ;  /* 0x0000001210107221 */ /* 0x004fe40000010000 */
[----:B------:R-:W-:Y:S02]  /*3dc0*/  FADD.FTZ R17, R17, R19 ;  /* 0x0000001311117221 */ /* 0x000fe40000010000 */
.L_x_1017:
[----:B------:R-:W-:Y:S05]  /*3dd0*/  BSYNC B0 ;  /* 0x0000000000007941 */ /* 0x000fea0003800000 */
.L_x_1016:
[----:B------:R-:W-:Y:S05]  /*3de0*/  @!P5 BRA `(.L_x_1008) ;  /* 0x000000f00000d947 */ /* 0x000fea0003800000 */
[C---:B0-----:R-:W-:Y:S02]  /*3df0*/  IADD3 R21, R24.reuse, 0x2, RZ ;  /* 0x0000000218157810 */ /* 0x041fe40007ffe0ff */
[----:B------:R-:W-:Y:S02]  /*3e00*/  IADD3 R19, R24, 0x1, RZ ;  /* 0x0000000118137810 */ /* 0x000fe40007ffe0ff */
[-C--:B------:R-:W-:Y:S02]  /*3e10*/  ISETP.EQ.OR P0, PT, R21, R52.reuse, P3 ;  /* 0x000000341500720c */ /* 0x080fe40001f02670 */
[----:B------:R-:W-:-:S02]  /*3e20*/  ISETP.EQ.OR P5, PT, R19, R52, P3 ;  /* 0x000000341300720c */ /* 0x000fc40001fa2670 */
        /* <DEDUP_REMOVED lines=11> */
.L_x_1008:
[----:B------:R-:W-:Y:S04]  /*3ee0*/  @!P3 STS.64 [0x30], R16 ;  /* 0x00003010ff00b388 */ /* 0x000fe80000000a00 */
[----:B------:R-:W-:Y:S01]  /*3ef0*/  BAR.SYNC.DEFER_BLOCKING 0x0 ;  /* 0x0000000000007b1d */ /* 0x000fe20000010000 */
[----:B------:R-:W-:Y:S02]  /*3f00*/  ISETP.GE.U32.AND P0, PT, R45, c[0x0][0x1e0], PT ;  /* 0x000078002d007a0c */ /* 0x000fe40003f06070 */
[----:B------:R-:W-:Y:S02]  /*3f10*/  ISETP.GE.U32.AND P3, PT, R43, c[0x0][0x1e0], PT ;  /* 0x000078002b007a0c */ /* 0x000fe40003f66070 */
[----:B------:R-:W-:Y:S02]  /*3f20*/  ISETP.GE.AND.EX P0, PT, R44, c[0x0][0x1e4], PT, P0 ;  /* 0x000079002c007a0c */ /* 0x000fe40003f06300 */
[----:B------:R-:W-:-:S02]  /*3f30*/  ISETP.GE.AND.EX P3, PT, R42, c[0x0][0x1e4], PT, P3 ;  /* 0x000079002a007a0c */ /* 0x000fc40003f66330 */
[C---:B------:R-:W-:Y:S02]  /*3f40*/  ISETP.LT.U32.AND P0, PT, R54.reuse, 0x80, !P0 ;  /* 0x000000803600780c */ /* 0x040fe40004701070 */
[----:B------:R-:W-:Y:S01]  /*3f50*/  ISETP.LT.U32.AND P3, PT, R54, 0x80, !P3 ;  /* 0x000000803600780c */ /* 0x000fe20005f61070 */
[----:B0-----:R-:W0:Y:S02]  /*3f60*/  LDS.64 R18, [0x30] ;  /* 0x00003000ff127984 */ /* 0x001e240000000a00 */
[----:B0-----:R-:W-:Y:S02]  /*3f70*/  FMUL.FTZ R20, R18, c[0x0][0x20c] ;  /* 0x0000830012147a20 */ /* 0x001fe40000410000 */
[----:B------:R-:W-:Y:S01]  /*3f80*/  FMUL.FTZ R21, R19, c[0x0][0x20c] ;  /* 0x0000830013157a20 */ /* 0x000fe20000410000 */
        /* <DEDUP_REMOVED lines=19> */
.L_x_1018:
        /* <DEDUP_REMOVED lines=17> */
.L_x_1020:
[----:B------:R-:W-:Y:S05]  /*41d0*/  BSYNC B0 ;  /* 0x0000000000007941 */ /* 0x000fea0003800000 */
.L_x_1019:
[----:B------:R-:W-:Y:S05]  /*41e0*/  @!P4 BRA `(.L_x_1021) ;  /* 0x000001200000c947 */ /* 0x000fea0003800000 */
[----:B0-----:R-:W-:Y:S02]  /*41f0*/  FFMA.FTZ R4, R39, R12, R14 ;  /* 0x0000000c27047223 */ /* 0x001fe4000001000e */
        /* <DEDUP_REMOVED lines=17> */
.L_x_1021:
        /* <DEDUP_REMOVED lines=17> */
.L_x_1023:
[----:B------:R-:W-:Y:S05]  /*4420*/  BSYNC B0 ;  /* 0x0000000000007941 */ /* 0x000fea0003800000 */
.L_x_1022:
        /* <DEDUP_REMOVED lines=19> */
.L_x_1024:
        /* <DEDUP_REMOVED lines=17> */
.L_x_1026:
[----:B------:R-:W-:Y:S05]  /*4670*/  BSYNC B0 ;  /* 0x0000000000007941 */ /* 0x000fea0003800000 */
.L_x_1025:
[----:B------:R-:W-:Y:S05]  /*4680*/  @!P4 BRA `(.L_x_1027) ;  /* 0x000001200000c947 */ /* 0x000fea0003800000 */
[----:B------:R-:W-:Y:S02]  /*4690*/  FFMA.FTZ R14, R2, R12, R14 ;  /* 0x0000000c020e7223 */ /* 0x000fe4000001000e */
[----:B------:R-:W-:Y:S02]  /*46a0*/  FFMA.FTZ R15, R3, R13, R15 ;  /* 0x0000000d030f7223 */ /* 0x000fe4000001000f */
        /* <DEDUP_REMOVED lines=16> */
.L_x_1027:
[----:B------:R-:W-:Y:S01]  /*47b0*/  BSSY B0, `(.L_x_1028) ;  /* 0x0000010000007945 */ /* 0x000fe20003800000 */
[----:B------:R-:W-:Y:S05]  /*47c0*/  @!P3 BRA `(.L_x_1029) ;  /* 0x000000e00000b947 */ /* 0x000fea0003800000 */
[----:B------:R-:W-:Y:S01]  /*47d0*/  MOV R59, R61 ;  /* 0x0000003d003b7202 */ /* 0x000fe20000000f00 */
[----:B------:R-:W-:Y:S02]  /*47e0*/  IMAD R0, R42, c[0x0][0x1d8], RZ ;  /* 0x000076002a007a24 */ /* 0x000fe400078e02ff */
[----:B0-----:R-:W-:Y:S02]  /*47f0*/  FFMA.FTZ R5, R2, R20, R21 ;  /* 0x0000001402057223 */ /* 0x001fe40000010015 */
[----:B------:R-:W-:-:S04]  /*4800*/  IMAD.WIDE.U32 R58, R43, c[0x0][0x1d8], R58 ;  /* 0x000076002b3a7a25 */ /* 0x000fc800078e003a */
[----:B------:R-:W-:Y:S01]  /*4810*/  IMAD R7, R43, c[0x0][0x1dc], R0 ;  /* 0x000077002b077a24 */ /* 0x000fe200078e0200 */
[----:B------:R-:W-:Y:S01]  /*4820*/  LEA R2, P0, R58, c[0x0][0x160], 0x2 ;  /* 0x000058003a027a11 */ /* 0x000fe200078010ff */
[----:B------:R-:W-:Y:S02]  /*4830*/  FFMA.FTZ R20, R3, R20, R21 ;  /* 0x0000001403147223 */ /* 0x000fe40000010015 */
[----:B------:R-:W-:Y:S01]  /*4840*/  FFMA.FTZ R5, R12, R10, -R5 ;  /* 0x0000000a0c057223 */ /* 0x000fe20000010805 */
[----:B------:R-:W-:Y:S01]  /*4850*/  IADD3 R7, R59, R7, RZ ;  /* 0x000000073b077210 */ /* 0x000fe20007ffe0ff */
[----:B------:R-:W-:Y:S02]  /*4860*/  FFMA.FTZ R20, R13, R11, -R20 ;  /* 0x0000000b0d147223 */ /* 0x000fe40000010814 */
[----:B------:R-:W-:Y:S01]  /*4870*/  FMUL.FTZ R4, R5, UR11 ;  /* 0x0000000b05047c20 */ /* 0x000fe20008410000 */
[----:B------:R-:W-:Y:S01]  /*4880*/  LEA.HI.X R3, R58, c[0x0][0x164], R7, 0x2, P0 ;  /* 0x000059003a037a11 */ /* 0x000fe200000f1407 */
[----:B------:R-:W-:-:S05]  /*4890*/  FMUL.FTZ R5, R20, UR11 ;  /* 0x0000000b14057c20 */ /* 0x000fca0008410000 */
[----:B------:R0:W-:Y:S02]  /*48a0*/  STG.E.64 [R2.64], R4 ;  /* 0x0000000402007986 */ /* 0x0001e4000c101b0c */
.L_x_1029:
[----:B------:R-:W-:Y:S05]  /*48b0*/  BSYNC B0 ;  /* 0x0000000000007941 */ /* 0x000fea0003800000 */
.L_x_1028:
[----:B------:R-:W-:Y:S01]  /*48c0*/  ULDC UR4, c[0x0][0x10] ;  /* 0x0000040000047ab9 */ /* 0x000fe20000000800 */
[----:B------:R-:W-:Y:S01]  /*48d0*/  IADD3 R53, R53, 0x1, RZ ;  /* 0x0000000135357810 */ /* 0x000fe20007ffe0ff */
[----:B------:R-:W-:-:S04]  /*48e0*/  UIADD3 UR14, UR14, UR4, URZ ;  /* 0x000000040e0e7290 */ /* 0x000fc8000fffe03f */
[----:B------:R-:W-:-:S06]  /*48f0*/  UISETP.GE.AND UP0, UPT, UR14, UR6, UPT ;  /* 0x000000060e00728c */ /* 0x000fcc000bf06270 */
[----:B------:R-:W-:-:S13]  /*4900*/  PLOP3.LUT P0, PT, PT, PT, UP0, 0x80, 0x0 ;  /* 0x000000000000781c */ /* 0x000fda0003f0f008 */
[----:B------:R-:W-:Y:S01]  /*4910*/  @P0 CALL.REL.NOINC `(.L_x_997) ;  /* 0x0000001000000944 */ /* 0x000fe20003c00000 */
[----:B------:R-:W-:Y:S05]  /*4920*/  BRA `(.L_x_1030) ;  /* 0xffffb9c000007947 */ /* 0x000fea000383ffff */
.L_x_997:
        /* <DEDUP_REMOVED lines=22> */
.L_x_1032:
[----:B------:R-:W-:Y:S05]  /*4a90*/  BSYNC B0 ;  /* 0x0000000000007941 */ /* 0x000fea0003800000 */
.L_x_1031:
[----:B------:R-:W-:Y:S05]  /*4aa0*/  @P0 EXIT ;  /* 0x000000000000094d */ /* 0x000fea0003800000 */
[----:B------:R-:W-:Y:S05]  /*4ab0*/  @P2 BRA `(.L_x_1033) ;  /* 0x0000008000002947 */ /* 0x000fea0003800000 */
[----:B------:R-:W-:-:S05]  /*4ac0*/  IMAD R0, R4, c[0x0][0x10], RZ ;  /* 0x0000040004007a24 */ /* 0x000fca00078e02ff */
[----:B------:R-:W-:-:S13]  /*4ad0*/  ISETP.NE.AND P0, PT, R0, -0x1, PT ;  /* 0xffffffff0000780c */ /* 0x000fda0003f05270 */
[----:B------:R-:W-:Y:S05]  /*4ae0*/  @!P0 BRA `(.L_x_1033) ;  /* 0x0000005000008947 */ /* 0x000fea0003800000 */
.L_x_1034:
[----:B0-----:R-:W2:Y:S01]  /*4af0*/  LDG.E.STRONG.GPU R5, [R2.64] ;  /* 0x0000000c02057981 */ /* 0x001ea2000c1ef900 */
[----:B------:R-:W-:Y:S01]  /*4b00*/  YIELD ;  /* 0x0000000000007946 */ /* 0x000fe20003800000 */
[----:B--2---:R-:W-:Y:S01]  /*4b10*/  ISETP.NE.AND P0, PT, R5, R0, PT ;  /* 0x000000000500720c */ /* 0x004fe20003f05270 */
[----:B------:R-:W-:-:S12]  /*4b20*/  CCTL.IVALL ;  /* 0x00000000ff00798f */ /* 0x000fd80002000000 */
[----:B------:R-:W-:Y:S05]  /*4b30*/  @P0 BRA `(.L_x_1034) ;  /* 0xffffffb000000947 */ /* 0x000fea000383ffff */
.L_x_1033:
        /* <DEDUP_REMOVED lines=25> */
.L_x_1035:
        /* <DEDUP_REMOVED lines=23> */
.L_x_1036:
        /* <DEDUP_REMOVED lines=12> */
.L_x_2305:


//--------------------- .text._Z35group_norm_nhwc_bwd_one_pass_kernelI11Fp32IOFp32WLi512ELi4ELi128EEv26Group_norm_nhwc_bwd_params --------------------------
	.section	.text._Z35group_norm_nhwc_bwd_one_pass_kernelI11Fp32IOFp32WLi512ELi4ELi128EEv26Group_norm_nhwc_bwd_params,"ax",@progbits
	.sectioninfo	@"SHI_REGISTERS=96"
	.align	128
        .global         _Z35group_norm_nhwc_bwd_one_pass_kernelI11Fp32IOFp32WLi512ELi4ELi128EEv26Group_norm_nhwc_bwd_params
        .type           _Z35group_norm_nhwc_bwd_one_pass_kernelI11Fp32IOFp32WLi512ELi4ELi128EEv26Group_norm_nhwc_bwd_params,@function
        .size           _Z35group_norm_nhwc_bwd_one_pass_kernelI11Fp32IOFp32WLi512ELi4ELi128EEv26Group_norm_nhwc_bwd_params,(.L_x_2306 - _Z35group_norm_nhwc_bwd_one_pass_kernelI11Fp32IOFp32WLi512ELi4ELi128EEv26Group_norm_nhwc_bwd_params)
        .other          _Z35group_norm_nhwc_bwd_one_pass_kernelI11Fp32IOFp32WLi512ELi4ELi128EEv26Group_norm_nhwc_bwd_params,@"STO_CUDA_ENTRY STV_DEFAULT"
_Z35group_norm_nhwc_bwd_one_pass_kernelI11Fp32IOFp32WLi512ELi4ELi128EEv26Group_norm_nhwc_bwd_params:
.text._Z35group_norm_nhwc_bwd_one_pass_kernelI11Fp32IOFp32WLi512ELi4ELi128EEv26Group_norm_nhwc_bwd_params:
        /* <DEDUP_REMOVED lines=21> */
[----:B------:R-:W-:Y:S01]  /*0150*/  IMAD R72, R75, c[0x0][0x1fc], R72 ;  /* 0x00007f004b487a24 */ /* 0x000fe200078e0248 */
        /* <DEDUP_REMOVED lines=16> */
[----:B------:R-:W-:Y:S01]  /*0260*/  USHF.L.U64.HI UR8, UR10, 0x2, UR8 ;  /* 0x000000020a087899 */ /* 0x000fe20008010208 */
[----:B------:R-:W-:Y:S01]  /*0270*/  ISETP.LT.U32.AND P4, PT, R70, c[0x0][0x1e0], PT ;  /* 0x0000780046007a0c */ /* 0x000fe20003f81070 */
[----:B------:R-:W-:Y:S01]  /*0280*/  USHF.L.U64.HI UR7, UR9, 0x2, UR7 ;  /* 0x0000000209077899 */ /* 0x000fe20008010207 */
[----:B------:R-:W-:Y:S01]  /*0290*/  ISETP.LT.U32.AND P3, PT, R68, c[0x0][0x1e0], PT ;  /* 0x0000780044007a0c */ /* 0x000fe20003f61070 */
[----:B------:R-:W-:Y:S01]  /*02a0*/  ULDC.U8 UR16, c[0x0][0x1f4] ;  /* 0x00007d0000107ab9 */ /* 0x000fe20000000000 */
[----:B------:R-:W-:-:S02]  /*02b0*/  ISETP.LT.U32.AND P2, PT, R66, c[0x0][0x1e0], PT ;  /* 0x0000780042007a0c */ /* 0x000fc40003f41070 */
[----:B------:R-:W-:Y:S02]  /*02c0*/  SHF.R.S32.HI R69, RZ, 0x1f, R70 ;  /* 0x0000001fff457819 */ /* 0x000fe40000011446 */
[----:B------:R-:W-:Y:S02]  /*02d0*/  SHF.R.S32.HI R67, RZ, 0x1f, R68 ;  /* 0x0000001fff437819 */ /* 0x000fe40000011444 */
[----:B------:R-:W-:Y:S02]  /*02e0*/  SHF.R.S32.HI R65, RZ, 0x1f, R66 ;  /* 0x0000001fff417819 */ /* 0x000fe40000011442 */
[C---:B------:R-:W-:Y:S02]  /*02f0*/  IADD3 R62, R72.reuse, 0x140, RZ ;  /* 0x00000140483e7810 */ /* 0x040fe40007ffe0ff */
[----:B------:R-:W-:Y:S02]  /*0300*/  IADD3 R60, R72, 0x180, RZ ;  /* 0x00000180483c7810 */ /* 0x000fe40007ffe0ff */
[----:B------:R-:W-:-:S02]  /*0310*/  ISETP.LT.U32.AND P0, PT, R64, c[0x0][0x1e0], PT ;  /* 0x0000780040007a0c */ /* 0x000fc40003f01070 */
[----:B------:R-:W-:Y:S02]  /*0320*/  SHF.R.S32.HI R63, RZ, 0x1f, R64 ;  /* 0x0000001fff3f7819 */ /* 0x000fe40000011440 */
[----:B------:R-:W-:Y:S02]  /*0330*/  IADD3 R58, R72, 0x1c0, RZ ;  /* 0x000001c0483a7810 */ /* 0x000fe40007ffe0ff */
[----:B------:R-:W-:Y:S02]  /*0340*/  ISETP.LT.AND.EX P5, PT, R71, c[0x0][0x1e4], !P1, P5 ;  /* 0x0000790047007a0c */ /* 0x000fe40004fa1350 */
[----:B------:R-:W-:Y:S02]  /*0350*/  ISETP.LT.AND.EX P4, PT, R69, c[0x0][0x1e4], !P1, P4 ;  /* 0x0000790045007a0c */ /* 0x000fe40004f81340 */
[----:B------:R-:W-:Y:S02]  /*0360*/  ISETP.LT.AND.EX P3, PT, R67, c[0x0][0x1e4], !P1, P3 ;  /* 0x0000790043007a0c */ /* 0x000fe40004f61330 */
[----:B------:R-:W-:-:S02]  /*0370*/  ISETP.LT.AND.EX P2, PT, R65, c[0x0][0x1e4], !P1, P2 ;  /* 0x0000790041007a0c */ /* 0x000fc40004f41320 */
[----:B------:R-:W-:Y:S02]  /*0380*/  ISETP.LT.AND.EX P1, PT, R63, c[0x0][0x1e4], !P1, P0 ;  /* 0x000079003f007a0c */ /* 0x000fe40004f21300 */
[----:B------:R-:W-:Y:S02]  /*0390*/  SHF.R.S32.HI R56, RZ, 0x5, R0 ;  /* 0x00000005ff387819 */ /* 0x000fe40000011400 */
[----:B------:R-:W-:Y:S02]  /*03a0*/  SHF.R.S32.HI R61, RZ, 0x1f, R62 ;  /* 0x0000001fff3d7819 */ /* 0x000fe4000001143e */
[----:B------:R-:W-:Y:S02]  /*03b0*/  SHF.R.S32.HI R59, RZ, 0x1f, R60 ;  /* 0x0000001fff3b7819 */ /* 0x000fe4000001143c */
[----:B012---:R-:W-:Y:S02]  /*03c0*/  SHF.R.S32.HI R57, RZ, 0x1f, R58 ;  /* 0x0000001fff397819 */ /* 0x007fe4000001143a */
.L_x_1086:
[----:B0-----:R-:W-:Y:S01]  /*03d0*/  IABS R5, c[0x0][0x1f0] ;  /* 0x00007c0000057a13 */ /* 0x001fe20000000000 */
[----:B------:R-:W-:Y:S01]  /*03e0*/  ULDC UR4, c[0x0][0x1f0] ;  /* 0x00007c0000047ab9 */ /* 0x000fe20000000800 */
[----:B------:R-:W-:Y:S01]  /*03f0*/  @P3 IMAD R11, R67, c[0x0][0x1d8], RZ ;  /* 0x00007600430b3a24 */ /* 0x000fe200078e02ff */
[----:B------:R-:W-:Y:S01]  /*0400*/  ULOP3.LUT UR4, UR14, UR4, URZ, 0x3c, !UPT ;  /* 0x000000040e047292 */ /* 0x000fe2000f8e3c3f */
[----:B------:R-:W0:Y:S08]  /*0410*/  I2F.RP R0, R5 ;  /* 0x0000000500007306 */ /* 0x000e300000209400 */
[----:B0-----:R-:W0:Y:S02]  /*0420*/  MUFU.RCP R0, R0 ;  /* 0x0000000000007308 */ /* 0x001e240000001000 */
[----:B0-----:R-:W-:-:S06]  /*0430*/  IADD3 R2, R0, 0xffffffe, RZ ;  /* 0x0ffffffe00027810 */ /* 0x001fcc0007ffe0ff */
        /* <DEDUP_REMOVED lines=9> */
[----:B------:R-:W-:Y:S01]  /*04d0*/  UMOV UR11, 0x8 ;  /* 0x00000008000b7882 */ /* 0x000fe20000000000 */
[----:B------:R-:W-:-:S03]  /*04e0*/  SHF.L.U32 R4, R77, 0x1, RZ ;  /* 0x000000014d047819 */ /* 0x000fc600000006ff */
[----:B------:R-:W-:Y:S02]  /*04f0*/  ISETP.GT.U32.AND P0, PT, R5, R0, PT ;  /* 0x000000000500720c */ /* 0x000fe40003f04070 */
[----:B------:R-:W-:Y:S02]  /*0500*/  LOP3.LUT R41, R4, 0x2, RZ, 0xc0, !PT ;  /* 0x0000000204297812 */ /* 0x000fe400078ec0ff */
[----:B------:R-:W-:-:S09]  /*0510*/  SHF.R.U32.HI R4, RZ, 0x1, R77 ;  /* 0x00000001ff047819 */ /* 0x000fd2000001164d */
[-C--:B------:R-:W-:Y:S02]  /*0520*/  @!P0 IADD3 R0, R0, -R5.reuse, RZ ;  /* 0x8000000500008210 */ /* 0x080fe40007ffe0ff */
[----:B------:R-:W-:Y:S02]  /*0530*/  @!P0 IADD3 R3, R3, 0x1, RZ ;  /* 0x0000000103038810 */ /* 0x000fe40007ffe0ff */
[CC--:B------:R-:W-:Y:S02]  /*0540*/  ISETP.GE.U32.AND P6, PT, R0.reuse, R5.reuse, PT ;  /* 0x000000050000720c */ /* 0x0c0fe40003fc6070 */
[----:B------:R-:W-:Y:S02]  /*0550*/  ISETP.GT.U32.AND P0, PT, R5, R0, PT ;  /* 0x000000000500720c */ /* 0x000fe40003f04070 */
[----:B------:R-:W-:-:S04]  /*0560*/  IADD3 R5, R0, -R5, RZ ;  /* 0x8000000500057210 */ /* 0x000fc80007ffe0ff */
[----:B------:R-:W-:Y:S01]  /*0570*/  SEL R0, R5, R0, !P0 ;  /* 0x0000000005007207 */ /* 0x000fe20004000000 */
[----:B------:R-:W-:Y:S01]  /*0580*/  @P4 IMAD R5, R69, c[0x0][0x1d8], RZ ;  /* 0x0000760045054a24 */ /* 0x000fe200078e02ff */
[----:B------:R-:W-:-:S03]  /*0590*/  ISETP.LE.AND P0, PT, RZ, UR14, PT ;  /* 0x0000000eff007c0c */ /* 0x000fc6000bf03270 */
[----:B------:R-:W-:Y:S01]  /*05a0*/  @P6 IADD3 R3, R3, 0x1, RZ ;  /* 0x0000000103036810 */ /* 0x000fe20007ffe0ff */
[----:B------:R-:W-:Y:S01]  /*05b0*/  @P4 IMAD R9, R70, c[0x0][0x1dc], R5 ;  /* 0x0000770046094a24 */ /* 0x000fe200078e0205 */
[----:B------:R-:W-:Y:S01]  /*05c0*/  ISETP.LE.AND P6, PT, RZ, UR4, PT ;  /* 0x00000004ff007c0c */ /* 0x000fe2000bfc3270 */
[----:B------:R-:W-:Y:S01]  /*05d0*/  ULDC.64 UR4, c[0x0][0x198] ;  /* 0x0000660000047ab9 */ /* 0x000fe20000000a00 */
[----:B------:R-:W-:Y:S01]  /*05e0*/  MOV R2, R3 ;  /* 0x0000000300027202 */ /* 0x000fe20000000f00 */
[----:B------:R-:W-:Y:S01]  /*05f0*/  UIMAD.WIDE UR4, UR14, UR11, UR4 ;  /* 0x0000000b0e0472a5 */ /* 0x000fe2000f8e0204 */
[----:B------:R-:W-:-:S04]  /*0600*/  LOP3.LUT R3, RZ, c[0x0][0x1f0], RZ, 0x33, !PT ;  /* 0x00007c00ff037a12 */ /* 0x000fc800078e33ff */
[----:B------:R-:W-:Y:S02]  /*0610*/  @!P0 IADD3 R0, -R0, RZ, RZ ;  /* 0x000000ff00008210 */ /* 0x000fe40007ffe1ff */
[----:B------:R-:W-:Y:S02]  /*0620*/  MOV R32, UR4 ;  /* 0x0000000400207c02 */ /* 0x000fe40008000f00 */
[----:B------:R-:W-:Y:S02]  /*0630*/  MOV R33, UR5 ;  /* 0x0000000500217c02 */ /* 0x000fe40008000f00 */
[----:B------:R-:W-:Y:S02]  /*0640*/  ISETP.NE.AND P0, PT, RZ, c[0x0][0x1f0], PT ;  /* 0x00007c00ff007a0c */ /* 0x000fe40003f05270 */
[----:B------:R-:W-:Y:S02]  /*0650*/  @!P6 IADD3 R2, -R2, RZ, RZ ;  /* 0x000000ff0202e210 */ /* 0x000fe40007ffe1ff */
[----:B------:R-:W2:Y:S01]  /*0660*/  LDG.E.64 R32, [R32.64] ;  /* 0x0000000c20207981 */ /* 0x000ea2000c1e1b00 */
[----:B------:R-:W-:-:S02]  /*0670*/  SEL R82, R3, R0, !P0 ;  /* 0x0000000003527207 */ /* 0x000fc40004000000 */
[----:B------:R-:W-:Y:S02]  /*0680*/  SEL R3, R3, R2, !P0 ;  /* 0x0000000203037207 */ /* 0x000fe40004000000 */
[----:B------:R-:W-:Y:S02]  /*0690*/  LEA R40, R82, R41, 0x2 ;  /* 0x0000002952287211 */ /* 0x000fe400078e10ff */
[----:B------:R-:W-:Y:S02]  /*06a0*/  SHF.R.S32.HI R0, RZ, 0x1f, R3 ;  /* 0x0000001fff007819 */ /* 0x000fe40000011403 */
[----:B------:R-:W-:-:S03]  /*06b0*/  SHF.R.S32.HI R41, RZ, 0x1f, R40 ;  /* 0x0000001fff297819 */ /* 0x000fc60000011428 */
[----:B------:R-:W-:Y:S02]  /*06c0*/  IMAD R2, R0, c[0x0][0x1e8], RZ ;  /* 0x00007a0000027a24 */ /* 0x000fe400078e02ff */
[----:B------:R-:W-:-:S04]  /*06d0*/  IMAD.WIDE.U32 R86, R3, c[0x0][0x1e8], R40 ;  /* 0x00007a0003567a25 */ /* 0x000fc800078e0028 */
[----:B------:R-:W-:Y:S01]  /*06e0*/  IMAD R89, R3, c[0x0][0x1ec], R2 ;  /* 0x00007b0003597a24 */ /* 0x000fe200078e0202 */
[-C--:B------:R-:W-:Y:S01]  /*06f0*/  @P5 MOV R88, R86.reuse ;  /* 0x0000005600585202 */ /* 0x080fe20000000f00 */
[----:B------:R-:W-:Y:S01]  /*0700*/  IMAD R0, R75, c[0x0][0x1fc], R4 ;  /* 0x00007f004b007a24 */ /* 0x000fe200078e0204 */
[----:B------:R-:W-:Y:S01]  /*0710*/  @P4 MOV R4, R86 ;  /* 0x0000005600044202 */ /* 0x000fe20000000f00 */
[----:B------:R-:W-:Y:S01]  /*0720*/  @P5 IMAD R3, R71, c[0x0][0x1d8], RZ ;  /* 0x0000760047035a24 */ /* 0x000fe200078e02ff */
[----:B------:R-:W-:Y:S02]  /*0730*/  IADD3 R89, R87, R89, RZ ;  /* 0x0000005957597210 */ /* 0x000fe40007ffe0ff */
[----:B------:R-:W-:Y:S01]  /*0740*/  IADD3 R2, R0, 0x140, RZ ;  /* 0x0000014000027810 */ /* 0x000fe20007ffe0ff */
[----:B------:R-:W-:Y:S01]  /*0750*/  @P5 IMAD R7, R72, c[0x0][0x1dc], R3 ;  /* 0x0000770048075a24 */ /* 0x000fe200078e0203 */
[----:B------:R-:W-:Y:S02]  /*0760*/  @P4 MOV R5, R89 ;  /* 0x0000005900054202 */ /* 0x000fe40000000f00 */
[----:B------:R-:W-:-:S02]  /*0770*/  ISETP.GE.U32.AND P0, PT, R2, c[0x0][0x1e0], PT ;  /* 0x0000780002007a0c */ /* 0x000fc40003f06070 */
[----:B------:R-:W-:Y:S01]  /*0780*/  SHF.R.S32.HI R6, RZ, 0x1f, R2 ;  /* 0x0000001fff067819 */ /* 0x000fe20000011402 */
[----:B------:R-:W-:-:S03]  /*0790*/  @P5 IMAD.WIDE.U32 R2, R72, c[0x0][0x1d8], R88 ;  /* 0x0000760048025a25 */ /* 0x000fc600078e0058 */
[----:B------:R-:W-:Y:S01]  /*07a0*/  ISETP.GE.AND.EX P0, PT, R6, c[0x0][0x1e4], PT, P0 ;  /* 0x0000790006007a0c */ /* 0x000fe20003f06300 */
[----:B------:R-:W-:Y:S01]  /*07b0*/  @P4 IMAD.WIDE.U32 R4, R70, c[0x0][0x1d8], R4 ;  /* 0x0000760046044a25 */ /* 0x000fe200078e0004 */
[----:B------:R-:W-:Y:S02]  /*07c0*/  @P5 IADD3 R7, R3, R7, RZ ;  /* 0x0000000703075210 */ /* 0x000fe40007ffe0ff */
[----:B------:R-:W-:Y:S02]  /*07d0*/  @P5 SHF.L.U32 R14, R2, 0x2, RZ ;  /* 0x00000002020e5819 */ /* 0x000fe400000006ff */
[----:B------:R-:W-:Y:S01]  /*07e0*/  @P4 IADD3 R3, R5, R9, RZ ;  /* 0x0000000905034210 */ /* 0x000fe20007ffe0ff */
[----:B------:R-:W-:Y:S01]  /*07f0*/  @P3 IMAD R9, R68, c[0x0][0x1dc], R11 ;  /* 0x0000770044093a24 */ /* 0x000fe200078e020b */
[C---:B------:R-:W-:Y:S02]  /*0800*/  @P4 SHF.L.U32 R16, R4.reuse, 0x2, RZ ;  /* 0x0000000204104819 */ /* 0x040fe400000006ff */
[----:B------:R-:W-:Y:S01]  /*0810*/  @P4 SHF.L.U64.HI R6, R4, 0x2, R3 ;  /* 0x0000000204064819 */ /* 0x000fe20000010203 */
[----:B------:R-:W-:Y:S01]  /*0820*/  @P2 IMAD R3, R65, c[0x0][0x1d8], RZ ;  /* 0x0000760041032a24 */ /* 0x000fe200078e02ff */
[----:B------:R-:W-:Y:S01]  /*0830*/  @P5 SHF.L.U64.HI R2, R2, 0x2, R7 ;  /* 0x0000000202025819 */ /* 0x000fe20000010207 */
[----:B------:R-:W-:Y:S01]  /*0840*/  @P1 IMAD R7, R63, c[0x0][0x1d8], RZ ;  /* 0x000076003f071a24 */ /* 0x000fe200078e02ff */
[----:B------:R-:W-:Y:S01]  /*0850*/  @P5 IADD3 R12, P6, R14, c[0x0][0x180], RZ ;  /* 0x000060000e0c5a10 */ /* 0x000fe20007fde0ff */
[----:B------:R-:W-:Y:S01]  /*0860*/  @P2 IMAD R11, R66, c[0x0][0x1dc], R3 ;  /* 0x00007700420b2a24 */ /* 0x000fe200078e0203 */
[----:B------:R-:W-:Y:S01]  /*0870*/  @P3 MOV R4, R86 ;  /* 0x0000005600043202 */ /* 0x000fe20000000f00 */
[----:B------:R-:W-:Y:S01]  /*0880*/  @P1 IMAD R19, R64, c[0x0][0x1dc], R7 ;  /* 0x0000770040131a24 */ /* 0x000fe200078e0207 */
[----:B------:R-:W-:-:S02]  /*0890*/  @P3 MOV R5, R89 ;  /* 0x0000005900053202 */ /* 0x000fc40000000f00 */
[----:B------:R-:W-:Y:S02]  /*08a0*/  @P5 IADD3.X R13, R2, c[0x0][0x184], RZ, P6, !PT ;  /* 0x00006100020d5a10 */ /* 0x000fe400037fe4ff */
[----:B------:R-:W-:Y:S01]  /*08b0*/  @P5 IADD3 R14, P6, R14, c[0x0][0x178], RZ ;  /* 0x00005e000e0e5a10 */ /* 0x000fe20007fde0ff */
[----:B------:R-:W-:Y:S01]  /*08c0*/  @P3 IMAD.WIDE.U32 R4, R68, c[0x0][0x1d8], R4 ;  /* 0x0000760044043a25 */ /* 0x000fe200078e0004 */
[----:B------:R-:W-:Y:S02]  /*08d0*/  @P1 MOV R7, R89 ;  /* 0x0000005900071202 */ /* 0x000fe40000000f00 */
[----:B------:R-:W-:Y:S02]  /*08e0*/  @P5 IADD3.X R15, R2, c[0x0][0x17c], RZ, P6, !PT ;  /* 0x00005f00020f5a10 */ /* 0x000fe400037fe4ff */
[----:B------:R-:W-:Y:S02]  /*08f0*/  @P3 IADD3 R9, R5, R9, RZ ;  /* 0x0000000905093210 */ /* 0x000fe40007ffe0ff */
[----:B------:R-:W-:-:S02]  /*0900*/  @P4 IADD3 R2, P6, R16, c[0x0][0x180], RZ ;  /* 0x0000600010024a10 */ /* 0x000fc40007fde0ff */
[C---:B------:R-:W-:Y:S02]  /*0910*/  @P3 SHF.L.U32 R18, R4.reuse, 0x2, RZ ;  /* 0x0000000204123819 */ /* 0x040fe400000006ff */
[----:B------:R-:W-:Y:S02]  /*0920*/  @P3 SHF.L.U64.HI R9, R4, 0x2, R9 ;  /* 0x0000000204093819 */ /* 0x000fe40000010209 */
[----:B------:R-:W-:Y:S02]  /*0930*/  @P4 IADD3.X R3, R6, c[0x0][0x184], RZ, P6, !PT ;  /* 0x0000610006034a10 */ /* 0x000fe400037fe4ff */
[----:B------:R-:W-:Y:S02]  /*0940*/  @P4 IADD3 R16, P6, R16, c[0x0][0x178], RZ ;  /* 0x00005e0010104a10 */ /* 0x000fe40007fde0ff */
[----:B------:R-:W-:Y:S02]  /*0950*/  @P2 MOV R4, R86 ;  /* 0x0000005600042202 */ /* 0x000fe40000000f00 */
[----:B------:R-:W-:-:S02]  /*0960*/  @P2 MOV R5, R89 ;  /* 0x0000005900052202 */ /* 0x000fc40000000f00 */
[----:B------:R-:W-:Y:S02]  /*0970*/  @P4 IADD3.X R17, R6, c[0x0][0x17c], RZ, P6, !PT ;  /* 0x00005f0006114a10 */ /* 0x000fe400037fe4ff */
[----:B------:R-:W-:Y:S01]  /*0980*/  @P1 MOV R6, R86 ;  /* 0x0000005600061202 */ /* 0x000fe20000000f00 */
[----:B------:R-:W-:Y:S01]  /*0990*/  @P2 IMAD.WIDE.U32 R4, R66, c[0x0][0x1d8], R4 ;  /* 0x0000760042042a25 */ /* 0x000fe200078e0004 */
[----:B------:R-:W-:Y:S02]  /*09a0*/  @P3 IADD3 R28, P6, R18, c[0x0][0x180], RZ ;  /* 0x00006000121c3a10 */ /* 0x000fe40007fde0ff */
[----:B------:R-:W-:Y:S01]  /*09b0*/  ISETP.LT.U32.AND P0, PT, R77, 0x80, !P0 ;  /* 0x000000804d00780c */ /* 0x000fe20004701070 */
[----:B------:R-:W-:Y:S01]  /*09c0*/  @P1 IMAD.WIDE.U32 R6, R64, c[0x0][0x1d8], R6 ;  /* 0x0000760040061a25 */ /* 0x000fe200078e0006 */
[----:B------:R-:W-:Y:S02]  /*09d0*/  @P2 IADD3 R5, R5, R11, RZ ;  /* 0x0000000b05052210 */ /* 0x000fe40007ffe0ff */
[----:B------:R-:W-:-:S02]  /*09e0*/  @P3 IADD3.X R29, R9, c[0x0][0x184], RZ, P6, !PT ;  /* 0x00006100091d3a10 */ /* 0x000fc400037fe4ff */
[----:B------:R-:W-:Y:S02]  /*09f0*/  @P3 IADD3 R18, P6, R18, c[0x0][0x178], RZ ;  /* 0x00005e0012123a10 */ /* 0x000fe40007fde0ff */
[C---:B------:R-:W-:Y:S02]  /*0a00*/  @P2 SHF.L.U32 R26, R4.reuse, 0x2, RZ ;  /* 0x00000002041a2819 */ /* 0x040fe400000006ff */
[----:B------:R-:W-:Y:S02]  /*0a10*/  @P2 SHF.L.U64.HI R8, R4, 0x2, R5 ;  /* 0x0000000204082819 */ /* 0x000fe40000010205 */
[----:B------:R-:W-:Y:S01]  /*0a20*/  @P1 IADD3 R5, R7, R19, RZ ;  /* 0x0000001307051210 */ /* 0x000fe20007ffe0ff */
[----:B------:R-:W-:Y:S01]  /*0a30*/  @P0 IMAD R7, R61, c[0x0][0x1d8], RZ ;  /* 0x000076003d070a24 */ /* 0x000fe200078e02ff */
[----:B------:R-:W-:Y:S02]  /*0a40*/  @P3 IADD3.X R19, R9, c[0x0][0x17c], RZ, P6, !PT ;  /* 0x00005f0009133a10 */ /* 0x000fe400037fe4ff */
[----:B------:R-:W-:Y:S01]  /*0a50*/  @P2 IADD3 R20, P6, R26, c[0x0][0x180], RZ ;  /* 0x000060001a142a10 */ /* 0x000fe20007fde0ff */
[----:B------:R-:W-:Y:S01]  /*0a60*/  @P0 IMAD R7, R62, c[0x0][0x1dc], R7 ;  /* 0x000077003e070a24 */ /* 0x000fe200078e0207 */
[----:B------:R-:W-:-:S02]  /*0a70*/  @P1 SHF.L.U32 R22, R6, 0x2, RZ ;  /* 0x0000000206161819 */ /* 0x000fc400000006ff */
[----:B------:R-:W-:Y:S02]  /*0a80*/  @P2 IADD3.X R21, R8, c[0x0][0x184], RZ, P6, !PT ;  /* 0x0000610008152a10 */ /* 0x000fe400037fe4ff */
[----:B------:R-:W-:Y:S02]  /*0a90*/  @P1 SHF.L.U64.HI R6, R6, 0x2, R5 ;  /* 0x0000000206061819 */ /* 0x000fe40000010205 */
[----:B------:R-:W-:Y:S02]  /*0aa0*/  @P2 IADD3 R26, P6, R26, c[0x0][0x178], RZ ;  /* 0x00005e001a1a2a10 */ /* 0x000fe40007fde0ff */
[----:B------:R-:W-:Y:S02]  /*0ab0*/  @P0 MOV R4, R86 ;  /* 0x0000005600040202 */ /* 0x000fe40000000f00 */
[----:B------:R-:W-:Y:S02]  /*0ac0*/  @P0 MOV R5, R89 ;  /* 0x0000005900050202 */ /* 0x000fe40000000f00 */
[----:B------:R-:W-:-:S02]  /*0ad0*/  @P2 IADD3.X R27, R8, c[0x0][0x17c], RZ, P6, !PT ;  /* 0x00005f00081b2a10 */ /* 0x000fc400037fe4ff */
[----:B------:R-:W-:Y:S01]  /*0ae0*/  @P1 IADD3 R24, P6, R22, c[0x0][0x180], RZ ;  /* 0x0000600016181a10 */ /* 0x000fe20007fde0ff */
[----:B------:R-:W-:-:S03]  /*0af0*/  @P0 IMAD.WIDE.U32 R4, R62, c[0x0][0x1d8], R4 ;  /* 0x000076003e040a25 */ /* 0x000fc600078e0004 */
[----:B------:R-:W-:Y:S02]  /*0b00*/  @P1 IADD3.X R25, R6, c[0x0][0x184], RZ, P6, !PT ;  /* 0x0000610006191a10 */ /* 0x000fe400037fe4ff */
[----:B------:R-:W-:Y:S02]  /*0b10*/  @P1 IADD3 R22, P6, R22, c[0x0][0x178], RZ ;  /* 0x00005e0016161a10 */ /* 0x000fe40007fde0ff */
[----:B------:R-:W-:Y:S02]  /*0b20*/  @P0 IADD3 R5, R5, R7, RZ ;  /* 0x0000000705050210 */ /* 0x000fe40007ffe0ff */
[----:B------:R-:W-:Y:S02]  /*0b30*/  @P0 SHF.L.U32 R8, R4, 0x2, RZ ;  /* 0x0000000204080819 */ /* 0x000fe400000006ff */
[----:B------:R-:W-:Y:S02]  /*0b40*/  @P1 IADD3.X R23, R6, c[0x0][0x17c], RZ, P6, !PT ;  /* 0x00005f0006171a10 */ /* 0x000fe400037fe4ff */
[----:B------:R-:W-:-:S02]  /*0b50*/  @P0 SHF.L.U64.HI R5, R4, 0x2, R5 ;  /* 0x0000000204050819 */ /* 0x000fc40000010205 */
[----:B------:R-:W-:Y:S02]  /*0b60*/  @P0 IADD3 R10, P6, R8, c[0x0][0x180], RZ ;  /* 0x00006000080a0a10 */ /* 0x000fe40007fde0ff */
[----:B------:R-:W-:Y:S02]  /*0b70*/  IADD3 R4, R0, 0x180, RZ ;  /* 0x0000018000047810 */ /* 0x000fe40007ffe0ff */
[----:B------:R-:W-:Y:S02]  /*0b80*/  @P0 IADD3.X R11, R5, c[0x0][0x184], RZ, P6, !PT ;  /* 0x00006100050b0a10 */ /* 0x000fe400037fe4ff */
[----:B------:R-:W-:-:S04]  /*0b90*/  @P0 IADD3 R8, P6, R8, c[0x0][0x178], RZ ;  /* 0x00005e0008080a10 */ /* 0x000fc80007fde0ff */
[----:B------:R-:W-:Y:S02]  /*0ba0*/  @P0 IADD3.X R9, R5, c[0x0][0x17c], RZ, P6, !PT ;  /* 0x00005f0005090a10 */ /* 0x000fe400037fe4ff */
[----:B------:R-:W-:Y:S02]  /*0bb0*/  ISETP.GE.U32.AND P6, PT, R4, c[0x0][0x1e0], PT ;  /* 0x0000780004007a0c */ /* 0x000fe40003fc6070 */
[----:B------:R-:W-:-:S04]  /*0bc0*/  SHF.R.S32.HI R4, RZ, 0x1f, R4 ;  /* 0x0000001fff047819 */ /* 0x000fc80000011404 */
[----:B------:R-:W-:-:S04]  /*0bd0*/  ISETP.GE.AND.EX P6, PT, R4, c[0x0][0x1e4], PT, P6 ;  /* 0x0000790004007a0c */ /* 0x000fc80003fc6360 */
[----:B------:R-:W-:-:S13]  /*0be0*/  ISETP.LT.U32.AND P6, PT, R77, 0x80, !P6 ;  /* 0x000000804d00780c */ /* 0x000fda00077c1070 */
[----:B------:R-:W-:Y:S01]  /*0bf0*/  @P6 MOV R30, R86 ;  /* 0x00000056001e6202 */ /* 0x000fe20000000f00 */
[----:B------:R-:W-:Y:S01]  /*0c00*/  @P6 IMAD R5, R59, c[0x0][0x1d8], RZ ;  /* 0x000076003b056a24 */ /* 0x000fe200078e02ff */
[----:B------:R-:W-:-:S03]  /*0c10*/  @P6 MOV R31, R89 ;  /* 0x00000059001f6202 */ /* 0x000fc60000000f00 */
[C---:B------:R-:W-:Y:S02]  /*0c20*/  @P6 IMAD R7, R60.reuse, c[0x0][0x1dc], R5 ;  /* 0x000077003c076a24 */ /* 0x040fe400078e0205 */
[----:B------:R-:W-:Y:S01]  /*0c30*/  @P6 IMAD.WIDE.U32 R30, R60, c[0x0][0x1d8], R30 ;  /* 0x000076003c1e6a25 */ /* 0x000fe200078e001e */
[----:B------:R-:W-:-:S04]  /*0c40*/  CS2R R4, SRZ ;  /* 0x0000000000047805 */ /* 0x000fc8000001ff00 */
[----:B------:R-:W-:Y:S02]  /*0c50*/  @P6 IADD3 R31, R31, R7, RZ ;  /* 0x000000071f1f6210 */ /* 0x000fe40007ffe0ff */
[----:B------:R-:W-:Y:S01]  /*0c60*/  CS2R R6, SRZ ;  /* 0x0000000000067805 */ /* 0x000fe2000001ff00 */
[C---:B------:R-:W-:Y:S01]  /*0c70*/  @P6 SHF.L.U32 R44, R30.reuse, 0x2, RZ ;  /* 0x000000021e2c6819 */ /* 0x040fe200000006ff */
[----:B------:R0:W5:Y:S01]  /*0c80*/  @P0 LDG.E.64 R4, [R10.64] ;  /* 0x0000000c0a040981 */ /* 0x000162000c1e1b00 */
[----:B------:R-:W-:-:S03]  /*0c90*/  @P6 SHF.L.U64.HI R30, R30, 0x2, R31 ;  /* 0x000000021e1e6819 */ /* 0x000fc6000001021f */
[----:B------:R1:W5:Y:S01]  /*0ca0*/  @P0 LDG.E.64 R6, [R8.64] ;  /* 0x0000000c08060981 */ /* 0x000362000c1e1b00 */
        /* <DEDUP_REMOVED lines=9> */
[----:B0-----:R-:W-:Y:S01]  /*0d40*/  @P0 MOV R10, R86 ;  /* 0x00000056000a0202 */ /* 0x001fe20000000f00 */
[----:B-1----:R-:W-:Y:S01]  /*0d50*/  @P0 IMAD R9, R57, c[0x0][0x1d8], RZ ;  /* 0x0000760039090a24 */ /* 0x002fe200078e02ff */
[----:B------:R-:W-:-:S03]  /*0d60*/  @P0 MOV R11, R89 ;  /* 0x00000059000b0202 */ /* 0x000fc60000000f00 */
[C---:B------:R-:W-:Y:S02]  /*0d70*/  @P0 IMAD R9, R58.reuse, c[0x0][0x1dc], R9 ;  /* 0x000077003a090a24 */ /* 0x040fe400078e0209 */
[----:B------:R-:W-:-:S05]  /*0d80*/  @P0 IMAD.WIDE.U32 R10, R58, c[0x0][0x1d8], R10 ;  /* 0x000076003a0a0a25 */ /* 0x000fca00078e000a */
[----:B------:R-:W-:Y:S01]  /*0d90*/  @P0 IADD3 R11, R11, R9, RZ ;  /* 0x000000090b0b0210 */ /* 0x000fe20007ffe0ff */
[----:B------:R-:W-:Y:S01]  /*0da0*/  CS2R R30, SRZ ;  /* 0x00000000001e7805 */ /* 0x000fe2000001ff00 */
[C---:B------:R-:W-:Y:S02]  /*0db0*/  @P0 SHF.L.U32 R48, R10.reuse, 0x2, RZ ;  /* 0x000000020a300819 */ /* 0x040fe400000006ff */
[----:B------:R-:W-:Y:S02]  /*0dc0*/  @P0 SHF.L.U64.HI R0, R10, 0x2, R11 ;  /* 0x000000020a000819 */ /* 0x000fe4000001020b */
[----:B------:R-:W-:Y:S01]  /*0dd0*/  CS2R R10, SRZ ;  /* 0x00000000000a7805 */ /* 0x000fe2000001ff00 */
[----:B------:R0:W5:Y:S01]  /*0de0*/  @P3 LDG.E.64 R30, [R28.64] ;  /* 0x0000000c1c1e3981 */ /* 0x000162000c1e1b00 */
[----:B------:R-:W-:-:S04]  /*0df0*/  CS2R R8, SRZ ;  /* 0x0000000000087805 */ /* 0x000fc8000001ff00 */
[----:B------:R1:W5:Y:S01]  /*0e00*/  @P4 LDG.E.64 R10, [R16.64] ;  /* 0x0000000c100a4981 */ /* 0x000362000c1e1b00 */
[----:B------:R-:W-:-:S03]  /*0e10*/  CS2R R34, SRZ ;  /* 0x0000000000227805 */ /* 0x000fc6000001ff00 */
[----:B------:R3:W5:Y:S01]  /*0e20*/  @P5 LDG.E.64 R8, [R14.64] ;  /* 0x0000000c0e085981 */ /* 0x000762000c1e1b00 */
[----:B0-----:R-:W-:-:S03]  /*0e30*/  CS2R R28, SRZ ;  /* 0x00000000001c7805 */ /* 0x001fc6000001ff00 */
[----:B------:R0:W5:Y:S01]  /*0e40*/  @P2 LDG.E.64 R34, [R20.64] ;  /* 0x0000000c14222981 */ /* 0x000162000c1e1b00 */
[----:B-1----:R-:W-:-:S03]  /*0e50*/  CS2R R16, SRZ ;  /* 0x0000000000107805 */ /* 0x002fc6000001ff00 */
[----:B------:R1:W5:Y:S01]  /*0e60*/  @P6 LDG.E.64 R28, [R42.64] ;  /* 0x0000000c2a1c6981 */ /* 0x000362000c1e1b00 */
[----:B---3--:R-:W-:-:S03]  /*0e70*/  CS2R R14, SRZ ;  /* 0x00000000000e7805 */ /* 0x008fc6000001ff00 */
[----:B------:R1:W5:Y:S01]  /*0e80*/  @P6 LDG.E.64 R16, [R44.64] ;  /* 0x0000000c2c106981 */ /* 0x000362000c1e1b00 */
[----:B------:R-:W-:Y:S01]  /*0e90*/  @P0 IADD3 R46, P6, R48, c[0x0][0x180], RZ ;  /* 0x00006000302e0a10 */ /* 0x000fe20007fde0ff */
[----:B0-----:R-:W-:Y:S02]  /*0ea0*/  CS2R R20, SRZ ;  /* 0x0000000000147805 */ /* 0x001fe4000001ff00 */
[----:B------:R0:W5:Y:S01]  /*0eb0*/  @P2 LDG.E.64 R14, [R26.64] ;  /* 0x0000000c1a0e2981 */ /* 0x000162000c1e1b00 */
[----:B------:R-:W-:Y:S02]  /*0ec0*/  @P0 IADD3.X R47, R0, c[0x0][0x184], RZ, P6, !PT ;  /* 0x00006100002f0a10 */ /* 0x000fe400037fe4ff */
[----:B------:R-:W-:-:S04]  /*0ed0*/  @P0 IADD3 R48, P6, R48, c[0x0][0x178], RZ ;  /* 0x00005e0030300a10 */ /* 0x000fc80007fde0ff */
[----:B------:R-:W-:Y:S01]  /*0ee0*/  @P0 IADD3.X R49, R0, c[0x0][0x17c], RZ, P6, !PT ;  /* 0x00005f0000310a10 */ /* 0x000fe200037fe4ff */
[----:B0-----:R-:W-:-:S04]  /*0ef0*/  CS2R R26, SRZ ;  /* 0x00000000001a7805 */ /* 0x001fc8000001ff00 */
[----:B------:R1:W5:Y:S04]  /*0f00*/  @P0 LDG.E.64 R20, [R48.64] ;  /* 0x0000000c30140981 */ /* 0x000368000c1e1b00 */
[----:B------:R1:W5:Y:S01]  /*0f10*/  @P0 LDG.E.64 R26, [R46.64] ;  /* 0x0000000c2e1a0981 */ /* 0x000362000c1e1b00 */
[----:B--2---:R-:W-:-:S05]  /*0f20*/  FFMA.FTZ R33, -R32, R32, R33 ;  /* 0x0000002020217223 */ /* 0x004fca0000010121 */
[----:B------:R-:W-:-:S13]  /*0f30*/  FSETP.GTU.FTZ.AND P0, PT, R33, RZ, PT ;  /* 0x000000ff2100720b */ /* 0x000fda0003f1c000 */
[----:B------:R-:W-:Y:S01]  /*0f40*/  VOTEU.ANY UP0, P0 ;  /* 0x00000000003f7886 */ /* 0x000fe20000000100 */
[----:B------:R-:W-:Y:S02]  /*0f50*/  PLOP3.LUT P0, PT, PT, PT, UP0, 0x80, 0x0 ;  /* 0x000000000000781c */ /* 0x000fe40003f0f008 */
[----:B------:R-:W-:-:S11]  /*0f60*/  PLOP3.LUT P6, PT, PT, PT, UP0, 0x80, 0x0 ;  /* 0x000000000000781c */ /* 0x000fd60003fcf008 */
[----:B------:R-:W-:Y:S01]  /*0f70*/  @P0 FADD.FTZ R0, R33, c[0x0][0x1a0] ;  /* 0x0000680021000621 */ /* 0x000fe20000010000 */
[----:B------:R-:W-:-:S05]  /*0f80*/  PLOP3.LUT P0, PT, PT, PT, UP0, 0x80, 0x0 ;  /* 0x000000000000781c */ /* 0x000fca0003f0f008 */
[----:B------:R-:W0:Y:S01]  /*0f90*/  @P6 MUFU.RSQ R0, R0 ;  /* 0x0000000000006308 */ /* 0x000e220000001400 */
[----:B------:R-:W-:Y:S01]  /*0fa0*/  CS2R R38, SRZ ;  /* 0x0000000000267805 */ /* 0x000fe2000001ff00 */
[----:B------:R-:W-:Y:S01]  /*0fb0*/  UMOV UR11, 0x3f800000 ;  /* 0x3f800000000b7882 */ /* 0x000fe20000000000 */
[----:B------:R-:W-:-:S04]  /*0fc0*/  CS2R R36, SRZ ;  /* 0x0000000000247805 */ /* 0x000fc8000001ff00 */
[----:B------:R2:W5:Y:S04]  /*0fd0*/  @P5 LDG.E.64 R38, [R12.64] ;  /* 0x0000000c0c265981 */ /* 0x000568000c1e1b00 */
[----:B------:R3:W5:Y:S01]  /*0fe0*/  @P4 LDG.E.64 R36, [R2.64] ;  /* 0x0000000c02244981 */ /* 0x000762000c1e1b00 */
[----:B0-----:R1:W0:Y:S01]  /*0ff0*/  @P0 R2UR UR11, R0 ;  /* 0x00000000000b03c2 */ /* 0x00122200000e0000 */
[----:B------:R-:W-:Y:S01]  /*1000*/  ISETP.GT.U32.AND P0, PT, R77, 0x7f, PT ;  /* 0x0000007f4d00780c */ /* 0x000fe20003f04070 */
[----:B--2---:R-:W-:Y:S01]  /*1010*/  CS2R R12, SRZ ;  /* 0x00000000000c7805 */ /* 0x004fe2000001ff00 */
[----:B---3--:R-:W-:Y:S02]  /*1020*/  MOV R3, RZ ;  /* 0x000000ff00037202 */ /* 0x008fe40000000f00 */
[----:B------:R-:W-:-:S03]  /*1030*/  MOV R2, RZ ;  /* 0x000000ff00027202 */ /* 0x000fc60000000f00 */
[----:B------:R2:W5:Y:S01]  /*1040*/  @P3 LDG.E.64 R12, [R18.64] ;  /* 0x0000000c120c3981 */ /* 0x000562000c1e1b00 */
[----:B------:R-:W-:Y:S03]  /*1050*/  BSSY B0, `(.L_x_1038) ;  /* 0x0000010000007945 */ /* 0x000fe60003800000 */
[----:B------:R3:W5:Y:S01]  /*1060*/  @P1 LDG.E.64 R2, [R24.64] ;  /* 0x0000000c18021981 */ /* 0x000762000c1e1b00 */
[----:B--2---:R-:W-:Y:S01]  /*1070*/  CS2R R18, SRZ ;  /* 0x0000000000127805 */ /* 0x004fe2000001ff00 */
[----:B---3--:R-:W-:-:S05]  /*1080*/  CS2R R24, SRZ ;  /* 0x0000000000187805 */ /* 0x008fca000001ff00 */
[----:B------:R2:W5:Y:S02]  /*1090*/  @P1 LDG.E.64 R18, [R22.64] ;  /* 0x0000000c16121981 */ /* 0x000564000c1e1b00 */
[----:B--2---:R-:W-:Y:S01]  /*10a0*/  CS2R R22, SRZ ;  /* 0x0000000000167805 */ /* 0x004fe2000001ff00 */
[----:B------:R-:W-:Y:S05]  /*10b0*/  @P0 BRA `(.L_x_1039) ;  /* 0x0000009000000947 */ /* 0x000fea0003800000 */
[----:B01----:R-:W-:Y:S02]  /*10c0*/  ISETP.NE.AND P0, PT, RZ, UR16, PT ;  /* 0x00000010ff007c0c */ /* 0x003fe4000bf05270 */
        /* <DEDUP_REMOVED lines=8> */
.L_x_1039:
[----:B01----:R-:W-:Y:S05]  /*1150*/  BSYNC B0 ;  /* 0x0000000000007941 */ /* 0x003fea0003800000 */
.L_x_1038:
[----:B------:R-:W-:Y:S01]  /*1160*/  ISETP.NE.AND P0, PT, RZ, UR16, PT ;  /* 0x00000010ff007c0c */ /* 0x000fe2000bf05270 */
[C---:B-----5:R-:W-:Y:S01]  /*1170*/  FADD.FTZ R79, -R32.reuse, R38 ;  /* 0x00000026204f7221 */ /* 0x060fe20000010100 */
[----:B------:R-:W-:Y:S01]  /*1180*/  MOV R38, R8 ;  /* 0x0000000800267202 */ /* 0x000fe20000000f00 */
[C---:B------:R-:W-:Y:S01]  /*1190*/  FADD.FTZ R39, -R32.reuse, R39 ;  /* 0x0000002720277221 */ /* 0x040fe20000010100 */
[----:B------:R-:W-:Y:S01]  /*11a0*/  P2R R0, PR, RZ, 0x1 ;  /* 0x00000001ff007803 */ /* 0x000fe20000000000 */
[C---:B------:R-:W-:Y:S01]  /*11b0*/  FADD.FTZ R55, -R32.reuse, R36 ;  /* 0x0000002420377221 */ /* 0x040fe20000010100 */
[----:B------:R-:W-:Y:S01]  /*11c0*/  MOV R36, R10 ;  /* 0x0000000a00247202 */ /* 0x000fe20000000f00 */
        /* <DEDUP_REMOVED lines=23> */
.L_x_1040:
        /* <DEDUP_REMOVED lines=26> */
.L_x_1041:
[----:B------:R-:W-:Y:S02]  /*14e0*/  FFMA.FTZ R39, R54, R40, R39 ;  /* 0x0000002836277223 */ /* 0x000fe40000010027 */
[----:B------:R-:W-:Y:S02]  /*14f0*/  FMUL.FTZ R0, R36, R22 ;  /* 0x0000001624007220 */ /* 0x000fe40000410000 */
[----:B------:R-:W-:Y:S02]  /*1500*/  FADD.FTZ R30, -R32, R30 ;  /* 0x0000001e201e7221 */ /* 0x000fe40000010100 */
[----:B------:R-:W-:Y:S01]  /*1510*/  FADD.FTZ R43, R40, R41 ;  /* 0x00000029282b7221 */ /* 0x000fe20000010000 */
[----:B------:R-:W-:Y:S01]  /*1520*/  MOV R40, R12 ;  /* 0x0000000c00287202 */ /* 0x000fe20000000f00 */
[----:B------:R-:W-:Y:S02]  /*1530*/  FADD.FTZ R42, -R32, R31 ;  /* 0x0000001f202a7221 */ /* 0x000fe40000010100 */
[----:B------:R-:W-:Y:S01]  /*1540*/  FFMA.FTZ R41, R55, R0, R39 ;  /* 0x0000000037297223 */ /* 0x000fe20000010027 */
[----:B------:R-:W-:Y:S01]  /*1550*/  MOV R39, R13 ;  /* 0x0000000d00277202 */ /* 0x000fe20000000f00 */
[----:B------:R-:W-:-:S02]  /*1560*/  FMUL.FTZ R53, R30, UR11 ;  /* 0x0000000b1e357c20 */ /* 0x000fc40008410000 */
[----:B------:R-:W-:Y:S02]  /*1570*/  FADD.FTZ R0, R43, R0 ;  /* 0x000000002b007221 */ /* 0x000fe40000010000 */
[----:B------:R-:W-:Y:S02]  /*1580*/  FMUL.FTZ R31, R33, R23 ;  /* 0x00000017211f7220 */ /* 0x000fe40000410000 */
        /* <DEDUP_REMOVED lines=20> */
.L_x_1042:
        /* <DEDUP_REMOVED lines=31> */
.L_x_1043:
[----:B------:R-:W-:Y:S02]  /*18c0*/  FFMA.FTZ R41, R30, R43, R41 ;  /* 0x0000002b1e297223 */ /* 0x000fe40000010029 */
[----:B------:R-:W-:Y:S02]  /*18d0*/  FMUL.FTZ R44, R35, R22 ;  /* 0x00000016232c7220 */ /* 0x000fe40000410000 */
[----:B------:R-:W-:Y:S01]  /*18e0*/  FADD.FTZ R45, R43, R42 ;  /* 0x0000002a2b2d7221 */ /* 0x000fe20000010000 */
[----:B------:R-:W-:Y:S01]  /*18f0*/  MOV R42, R19 ;  /* 0x00000013002a7202 */ /* 0x000fe20000000f00 */
[C---:B------:R-:W-:Y:S02]  /*1900*/  FADD.FTZ R2, -R32.reuse, R2 ;  /* 0x0000000220027221 */ /* 0x040fe40000010100 */
[----:B------:R-:W-:-:S02]  /*1910*/  FADD.FTZ R3, -R32, R3 ;  /* 0x0000000320037221 */ /* 0x000fc40000010100 */
[----:B------:R-:W-:Y:S01]  /*1920*/  FFMA.FTZ R43, R31, R44, R41 ;  /* 0x0000002c1f2b7223 */ /* 0x000fe20000010029 */
[----:B------:R-:W-:Y:S01]  /*1930*/  MOV R41, R18 ;  /* 0x0000001200297202 */ /* 0x000fe20000000f00 */
[----:B------:R-:W-:Y:S02]  /*1940*/  FADD.FTZ R44, R45, R44 ;  /* 0x0000002c2d2c7221 */ /* 0x000fe40000010000 */
        /* <DEDUP_REMOVED lines=20> */
[----:B------:R-:W-:-:S04]  /*1a90*/  FMUL.FTZ R42, R19, R50 ;  /* 0x00000032132a7220 */ /* 0x000fc80000410000 */
[----:B------:R-:W-:Y:S02]  /*1aa0*/  FMUL.FTZ R42, R42, R81 ;  /* 0x000000512a2a7220 */ /* 0x000fe40000410000 */
.L_x_1044:
[----:B------:R-:W-:Y:S02]  /*1ab0*/  FFMA.FTZ R46, R0, R45, R43 ;  /* 0x0000002d002e7223 */ /* 0x000fe4000001002b */
[----:B------:R-:W-:Y:S02]  /*1ac0*/  FMUL.FTZ R43, R41, R22 ;  /* 0x00000016292b7220 */ /* 0x000fe40000410000 */
[----:B------:R-:W-:Y:S02]  /*1ad0*/  FADD.FTZ R44, R45, R44 ;  /* 0x0000002c2d2c7221 */ /* 0x000fe40000010000 */
[C---:B------:R-:W-:Y:S02]  /*1ae0*/  FADD.FTZ R4, -R32.reuse, R4 ;  /* 0x0000000420047221 */ /* 0x040fe40000010100 */
[----:B------:R-:W-:Y:S02]  /*1af0*/  FADD.FTZ R5, -R32, R5 ;  /* 0x0000000520057221 */ /* 0x000fe40000010100 */
[----:B------:R-:W-:-:S02]  /*1b00*/  FFMA.FTZ R46, R2, R43, R46 ;  /* 0x0000002b022e7223 */ /* 0x000fc4000001002e */
[----:B------:R-:W-:Y:S01]  /*1b10*/  FADD.FTZ R45, R44, R43 ;  /* 0x0000002b2c2d7221 */ /* 0x000fe20000010000 */
[----:B------:R-:W-:Y:S01]  /*1b20*/  MOV R43, R6 ;  /* 0x00000006002b7202 */ /* 0x000fe20000000f00 */
[----:B------:R-:W-:Y:S01]  /*1b30*/  FMUL.FTZ R4, R4, UR11 ;  /* 0x0000000b04047c20 */ /* 0x000fe20008410000 */
[----:B------:R-:W-:Y:S01]  /*1b40*/  MOV R44, R7 ;  /* 0x00000007002c7202 */ /* 0x000fe20000000f00 */
        /* <DEDUP_REMOVED lines=21> */
.L_x_1045:
[----:B------:R-:W-:Y:S02]  /*1ca0*/  FFMA.FTZ R46, R3, R48, R46 ;  /* 0x00000030032e7223 */ /* 0x000fe4000001002e */
[----:B------:R-:W-:Y:S02]  /*1cb0*/  FMUL.FTZ R47, R43, R22 ;  /* 0x000000162b2f7220 */ /* 0x000fe40000410000 */
[----:B------:R-:W-:Y:S02]  /*1cc0*/  FADD.FTZ R48, R48, R45 ;  /* 0x0000002d30307221 */ /* 0x000fe40000010000 */
[C---:B------:R-:W-:Y:S01]  /*1cd0*/  FADD.FTZ R81, -R32.reuse, R28 ;  /* 0x0000001c20517221 */ /* 0x040fe20000010100 */
[----:B------:R-:W-:Y:S01]  /*1ce0*/  MOV R28, R16 ;  /* 0x00000010001c7202 */ /* 0x000fe20000000f00 */
[----:B------:R-:W-:Y:S01]  /*1cf0*/  FADD.FTZ R78, -R32, R29 ;  /* 0x0000001d204e7221 */ /* 0x000fe20000010100 */
[----:B------:R-:W-:Y:S01]  /*1d00*/  MOV R29, R17 ;  /* 0x00000011001d7202 */ /* 0x000fe20000000f00 */
[----:B------:R-:W-:-:S02]  /*1d10*/  FADD.FTZ R45, R48, R47 ;  /* 0x0000002f302d7221 */ /* 0x000fc40000010000 */
[----:B------:R-:W-:Y:S02]  /*1d20*/  FFMA.FTZ R46, R4, R47, R46 ;  /* 0x0000002f042e7223 */ /* 0x000fe4000001002e */
        /* <DEDUP_REMOVED lines=20> */
[----:B------:R-:W-:-:S04]  /*1e70*/  FMUL.FTZ R29, R17, R80 ;  /* 0x00000050111d7220 */ /* 0x000fc80000410000 */
[----:B------:R-:W-:Y:S02]  /*1e80*/  FMUL.FTZ R29, R29, R84 ;  /* 0x000000541d1d7220 */ /* 0x000fe40000410000 */
.L_x_1046:
[----:B------:R-:W-:Y:S02]  /*1e90*/  FFMA.FTZ R47, R5, R48, R46 ;  /* 0x00000030052f7223 */ /* 0x000fe4000001002e */
[----:B------:R-:W-:Y:S02]  /*1ea0*/  FMUL.FTZ R46, R28, R22 ;  /* 0x000000161c2e7220 */ /* 0x000fe40000410000 */
[----:B------:R-:W-:Y:S02]  /*1eb0*/  FADD.FTZ R45, R48, R45 ;  /* 0x0000002d302d7221 */ /* 0x000fe40000010000 */
[C---:B------:R-:W-:Y:S02]  /*1ec0*/  FADD.FTZ R83, -R32.reuse, R26 ;  /* 0x0000001a20537221 */ /* 0x040fe40000010100 */
[----:B------:R-:W-:Y:S01]  /*1ed0*/  FADD.FTZ R80, -R32, R27 ;  /* 0x0000001b20507221 */ /* 0x000fe20000010100 */
[----:B------:R-:W-:Y:S01]  /*1ee0*/  MOV R32, R20 ;  /* 0x0000001400207202 */ /* 0x000fe20000000f00 */
[----:B------:R-:W-:-:S02]  /*1ef0*/  FFMA.FTZ R27, R81, R46, R47 ;  /* 0x0000002e511b7223 */ /* 0x000fc4000001002f */
[----:B------:R-:W-:Y:S01]  /*1f00*/  FADD.FTZ R26, R45, R46 ;  /* 0x0000002e2d1a7221 */ /* 0x000fe20000010000 */
[----:B------:R-:W-:Y:S01]  /*1f10*/  MOV R46, R21 ;  /* 0x00000015002e7202 */ /* 0x000fe20000000f00 */
        /* <DEDUP_REMOVED lines=22> */
.L_x_1047:
[----:B------:R-:W-:Y:S01]  /*2080*/  FADD.FTZ R49, R45, R26 ;  /* 0x0000001a2d317221 */ /* 0x000fe20000010000 */
[----:B------:R-:W-:Y:S01]  /*2090*/  ISETP.GT.AND P0, PT, R73, 0x1e, PT ;  /* 0x0000001e4900780c */ /* 0x000fe20003f04270 */
[----:B------:R-:W-:Y:S01]  /*20a0*/  FMUL.FTZ R26, R32, R22 ;  /* 0x00000016201a7220 */ /* 0x000fe20000410000 */
[----:B------:R-:W-:Y:S01]  /*20b0*/  ISETP.GT.U32.AND P6, PT, R77, 0x1, PT ;  /* 0x000000014d00780c */ /* 0x000fe20003fc4070 */
[----:B------:R-:W-:Y:S01]  /*20c0*/  FFMA.FTZ R45, R78, R45, R27 ;  /* 0x0000002d4e2d7223 */ /* 0x000fe2000001001b */
[----:B------:R-:W-:Y:S01]  /*20d0*/  ULDC UR5, c[0x0][0xc] ;  /* 0x0000030000057ab9 */ /* 0x000fe20000000800 */
[----:B------:R-:W-:Y:S01]  /*20e0*/  FMUL.FTZ R47, R46, R23 ;  /* 0x000000172e2f7220 */ /* 0x000fe20000410000 */
[----:B------:R-:W-:Y:S01]  /*20f0*/  BSSY B0, `(.L_x_1048) ;  /* 0x0000185000007945 */ /* 0x000fe20003800000 */
[----:B------:R-:W-:Y:S02]  /*2100*/  FADD.FTZ R48, R49, R26 ;  /* 0x0000001a31307221 */ /* 0x000fe40000010000 */
[----:B------:R-:W-:-:S02]  /*2110*/  FFMA.FTZ R45, R83, R26, R45 ;  /* 0x0000001a532d7223 */ /* 0x000fc4000001002d */
[----:B------:R-:W-:Y:S02]  /*2120*/  FADD.FTZ R27, R47, R48 ;  /* 0x000000302f1b7221 */ /* 0x000fe40000010000 */
[----:B------:R-:W-:Y:S02]  /*2130*/  FFMA.FTZ R26, R80, R47, R45 ;  /* 0x0000002f501a7223 */ /* 0x000fe4000001002d */
[----:B------:R-:W-:Y:S01]  /*2140*/  FFMA.FTZ R47, R54, R37, RZ ;  /* 0x00000025362f7223 */ /* 0x000fe200000100ff */
[----:B------:R-:W0:Y:S03]  /*2150*/  SHFL.DOWN PT, R48, R27, 0x1, 0x1f ;  /* 0x08201f001b307f89 */ /* 0x000e2600000e0000 */
[----:B------:R-:W-:Y:S01]  /*2160*/  FFMA.FTZ R47, R52, R33, R47 ;  /* 0x00000021342f7223 */ /* 0x000fe2000001002f */
[----:B------:R-:W1:Y:S03]  /*2170*/  SHFL.DOWN PT, R45, R26, 0x1, 0x1f ;  /* 0x08201f001a2d7f89 */ /* 0x000e6600000e0000 */
[----:B------:R-:W-:-:S04]  /*2180*/  FFMA.FTZ R47, R30, R39, R47 ;  /* 0x000000271e2f7223 */ /* 0x000fc8000001002f */
[----:B------:R-:W-:-:S04]  /*2190*/  FFMA.FTZ R47, R0, R34, R47 ;  /* 0x00000022002f7223 */ /* 0x000fc8000001002f */
[----:B------:R-:W-:-:S04]  /*21a0*/  FFMA.FTZ R47, R3, R42, R47 ;  /* 0x0000002a032f7223 */ /* 0x000fc8000001002f */
[----:B------:R-:W-:-:S04]  /*21b0*/  FFMA.FTZ R47, R5, R44, R47 ;  /* 0x0000002c052f7223 */ /* 0x000fc8000001002f */
[----:B------:R-:W-:Y:S02]  /*21c0*/  FFMA.FTZ R47, R78, R29, R47 ;  /* 0x0000001d4e2f7223 */ /* 0x000fe4000001002f */
        /* <DEDUP_REMOVED lines=13> */
[----:B------:R-:W0:Y:S01]  /*22a0*/  SHFL.DOWN PT, R50, R27, 0x8, 0x1f ;  /* 0x09001f001b327f89 */ /* 0x000e2200000e0000 */
[----:B------:R-:W-:Y:S01]  /*22b0*/  ISETP.GT.AND P0, PT, R73, 0x17, PT ;  /* 0x000000174900780c */ /* 0x000fe20003f04270 */
[----:B------:R-:W-:Y:S02]  /*22c0*/  FADD.FTZ R48, R48, R33 ;  /* 0x0000002130307221 */ /* 0x000fe40000010000 */
[----:B------:R-:W1:Y:S01]  /*22d0*/  SHFL.DOWN PT, R45, R26, 0x8, 0x1f ;  /* 0x09001f001a2d7f89 */ /* 0x000e6200000e0000 */
[----:B------:R-:W-:Y:S02]  /*22e0*/  FADD.FTZ R37, RZ, R38 ;  /* 0x00000026ff257221 */ /* 0x000fe40000010000 */
[----:B------:R-:W-:-:S02]  /*22f0*/  FADD.FTZ R49, R48, R39 ;  /* 0x0000002730317221 */ /* 0x000fc40000010000 */
[----:B------:R-:W-:Y:S02]  /*2300*/  FADD.FTZ R37, R37, R36 ;  /* 0x0000002425257221 */ /* 0x000fe40000010000 */
[----:B------:R-:W-:-:S04]  /*2310*/  FADD.FTZ R49, R49, R34 ;  /* 0x0000002231317221 */ /* 0x000fc80000010000 */
[----:B------:R-:W-:-:S04]  /*2320*/  FADD.FTZ R49, R49, R42 ;  /* 0x0000002a31317221 */ /* 0x000fc80000010000 */
[----:B------:R-:W-:Y:S02]  /*2330*/  FADD.FTZ R34, R49, R44 ;  /* 0x0000002c31227221 */ /* 0x000fe40000010000 */
[----:B0-----:R-:W-:Y:S02]  /*2340*/  @!P0 FADD.FTZ R27, R27, R50 ;  /* 0x000000321b1b8221 */ /* 0x001fe40000010000 */
[----:B-1----:R-:W-:Y:S01]  /*2350*/  @!P0 FADD.FTZ R26, R26, R45 ;  /* 0x0000002d1a1a8221 */ /* 0x002fe20000010000 */
[----:B------:R-:W-:Y:S01]  /*2360*/  ISETP.GT.AND P0, PT, R73, 0xf, PT ;  /* 0x0000000f4900780c */ /* 0x000fe20003f04270 */
[----:B------:R-:W-:Y:S02]  /*2370*/  FFMA.FTZ R45, R79, R38, RZ ;  /* 0x000000264f2d7223 */ /* 0x000fe400000100ff */
[----:B------:R-:W0:Y:S02]  /*2380*/  SHFL.DOWN PT, R38, R27, 0x10, 0x1f ;  /* 0x0a001f001b267f89 */ /* 0x000e2400000e0000 */
[----:B------:R-:W-:-:S02]  /*2390*/  FFMA.FTZ R45, R55, R36, R45 ;  /* 0x00000024372d7223 */ /* 0x000fc4000001002d */
[----:B------:R-:W1:Y:S01]  /*23a0*/  SHFL.DOWN PT, R33, R26, 0x10, 0x1f ;  /* 0x0a001f001a217f89 */ /* 0x000e6200000e0000 */
[----:B------:R-:W-:Y:S02]  /*23b0*/  FADD.FTZ R36, R37, R40 ;  /* 0x0000002825247221 */ /* 0x000fe40000010000 */
[----:B------:R-:W-:Y:S02]  /*23c0*/  FFMA.FTZ R40, R53, R40, R45 ;  /* 0x0000002835287223 */ /* 0x000fe4000001002d */
[----:B------:R-:W-:Y:S02]  /*23d0*/  FADD.FTZ R36, R36, R35 ;  /* 0x0000002324247221 */ /* 0x000fe40000010000 */
[----:B------:R-:W-:Y:S02]  /*23e0*/  FFMA.FTZ R40, R31, R35, R40 ;  /* 0x000000231f287223 */ /* 0x000fe40000010028 */
[----:B------:R-:W-:Y:S02]  /*23f0*/  FADD.FTZ R36, R36, R41 ;  /* 0x0000002924247221 */ /* 0x000fe40000010000 */
[----:B------:R-:W-:-:S02]  /*2400*/  FFMA.FTZ R40, R2, R41, R40 ;  /* 0x0000002902287223 */ /* 0x000fc40000010028 */
[----:B------:R-:W-:Y:S02]  /*2410*/  FADD.FTZ R35, R36, R43 ;  /* 0x0000002b24237221 */ /* 0x000fe40000010000 */
[----:B------:R-:W-:Y:S02]  /*2420*/  FFMA.FTZ R40, R4, R43, R40 ;  /* 0x0000002b04287223 */ /* 0x000fe40000010028 */
[----:B------:R-:W-:Y:S02]  /*2430*/  FADD.FTZ R37, R34, R29 ;  /* 0x0000001d22257221 */ /* 0x000fe40000010000 */
[----:B------:R-:W-:Y:S02]  /*2440*/  FFMA.FTZ R40, R81, R28, R40 ;  /* 0x0000001c51287223 */ /* 0x000fe40000010028 */
[----:B0-----:R-:W-:Y:S02]  /*2450*/  @!P0 FADD.FTZ R27, R27, R38 ;  /* 0x000000261b1b8221 */ /* 0x001fe40000010000 */
[----:B------:R-:W-:-:S02]  /*2460*/  FADD.FTZ R35, R35, R28 ;  /* 0x0000001c23237221 */ /* 0x000fc40000010000 */
[----:B-1----:R-:W-:Y:S01]  /*2470*/  @!P0 FADD.FTZ R26, R26, R33 ;  /* 0x000000211a1a8221 */ /* 0x002fe20000010000 */
[----:B------:R-:W-:Y:S01]  /*2480*/  ISETP.NE.AND P0, PT, R73, RZ, PT ;  /* 0x000000ff4900720c */ /* 0x000fe20003f05270 */
[----:B------:R-:W-:Y:S02]  /*2490*/  FFMA.FTZ R45, R80, R46, R47 ;  /* 0x0000002e502d7223 */ /* 0x000fe4000001002f */
[----:B------:R-:W-:Y:S02]  /*24a0*/  FADD.FTZ R47, R37, R46 ;  /* 0x0000002e252f7221 */ /* 0x000fe40000010000 */
[----:B------:R-:W-:Y:S02]  /*24b0*/  FFMA.FTZ R44, R83, R32, R40 ;  /* 0x00000020532c7223 */ /* 0x000fe40000010028 */
[----:B------:R-:W-:-:S05]  /*24c0*/  FADD.FTZ R46, R35, R32 ;  /* 0x00000020232e7221 */ /* 0x000fca0000010000 */
[----:B------:R-:W-:Y:S04]  /*24d0*/  STS.128 [R77.X16+0x40], R44 ;  /* 0x0000402c4d007388 */ /* 0x000fe8000000cc00 */
[----:B------:R-:W-:Y:S04]  /*24e0*/  @!P0 STS.64 [R56.X8+0x8], R26 ;  /* 0x0000081a38008388 */ /* 0x000fe80000008a00 */
[----:B------:R-:W-:Y:S01]  /*24f0*/  BAR.SYNC.DEFER_BLOCKING 0x0 ;  /* 0x0000000000007b1d */ /* 0x000fe20000010000 */
[----:B------:R-:W-:-:S13]  /*2500*/  ISETP.NE.AND P0, PT, R77, RZ, PT ;  /* 0x000000ff4d00720c */ /* 0x000fda0003f05270 */
[----:B------:R-:W0:Y:S04]  /*2510*/  @!P0 LDS.128 R32, [0x10] ;  /* 0x00001000ff208984 */ /* 0x000e280000000c00 */
[----:B------:R-:W1:Y:S01]  /*2520*/  @!P0 LDS.64 R28, [0x20] ;  /* 0x00002000ff1c8984 */ /* 0x000e620000000a00 */
[----:B0-----:R-:W-:Y:S01]  /*2530*/  @!P0 FADD.FTZ R85, R26, R32 ;  /* 0x000000201a558221 */ /* 0x001fe20000010000 */
[----:B------:R-:W-:-:S03]  /*2540*/  P2R R32, PR, RZ, 0x40 ;  /* 0x00000040ff207803 */ /* 0x000fc60000000000 */
        /* <DEDUP_REMOVED lines=11> */
[----:B------:R-:W0:Y:S01]  /*2600*/  LDS.128 R48, [R32+0xc0] ;  /* 0x0000c00020307984 */ /* 0x000e220000000c00 */
[----:B-1----:R-:W-:Y:S02]  /*2610*/  FADD.FTZ R47, R91, R36 ;  /* 0x000000245b2f7221 */ /* 0x002fe40000010000 */
[----:B------:R-:W-:Y:S02]  /*2620*/  FADD.FTZ R34, R34, R37 ;  /* 0x0000002522227221 */ /* 0x000fe40000010000 */
[----:B------:R-:W-:Y:S02]  /*2630*/  FADD.FTZ R91, R45, R38 ;  /* 0x000000262d5b7221 */ /* 0x000fe40000010000 */
[----:B------:R-:W-:-:S02]  /*2640*/  FADD.FTZ R84, R84, R39 ;  /* 0x0000002754547221 */ /* 0x000fc40000010000 */
[----:B------:R-:W1:Y:S01]  /*2650*/  LDS.128 R36, [R32+0xe0] ;  /* 0x0000e00020247984 */ /* 0x000e620000000c00 */
[----:B--2---:R-:W-:Y:S02]  /*2660*/  FADD.FTZ R93, R47, R40 ;  /* 0x000000282f5d7221 */ /* 0x004fe40000010000 */
[----:B------:R-:W-:Y:S01]  /*2670*/  FADD.FTZ R34, R34, R41 ;  /* 0x0000002922227221 */ /* 0x000fe20000010000 */
[----:B------:R-:W2:Y:S01]  /*2680*/  LDS.128 R44, [R32+0x100] ;  /* 0x00010000202c7984 */ /* 0x000ea20000000c00 */
[----:B------:R-:W-:Y:S02]  /*2690*/  FADD.FTZ R91, R91, R42 ;  /* 0x0000002a5b5b7221 */ /* 0x000fe40000010000 */
[----:B------:R-:W-:Y:S02]  /*26a0*/  FADD.FTZ R84, R84, R43 ;  /* 0x0000002b54547221 */ /* 0x000fe40000010000 */
[----:B------:R-:W-:Y:S01]  /*26b0*/  LDS.128 R40, [R32+0x160] ;  /* 0x0001600020287984 */ /* 0x000fe20000000c00 */
        /* <DEDUP_REMOVED lines=10> */
[----:B--2---:R-:W-:Y:S02]  /*2760*/  FADD.FTZ R93, R93, R44 ;  /* 0x0000002c5d5d7221 */ /* 0x004fe40000010000 */
[----:B------:R-:W-:Y:S02]  /*2770*/  FADD.FTZ R34, R34, R45 ;  /* 0x0000002d22227221 */ /* 0x000fe40000010000 */
        /* <DEDUP_REMOVED lines=13> */
[----:B------:R-:W-:Y:S02]  /*2850*/  FADD.FTZ R93, R93, R40 ;  /* 0x000000285d5d7221 */ /* 0x000fe40000010000 */
        /* <DEDUP_REMOVED lines=18> */
[----:B------:R-:W2:Y:S01]  /*2980*/  LDS.128 R44, [R32+0x240] ;  /* 0x00024000202c7984 */ /* 0x000ea20000000c00 */
[----:B0-----:R-:W-:-:S02]  /*2990*/  FADD.FTZ R93, R93, R48 ;  /* 0x000000305d5d7221 */ /* 0x001fc40000010000 */
[----:B------:R-:W-:Y:S02]  /*29a0*/  FADD.FTZ R34, R34, R49 ;  /* 0x0000003122227221 */ /* 0x000fe40000010000 */
[----:B------:R-:W-:Y:S02]  /*29b0*/  FADD.FTZ R91, R91, R50 ;  /* 0x000000325b5b7221 */ /* 0x000fe40000010000 */
[----:B------:R-:W-:Y:S02]  /*29c0*/  FADD.FTZ R84, R84, R51 ;  /* 0x0000003354547221 */ /* 0x000fe40000010000 */
[----:B------:R-:W-:Y:S01]  /*29d0*/  LDS.128 R48, [R32+0x280] ;  /* 0x0002800020307984 */ /* 0x000fe20000000c00 */
[----:B-1----:R-:W-:Y:S02]  /*29e0*/  FADD.FTZ R93, R93, R36 ;  /* 0x000000245d5d7221 */ /* 0x002fe40000010000 */
[----:B------:R-:W-:Y:S02]  /*29f0*/  FADD.FTZ R34, R34, R37 ;  /* 0x0000002522227221 */ /* 0x000fe40000010000 */
[----:B------:R-:W-:-:S02]  /*2a00*/  FADD.FTZ R91, R91, R38 ;  /* 0x000000265b5b7221 */ /* 0x000fc40000010000 */
[----:B------:R-:W-:Y:S02]  /*2a10*/  FADD.FTZ R84, R84, R39 ;  /* 0x0000002754547221 */ /* 0x000fe40000010000 */
[----:B------:R-:W0:Y:S01]  /*2a20*/  LDS.128 R36, [R32+0x260] ;  /* 0x0002600020247984 */ /* 0x000e220000000c00 */
[----:B------:R-:W-:Y:S02]  /*2a30*/  FADD.FTZ R93, R93, R40 ;  /* 0x000000285d5d7221 */ /* 0x000fe40000010000 */
        /* <DEDUP_REMOVED lines=28> */
[----:B------:R-:W-:Y:S01]  /*2c00*/  FADD.FTZ R93, R93, R44 ;  /* 0x0000002c5d5d7221 */ /* 0x000fe20000010000 */
[----:B------:R-:W0:Y:S01]  /*2c10*/  LDS.128 R36, [R32+0x340] ;  /* 0x0003400020247984 */ /* 0x000e220000000c00 */
[----:B------:R-:W-:Y:S02]  /*2c20*/  FADD.FTZ R34, R34, R45 ;  /* 0x0000002d22227221 */ /* 0x000fe40000010000 */
[----:B------:R-:W-:Y:S02]  /*2c30*/  FADD.FTZ R91, R91, R46 ;  /* 0x0000002e5b5b7221 */ /* 0x000fe40000010000 */
[----:B------:R-:W-:Y:S02]  /*2c40*/  FADD.FTZ R84, R84, R47 ;  /* 0x0000002f54547221 */ /* 0x000fe40000010000 */
[----:B--2---:R-:W-:Y:S01]  /*2c50*/  FADD.FTZ R93, R93, R48 ;  /* 0x000000305d5d7221 */ /* 0x004fe20000010000 */
[----:B------:R-:W2:Y:S01]  /*2c60*/  LDS.128 R44, [R32+0x360] ;  /* 0x00036000202c7984 */ /* 0x000ea20000000c00 */
[----:B------:R-:W-:-:S02]  /*2c70*/  FADD.FTZ R34, R34, R49 ;  /* 0x0000003122227221 */ /* 0x000fc40000010000 */
[----:B------:R-:W-:Y:S02]  /*2c80*/  FADD.FTZ R91, R91, R50 ;  /* 0x000000325b5b7221 */ /* 0x000fe40000010000 */
[----:B------:R-:W-:Y:S02]  /*2c90*/  FADD.FTZ R84, R84, R51 ;  /* 0x0000003354547221 */ /* 0x000fe40000010000 */
[----:B-1----:R-:W-:Y:S01]  /*2ca0*/  FADD.FTZ R93, R93, R40 ;  /* 0x000000285d5d7221 */ /* 0x002fe20000010000 */
[----:B------:R-:W-:Y:S01]  /*2cb0*/  LDS.128 R48, [R32+0x3c0] ;  /* 0x0003c00020307984 */ /* 0x000fe20000000c00 */
[----:B------:R-:W-:Y:S02]  /*2cc0*/  FADD.FTZ R34, R34, R41 ;  /* 0x0000002922227221 */ /* 0x000fe40000010000 */
[----:B------:R-:W-:Y:S02]  /*2cd0*/  FADD.FTZ R91, R91, R42 ;  /* 0x0000002a5b5b7221 */ /* 0x000fe40000010000 */
[----:B------:R-:W-:-:S02]  /*2ce0*/  FADD.FTZ R84, R84, R43 ;  /* 0x0000002b54547221 */ /* 0x000fc40000010000 */
[----:B------:R-:W1:Y:S01]  /*2cf0*/  LDS.128 R40, [R32+0x380] ;  /* 0x0003800020287984 */ /* 0x000e620000000c00 */
[----:B0-----:R-:W-:Y:S02]  /*2d00*/  FADD.FTZ R93, R93, R36 ;  /* 0x000000245d5d7221 */ /* 0x001fe40000010000 */
[----:B------:R-:W-:Y:S02]  /*2d10*/  FADD.FTZ R34, R34, R37 ;  /* 0x0000002522227221 */ /* 0x000fe40000010000 */
[----:B------:R-:W-:Y:S02]  /*2d20*/  FADD.FTZ R91, R91, R38 ;  /* 0x000000265b5b7221 */ /* 0x000fe40000010000 */
[----:B------:R-:W-:Y:S02]  /*2d30*/  FADD.FTZ R84, R84, R39 ;  /* 0x0000002754547221 */ /* 0x000fe40000010000 */
[----:B------:R-:W0:Y:S01]  /*2d40*/  LDS.128 R36, [R32+0x3a0] ;  /* 0x0003a00020247984 */ /* 0x000e220000000c00 */
[----:B--2---:R-:W-:-:S02]  /*2d50*/  FADD.FTZ R93, R93, R44 ;  /* 0x0000002c5d5d7221 */ /* 0x004fc40000010000 */
        /* <DEDUP_REMOVED lines=13> */
[----:B------:R-:W-:Y:S01]  /*2e30*/  FADD.FTZ R93, R93, R48 ;  /* 0x000000305d5d7221 */ /* 0x000fe20000010000 */
[----:B------:R-:W0:Y:S01]  /*2e40*/  LDS.128 R36, [R32+0x420] ;  /* 0x0004200020247984 */ /* 0x000e220000000c00 */
[----:B------:R-:W-:-:S02]  /*2e50*/  FADD.FTZ R34, R34, R49 ;  /* 0x0000003122227221 */ /* 0x000fc40000010000 */
[----:B------:R-:W-:Y:S02]  /*2e60*/  FADD.FTZ R91, R91, R50 ;  /* 0x000000325b5b7221 */ /* 0x000fe40000010000 */
[----:B------:R-:W-:Y:S02]  /*2e70*/  FADD.FTZ R84, R84, R51 ;  /* 0x0000003354547221 */ /* 0x000fe40000010000 */
[----:B------:R-:W-:Y:S01]  /*2e80*/  LDS.128 R48, [R32+0x460] ;  /* 0x0004600020307984 */ /* 0x000fe20000000c00 */
[----:B-1----:R-:W-:Y:S02]  /*2e90*/  FADD.FTZ R93, R93, R40 ;  /* 0x000000285d5d7221 */ /* 0x002fe40000010000 */
[----:B------:R-:W-:Y:S02]  /*2ea0*/  FADD.FTZ R34, R34, R41 ;  /* 0x0000002922227221 */ /* 0x000fe40000010000 */
[----:B------:R-:W-:Y:S02]  /*2eb0*/  FADD.FTZ R91, R91, R42 ;  /* 0x0000002a5b5b7221 */ /* 0x000fe40000010000 */
[----:B------:R-:W-:-:S02]  /*2ec0*/  FADD.FTZ R84, R84, R43 ;  /* 0x0000002b54547221 */ /* 0x000fc40000010000 */
        /* <DEDUP_REMOVED lines=15> */
[----:B------:R-:W-:Y:S01]  /*2fc0*/  FADD.FTZ R93, R93, R48 ;  /* 0x000000305d5d7221 */ /* 0x000fe20000010000 */
[----:B------:R-:W-:Y:S01]  /*2fd0*/  LDS.128 R40, [R32+0x4e0] ;  /* 0x0004e00020287984 */ /* 0x000fe20000000c00 */
        /* <DEDUP_REMOVED lines=19> */
[----:B------:R-:W-:-:S02]  /*3110*/  FADD.FTZ R93, R93, R40 ;  /* 0x000000285d5d7221 */ /* 0x000fc40000010000 */
[----:B------:R-:W-:Y:S02]  /*3120*/  FADD.FTZ R34, R34, R41 ;  /* 0x0000002922227221 */ /* 0x000fe40000010000 */
[----:B------:R-:W-:Y:S02]  /*3130*/  FADD.FTZ R91, R91, R42 ;  /* 0x0000002a5b5b7221 */ /* 0x000fe40000010000 */
[----:B------:R-:W-:Y:S02]  /*3140*/  FADD.FTZ R84, R84, R43 ;  /* 0x0000002b54547221 */ /* 0x000fe40000010000 */
[----:B------:R-:W2:Y:S01]  /*3150*/  LDS.128 R40, [R32+0x560] ;  /* 0x0005600020287984 */ /* 0x000ea20000000c00 */
[----:B0-----:R-:W-:Y:S02]  /*3160*/  FADD.FTZ R93, R93, R36 ;  /* 0x000000245d5d7221 */ /* 0x001fe40000010000 */
[----:B------:R-:W-:Y:S02]  /*3170*/  FADD.FTZ R34, R34, R37 ;  /* 0x0000002522227221 */ /* 0x000fe40000010000 */
[----:B------:R-:W-:-:S02]  /*3180*/  FADD.FTZ R91, R91, R38 ;  /* 0x000000265b5b7221 */ /* 0x000fc40000010000 */
[----:B------:R-:W-:Y:S02]  /*3190*/  FADD.FTZ R84, R84, R39 ;  /* 0x0000002754547221 */ /* 0x000fe40000010000 */
[----:B------:R-:W-:Y:S01]  /*31a0*/  LDS.128 R36, [R32+0x5a0] ;  /* 0x0005a00020247984 */ /* 0x000fe20000000c00 */
[----:B-1----:R-:W-:Y:S02]  /*31b0*/  FADD.FTZ R93, R93, R48 ;  /* 0x000000305d5d7221 */ /* 0x002fe40000010000 */
[----:B------:R-:W-:Y:S02]  /*31c0*/  FADD.FTZ R34, R34, R49 ;  /* 0x0000003122227221 */ /* 0x000fe40000010000 */
[----:B------:R-:W-:Y:S02]  /*31d0*/  FADD.FTZ R91, R91, R50 ;  /* 0x000000325b5b7221 */ /* 0x000fe40000010000 */
[----:B------:R-:W-:Y:S02]  /*31e0*/  FADD.FTZ R84, R84, R51 ;  /* 0x0000003354547221 */ /* 0x000fe40000010000 */
[----:B------:R-:W0:Y:S01]  /*31f0*/  LDS.128 R48, [R32+0x580] ;  /* 0x0005800020307984 */ /* 0x000e220000000c00 */
[----:B------:R-:W-:-:S02]  /*3200*/  FADD.FTZ R93, R93, R44 ;  /* 0x0000002c5d5d7221 */ /* 0x000fc40000010000 */
[----:B------:R-:W-:Y:S02]  /*3210*/  FADD.FTZ R34, R34, R45 ;  /* 0x0000002d22227221 */ /* 0x000fe40000010000 */
[----:B------:R-:W-:Y:S02]  /*3220*/  FADD.FTZ R91, R91, R46 ;  /* 0x0000002e5b5b7221 */ /* 0x000fe40000010000 */
[----:B------:R-:W-:Y:S02]  /*3230*/  FADD.FTZ R84, R84, R47 ;  /* 0x0000002f54547221 */ /* 0x000fe40000010000 */
[----:B--2---:R-:W-:Y:S01]  /*3240*/  FADD.FTZ R93, R93, R40 ;  /* 0x000000285d5d7221 */ /* 0x004fe20000010000 */
[----:B------:R-:W1:Y:S01]  /*3250*/  LDS.128 R44, [R32+0x5c0] ;  /* 0x0005c000202c7984 */ /* 0x000e620000000c00 */
[----:B------:R-:W-:Y:S02]  /*3260*/  FADD.FTZ R34, R34, R41 ;  /* 0x0000002922227221 */ /* 0x000fe40000010000 */
[----:B------:R-:W-:-:S02]  /*3270*/  FADD.FTZ R91, R91, R42 ;  /* 0x0000002a5b5b7221 */ /* 0x000fc40000010000 */
[----:B------:R-:W-:Y:S02]  /*3280*/  FADD.FTZ R84, R84, R43 ;  /* 0x0000002b54547221 */ /* 0x000fe40000010000 */
[----:B------:R-:W-:Y:S01]  /*3290*/  LDS.128 R40, [R32+0x600] ;  /* 0x0006000020287984 */ /* 0x000fe20000000c00 */
[----:B0-----:R-:W-:Y:S02]  /*32a0*/  FADD.FTZ R93, R93, R48 ;  /* 0x000000305d5d7221 */ /* 0x001fe40000010000 */
        /* <DEDUP_REMOVED lines=8> */
[----:B-1----:R-:W-:Y:S01]  /*3330*/  FADD.FTZ R93, R93, R44 ;  /* 0x0000002c5d5d7221 */ /* 0x002fe20000010000 */
        /* <DEDUP_REMOVED lines=34> */
[----:B------:R-:W2:Y:S01]  /*3560*/  LDS.128 R40, [R32+0x700] ;  /* 0x0007000020287984 */ /* 0x000ea20000000c00 */
[----:B0-----:R-:W-:Y:S02]  /*3570*/  FADD.FTZ R93, R93, R48 ;  /* 0x000000305d5d7221 */ /* 0x001fe40000010000 */
[----:B------:R-:W-:Y:S02]  /*3580*/  FADD.FTZ R34, R34, R49 ;  /* 0x0000003122227221 */ /* 0x000fe40000010000 */
[----:B------:R-:W-:Y:S02]  /*3590*/  FADD.FTZ R91, R91, R50 ;  /* 0x000000325b5b7221 */ /* 0x000fe40000010000 */
[----:B------:R-:W-:Y:S02]  /*35a0*/  FADD.FTZ R84, R84, R51 ;  /* 0x0000003354547221 */ /* 0x000fe40000010000 */
[----:B------:R-:W-:Y:S01]  /*35b0*/  FADD.FTZ R93, R93, R36 ;  /* 0x000000245d5d7221 */ /* 0x000fe20000010000 */
[----:B------:R-:W-:Y:S01]  /*35c0*/  LDS.128 R48, [R32+0x740] ;  /* 0x0007400020307984 */ /* 0x000fe20000000c00 */
        /* <DEDUP_REMOVED lines=8> */
[----:B--2---:R-:W-:Y:S01]  /*3650*/  FADD.FTZ R93, R93, R40 ;  /* 0x000000285d5d7221 */ /* 0x004fe20000010000 */
[----:B------:R-:W-:Y:S01]  /*3660*/  LDS.128 R44, [R32+0x7a0] ;  /* 0x0007a000202c7984 */ /* 0x000fe20000000c00 */
[----:B------:R-:W-:Y:S02]  /*3670*/  FADD.FTZ R34, R34, R41 ;  /* 0x0000002922227221 */ /* 0x000fe40000010000 */
[----:B------:R-:W-:Y:S02]  /*3680*/  FADD.FTZ R91, R91, R42 ;  /* 0x0000002a5b5b7221 */ /* 0x000fe40000010000 */
[----:B------:R-:W-:Y:S02]  /*3690*/  FADD.FTZ R84, R84, R43 ;  /* 0x0000002b54547221 */ /* 0x000fe40000010000 */
[----:B------:R-:W1:Y:S01]  /*36a0*/  LDS.128 R40, [R32+0x760] ;  /* 0x0007600020287984 */ /* 0x000e620000000c00 */
[----:B0-----:R-:W-:Y:S02]  /*36b0*/  FADD.FTZ R93, R93, R36 ;  /* 0x000000245d5d7221 */ /* 0x001fe40000010000 */
[----:B------:R-:W-:-:S02]  /*36c0*/  FADD.FTZ R34, R34, R37 ;  /* 0x0000002522227221 */ /* 0x000fc40000010000 */
[----:B------:R-:W-:Y:S02]  /*36d0*/  FADD.FTZ R91, R91, R38 ;  /* 0x000000265b5b7221 */ /* 0x000fe40000010000 */
[----:B------:R-:W-:Y:S02]  /*36e0*/  FADD.FTZ R84, R84, R39 ;  /* 0x0000002754547221 */ /* 0x000fe40000010000 */
[----:B------:R-:W0:Y:S01]  /*36f0*/  LDS.128 R36, [R32+0x780] ;  /* 0x0007800020247984 */ /* 0x000e220000000c00 */
[----:B------:R-:W-:Y:S02]  /*3700*/  FADD.FTZ R93, R93, R48 ;  /* 0x000000305d5d7221 */ /* 0x000fe40000010000 */
[----:B------:R-:W-:Y:S02]  /*3710*/  FADD.FTZ R34, R34, R49 ;  /* 0x0000003122227221 */ /* 0x000fe40000010000 */
[----:B------:R-:W-:Y:S02]  /*3720*/  FADD.FTZ R91, R91, R50 ;  /* 0x000000325b5b7221 */ /* 0x000fe40000010000 */
[----:B------:R-:W-:-:S02]  /*3730*/  FADD.FTZ R84, R84, R51 ;  /* 0x0000003354547221 */ /* 0x000fc40000010000 */
[----:B-1----:R-:W-:Y:S02]  /*3740*/  FADD.FTZ R93, R93, R40 ;  /* 0x000000285d5d7221 */ /* 0x002fe40000010000 */
        /* <DEDUP_REMOVED lines=12> */
[----:B------:R-:W-:Y:S01]  /*3810*/  FADD.FTZ R84, R84, R47 ;  /* 0x0000002f54547221 */ /* 0x000fe20000010000 */
[----:B------:R-:W-:Y:S01]  /*3820*/  LDS.128 R48, [R32+0x820] ;  /* 0x0008200020307984 */ /* 0x000fe20000000c00 */
[----:B-1----:R-:W-:-:S02]  /*3830*/  FADD.FTZ R91, R40, R91 ;  /* 0x0000005b285b7221 */ /* 0x002fc40000010000 */
[----:B------:R-:W-:Y:S01]  /*3840*/  FADD.FTZ R34, R41, R34 ;  /* 0x0000002229227221 */ /* 0x000fe20000010000 */
[----:B------:R-:W1:Y:S01]  /*3850*/  LDS.128 R44, [R32+0x800] ;  /* 0x00080000202c7984 */ /* 0x000e620000000c00 */
[----:B------:R-:W-:Y:S02]  /*3860*/  FADD.FTZ R93, R42, R93 ;  /* 0x0000005d2a5d7221 */ /* 0x000fe40000010000 */
[----:B------:R-:W-:Y:S02]  /*3870*/  FADD.FTZ R84, R43, R84 ;  /* 0x000000542b547221 */ /* 0x000fe40000010000 */
        /* <DEDUP_REMOVED lines=8> */
[----:B------:R-:W-:-:S02]  /*3900*/  FADD.FTZ R44, R91, R48 ;  /* 0x000000305b2c7221 */ /* 0x000fc40000010000 */
[----:B------:R-:W-:Y:S02]  /*3910*/  FADD.FTZ R45, R34, R49 ;  /* 0x00000031222d7221 */ /* 0x000fe40000010000 */
[----:B------:R-:W-:Y:S02]  /*3920*/  FADD.FTZ R46, R93, R50 ;  /* 0x000000325d2e7221 */ /* 0x000fe40000010000 */
[----:B------:R-:W-:Y:S02]  /*3930*/  FADD.FTZ R47, R84, R51 ;  /* 0x00000033542f7221 */ /* 0x000fe40000010000 */
.L_x_1049:
[----:B-1----:R-:W-:Y:S05]  /*3940*/  BSYNC B0 ;  /* 0x0000000000007941 */ /* 0x002fea0003800000 */
.L_x_1048:
[----:B------:R-:W-:Y:S01]  /*3950*/  BSSY B0, `(.L_x_1050) ;  /* 0x0000014000007945 */ /* 0x000fe20003800000 */
[----:B------:R-:W-:Y:S01]  /*3960*/  HFMA2.MMA R34, -RZ, RZ, 0, 2.384185791015625e-07 ;  /* 0x00000004ff227435 */ /* 0x000fe200000001ff */
[----:B------:R-:W-:Y:S01]  /*3970*/  @!P0 FADD.FTZ R42, R27, R33 ;  /* 0x000000211b2a8221 */ /* 0x000fe20000010000 */
[----:B------:R-:W-:Y:S01]  /*3980*/  LEA R33, R82, R77, 0x1 ;  /* 0x0000004d52217211 */ /* 0x000fe200078e08ff */
[----:B------:R-:W-:Y:S07]  /*3990*/  @P6 BRA `(.L_x_1051) ;  /* 0x000000f000006947 */ /* 0x000fee0003800000 */
[----:B------:R-:W-:Y:S01]  /*39a0*/  IMAD.WIDE R32, R33, R34, c[0x0][0x1b8] ;  /* 0x00006e0021207625 */ /* 0x000fe200078e0222 */
[----:B------:R-:W-:Y:S02]  /*39b0*/  MOV R37, c[0x0][0x1d8] ;  /* 0x0000760000257a02 */ /* 0x000fe40000000f00 */
[----:B------:R-:W-:-:S02]  /*39c0*/  MOV R36, c[0x0][0x1dc] ;  /* 0x0000770000247a02 */ /* 0x000fc40000000f00 */
[CC--:B------:R-:W-:Y:S01]  /*39d0*/  LEA R38, P6, R37.reuse, R32.reuse, 0x2 ;  /* 0x0000002025267211 */ /* 0x0c0fe200078c10ff */
[----:B------:R0:W-:Y:S01]  /*39e0*/  RED.E.ADD.F32.FTZ.RN.STRONG.GPU [R32.64], R44 ;  /* 0x0000002c2000798e */ /* 0x0001e2000c10e78c */
[----:B------:R-:W-:Y:S02]  /*39f0*/  MOV R41, UR10 ;  /* 0x0000000a00297c02 */ /* 0x000fe40008000f00 */
[----:B------:R-:W-:Y:S02]  /*3a00*/  LEA.HI.X R39, R37, R33, R36, 0x2, P6 ;  /* 0x0000002125277211 */ /* 0x000fe400030f1424 */
[----:B------:R-:W-:Y:S02]  /*3a10*/  LEA R40, P6, R41, R32, 0x2 ;  /* 0x0000002029287211 */ /* 0x000fe400078c10ff */
[----:B------:R-:W-:Y:S02]  /*3a20*/  MOV R37, UR9 ;  /* 0x0000000900257c02 */ /* 0x000fe40008000f00 */
[----:B------:R-:W-:-:S02]  /*3a30*/  IADD3.X R41, R33, UR8, RZ, P6, !PT ;  /* 0x0000000821297c10 */ /* 0x000fc4000b7fe4ff */
[----:B------:R-:W-:-:S03]  /*3a40*/  LEA R36, P6, R37, R32, 0x2 ;  /* 0x0000002025247211 */ /* 0x000fc600078c10ff */
[----:B------:R0:W-:Y:S01]  /*3a50*/  RED.E.ADD.F32.FTZ.RN.STRONG.GPU [R40.64], R45 ;  /* 0x0000002d2800798e */ /* 0x0001e2000c10e78c */
[----:B------:R-:W-:-:S03]  /*3a60*/  IADD3.X R37, R33, UR7, RZ, P6, !PT ;  /* 0x0000000721257c10 */ /* 0x000fc6000b7fe4ff */
[----:B------:R0:W-:Y:S04]  /*3a70*/  RED.E.ADD.F32.FTZ.RN.STRONG.GPU [R38.64], R46 ;  /* 0x0000002e2600798e */ /* 0x0001e8000c10e78c */
[----:B------:R0:W-:Y:S02]  /*3a80*/  RED.E.ADD.F32.FTZ.RN.STRONG.GPU [R36.64], R47 ;  /* 0x0000002f2400798e */ /* 0x0001e4000c10e78c */
.L_x_1051:
[----:B------:R-:W-:Y:S05]  /*3a90*/  BSYNC B0 ;  /* 0x0000000000007941 */ /* 0x000fea0003800000 */
.L_x_1050:
[----:B------:R-:W-:Y:S01]  /*3aa0*/  UISETP.GE.U32.AND UP0, UPT, UR5, 0x2, UPT ;  /* 0x000000020500788c */ /* 0x000fe2000bf06070 */
[----:B------:R-:W-:Y:S02]  /*3ab0*/  @!P0 FADD.FTZ R42, R42, R35 ;  /* 0x000000232a2a8221 */ /* 0x000fe40000010000 */
[----:B------:R-:W-:Y:S02]  /*3ac0*/  @!P0 FADD.FTZ R26, R85, R28 ;  /* 0x0000001c551a8221 */ /* 0x000fe40000010000 */
[----:B------:R-:W-:Y:S01]  /*3ad0*/  @!P0 FADD.FTZ R27, R42, R29 ;  /* 0x0000001d2a1b8221 */ /* 0x000fe20000010000 */
[----:B------:R-:W-:-:S13]  /*3ae0*/  PLOP3.LUT P6, PT, PT, PT, UP0, 0x40, 0x0 ;  /* 0x000000000000781c */ /* 0x000fda0003fce808 */
[----:B------:R-:W-:Y:S05]  /*3af0*/  @P6 BRA `(.L_x_1052) ;  /* 0x000012e000006947 */ /* 0x000fea0003800000 */
        /* <DEDUP_REMOVED lines=8> */
[----:B------:R-:W1:Y:S01]  /*3b80*/  S2UR UR4, SR_CTAID.Y ;  /* 0x00000000000479c3 */ /* 0x000e620000002600 */
[----:B------:R-:W2:Y:S01]  /*3b90*/  S2R R73, SR_LANEID ;  /* 0x0000000000497919 */ /* 0x000ea20000000000 */
[----:B-1----:R-:W-:-:S05]  /*3ba0*/  MOV R74, UR4 ;  /* 0x00000004004a7c02 */ /* 0x002fca0008000f00 */
[----:B0-----:R-:W-:-:S04]  /*3bb0*/  IMAD R33, R75, c[0x0][0x10], R74 ;  /* 0x000004004b217a24 */ /* 0x001fc800078e024a */
[----:B------:R-:W-:-:S05]  /*3bc0*/  IMAD.WIDE.U32 R32, R33, 0x8, R34 ;  /* 0x0000000821207825 */ /* 0x000fca00078e0022 */
[----:B------:R0:W-:Y:S01]  /*3bd0*/  STG.E.64 [R32.64], R26 ;  /* 0x0000001a20007986 */ /* 0x0001e2000c101b0c */
[----:B------:R-:W-:Y:S06]  /*3be0*/  MEMBAR.ALL.GPU ;  /* 0x0000000000007992 */ /* 0x000fec000000a000 */
[----:B--2---:R-:W-:Y:S01]  /*3bf0*/  VOTEU.ANY UR4, UPT, PT ;  /* 0x0000000000047886 */ /* 0x004fe200038e0100 */
[----:B------:R-:W-:Y:S01]  /*3c00*/  LOP3.LUT P6, RZ, R76, 0x2, RZ, 0xc0, !PT ;  /* 0x000000024cff7812 */ /* 0x000fe200078cc0ff */
[----:B------:R-:W-:Y:S01]  /*3c10*/  UPOPC UR15, UR4 ;  /* 0x00000004000f72bf */ /* 0x000fe20008000000 */
[----:B0-----:R-:W-:Y:S01]  /*3c20*/  MOV R32, 0x1 ;  /* 0x0000000100207802 */ /* 0x001fe20000000f00 */
[----:B------:R-:W-:Y:S01]  /*3c30*/  UFLO.U32 UR4, UR4 ;  /* 0x00000004000472bd */ /* 0x000fe200080e0000 */
[----:B------:R-:W-:Y:S01]  /*3c40*/  SEL R37, RZ, c[0x0][0xc], P6 ;  /* 0x00000300ff257a07 */ /* 0x000fe20003000000 */
[----:B------:R-:W-:-:S00]  /*3c50*/  ERRBAR ;  /* 0x00000000000079ab */ /* 0x000fc00000000000 */
[----:B------:R-:W-:Y:S02]  /*3c60*/  P2R R36, PR, RZ, 0x1 ;  /* 0x00000001ff247803 */ /* 0x000fe40000000000 */
[----:B------:R-:W-:-:S02]  /*3c70*/  SEL R32, R32, 0xffffffff, !P6 ;  /* 0xffffffff20207807 */ /* 0x000fc40007000000 */
[----:B------:R-:W-:Y:S02]  /*3c80*/  ISETP.EQ.U32.AND P0, PT, R73, UR4, PT ;  /* 0x0000000449007c0c */ /* 0x000fe4000bf02070 */
[----:B------:R-:W-:Y:S01]  /*3c90*/  ISETP.NE.AND P6, PT, R37, -0x1, PT ;  /* 0xffffffff2500780c */ /* 0x000fe20003fc5270 */
[----:B------:R-:W-:-:S10]  /*3ca0*/  IMAD R33, R32, UR15, RZ ;  /* 0x0000000f20217c24 */ /* 0x000fd4000f8e02ff */
[----:B------:R0:W-:Y:S01]  /*3cb0*/  @P0 RED.E.ADD.S32.STRONG.GPU [R28.64], R33 ;  /* 0x000000211c00098e */ /* 0x0001e2000c10e38c */
[----:B------:R-:W-:Y:S01]  /*3cc0*/  ISETP.NE.AND P0, PT, R36, RZ, PT ;  /* 0x000000ff2400720c */ /* 0x000fe20003f05270 */
[----:B------:R-:W-:Y:S05]  /*3cd0*/  @!P6 BRA `(.L_x_1053) ;  /* 0x000000500000e947 */ /* 0x000fea0003800000 */
.L_x_1054:
[----:B------:R-:W2:Y:S01]  /*3ce0*/  LDG.E.STRONG.GPU R32, [R28.64] ;  /* 0x0000000c1c207981 */ /* 0x000ea2000c1ef900 */
[----:B------:R-:W-:Y:S01]  /*3cf0*/  YIELD ;  /* 0x0000000000007946 */ /* 0x000fe20003800000 */
[----:B--2---:R-:W-:Y:S01]  /*3d00*/  ISETP.NE.AND P6, PT, R32, R37, PT ;  /* 0x000000252000720c */ /* 0x004fe20003fc5270 */
[----:B------:R-:W-:-:S12]  /*3d10*/  CCTL.IVALL ;  /* 0x00000000ff00798f */ /* 0x000fd80002000000 */
[----:B------:R-:W-:Y:S05]  /*3d20*/  @P6 BRA `(.L_x_1054) ;  /* 0xffffffb000006947 */ /* 0x000fea000383ffff */
.L_x_1053:
[----:B------:R-:W-:Y:S01]  /*3d30*/  ISETP.NE.AND P6, PT, RZ, c[0x0][0xc], PT ;  /* 0x00000300ff007a0c */ /* 0x000fe20003fc5270 */
[----:B------:R-:W-:Y:S01]  /*3d40*/  WARPSYNC 0xffffffff ;  /* 0xffffffff00007948 */ /* 0x000fe20003800000 */
[----:B------:R-:W-:Y:S11]  /*3d50*/  BAR.SYNC.DEFER_BLOCKING 0x0 ;  /* 0x0000000000007b1d */ /* 0x000ff60000010000 */
[----:B------:R-:W-:Y:S05]  /*3d60*/  @!P6 BRA `(.L_x_1052) ;  /* 0x000010700000e947 */ /* 0x000fea0003800000 */
[----:B------:R-:W-:Y:S01]  /*3d70*/  UIADD3 UR4, UR5, -0x1, URZ ;  /* 0xffffffff05047890 */ /* 0x000fe2000fffe03f */
[----:B0-----:R-:W-:-:S03]  /*3d80*/  HFMA2.MMA R32, -RZ, RZ, 0, 0 ;  /* 0x00000000ff207435 */ /* 0x001fc600000001ff */
[----:B------:R-:W-:-:S06]  /*3d90*/  UISETP.GE.U32.AND UP0, UPT, UR4, 0x3, UPT ;  /* 0x000000030400788c */ /* 0x000fcc000bf06070 */
[----:B------:R-:W-:-:S13]  /*3da0*/  PLOP3.LUT P6, PT, PT, PT, UP0, 0x40, 0x0 ;  /* 0x000000000000781c */ /* 0x000fda0003fce808 */
[----:B------:R-:W-:Y:S05]  /*3db0*/  @P6 BRA `(.L_x_1055) ;  /* 0x00000e5000006947 */ /* 0x000fea0003800000 */
[----:B------:R-:W-:Y:S01]  /*3dc0*/  ULOP3.LUT UR4, UR5, 0x3, URZ, 0xc0, !UPT ;  /* 0x0000000305047892 */ /* 0x000fe2000f8ec03f */
[----:B------:R-:W-:Y:S02]  /*3dd0*/  MOV R32, RZ ;  /* 0x000000ff00207202 */ /* 0x000fe40000000f00 */
[----:B------:R-:W-:Y:S02]  /*3de0*/  ULDC UR5, c[0x0][0xc] ;  /* 0x0000030000057ab9 */ /* 0x000fe40000000800 */
[----:B------:R-:W-:-:S06]  /*3df0*/  UIADD3 UR4, -UR4, UR5, URZ ;  /* 0x0000000504047290 */ /* 0x000fcc000fffe13f */
[----:B------:R-:W-:-:S13]  /*3e00*/  ISETP.LT.AND P6, PT, RZ, UR4, PT ;  /* 0x00000004ff007c0c */ /* 0x000fda000bfc1270 */
[----:B------:R-:W-:Y:S05]  /*3e10*/  @!P6 BRA `(.L_x_1056) ;  /* 0x00000bf00000e947 */ /* 0x000fea0003800000 */
[----:B------:R-:W-:Y:S01]  /*3e20*/  UISETP.GT.AND UP0, UPT, UR4, 0xc, UPT ;  /* 0x0000000c0400788c */ /* 0x000fe2000bf04270 */
[----:B------:R-:W-:Y:S02]  /*3e30*/  P2R R28, PR, RZ, 0x1 ;  /* 0x00000001ff1c7803 */ /* 0x000fe40000000000 */
[----:B------:R-:W-:-:S03]  /*3e40*/  PLOP3.LUT P0, PT, PT, PT, PT, 0x80, 0x0 ;  /* 0x000000000000781c */ /* 0x000fc60003f0f070 */
[----:B------:R-:W-:Y:S02]  /*3e50*/  PLOP3.LUT P6, PT, PT, PT, UP0, 0x40, 0x0 ;  /* 0x000000000000781c */ /* 0x000fe40003fce808 */
[----:B------:R-:W-:Y:S02]  /*3e60*/  P2R R33, PR, RZ, 0x1 ;  /* 0x00000001ff217803 */ /* 0x000fe40000000000 */
[----:B------:R-:W-:-:S09]  /*3e70*/  ISETP.NE.AND P0, PT, R28, RZ, PT ;  /* 0x000000ff1c00720c */ /* 0x000fd20003f05270 */
[----:B------:R-:W-:Y:S05]  /*3e80*/  @P6 BRA `(.L_x_1057) ;  /* 0x0000076000006947 */ /* 0x000fea0003800000 */
[----:B------:R-:W-:-:S04]  /*3e90*/  PLOP3.LUT P6, PT, PT, PT, PT, 0x8, 0x0 ;  /* 0x000000000000781c */ /* 0x000fc80003fce170 */
[----:B------:R-:W-:Y:S02]  /*3ea0*/  P2R R33, PR, RZ, 0x40 ;  /* 0x00000040ff217803 */ /* 0x000fe40000000000 */
.L_x_1058:
        /* <DEDUP_REMOVED lines=116> */
.L_x_1057:
        /* <DEDUP_REMOVED lines=63> */
.L_x_1059:
[----:B------:R-:W-:-:S04]  /*49e0*/  ISETP.NE.AND P6, PT, R33, RZ, PT ;  /* 0x000000ff2100720c */ /* 0x000fc80003fc5270 */
[----:B------:R-:W-:-:S13]  /*49f0*/  ISETP.NE.OR P6, PT, RZ, UR4, P6 ;  /* 0x00000004ff007c0c */ /* 0x000fda000b7c5670 */
[----:B------:R-:W-:Y:S05]  /*4a00*/  @!P6 BRA `(.L_x_1055) ;  /* 0x000002000000e947 */ /* 0x000fea0003800000 */
.L_x_1056:
        /* <DEDUP_REMOVED lines=32> */
.L_x_1055:
[----:B------:R-:W-:-:S04]  /*4c10*/  MOV R33, c[0x0][0xc] ;  /* 0x0000030000217a02 */ /* 0x000fc80000000f00 */
[----:B------:R-:W-:-:S13]  /*4c20*/  LOP3.LUT P6, R33, R33, 0x3, RZ, 0xc0, !PT ;  /* 0x0000000321217812 */ /* 0x000fda00078cc0ff */
        /* <DEDUP_REMOVED lines=9> */
.L_x_1061:
[----:B------:R-:W-:Y:S05]  /*4cc0*/  BSYNC B0 ;  /* 0x0000000000007941 */ /* 0x000fea0003800000 */
.L_x_1060:
[----:B------:R-:W-:-:S13]  /*4cd0*/  ISETP.NE.AND P6, PT, R33, 0x1, PT ;  /* 0x000000012100780c */ /* 0x000fda0003fc5270 */
[----:B------:R-:W-:Y:S05]  /*4ce0*/  @!P6 BRA `(.L_x_1052) ;  /* 0x000000f00000e947 */ /* 0x000fea0003800000 */
[----:B------:R-:W-:-:S04]  /*4cf0*/  IADD3 R37, R32, 0x1, RZ ;  /* 0x0000000120257810 */ /* 0x000fc80007ffe0ff */
[----:B------:R-:W-:-:S13]  /*4d00*/  ISETP.EQ.OR P6, PT, R37, R75, P0 ;  /* 0x0000004b2500720c */ /* 0x000fda00007c2670 */
[----:B------:R-:W-:-:S04]  /*4d10*/  @!P6 IMAD R37, R37, c[0x0][0x10], R74 ;  /* 0x000004002525ea24 */ /* 0x000fc800078e024a */
[----:B------:R-:W-:-:S05]  /*4d20*/  @!P6 IMAD.WIDE.U32 R36, R37, 0x8, R34 ;  /* 0x000000082524e825 */ /* 0x000fca00078e0022 */
[----:B------:R-:W2:Y:S02]  /*4d30*/  @!P6 LDG.E.64 R28, [R36.64] ;  /* 0x0000000c241ce981 */ /* 0x000ea4000c1e1b00 */
[----:B--2---:R-:W-:Y:S01]  /*4d40*/  @!P6 FADD.FTZ R27, R27, R29 ;  /* 0x0000001d1b1be221 */ /* 0x004fe20000010000 */
[----:B------:R-:W-:Y:S01]  /*4d50*/  IADD3 R29, R32, 0x2, RZ ;  /* 0x00000002201d7810 */ /* 0x000fe20007ffe0ff */
[----:B------:R-:W-:-:S03]  /*4d60*/  @!P6 FADD.FTZ R26, R26, R28 ;  /* 0x0000001c1a1ae221 */ /* 0x000fc60000010000 */
[----:B------:R-:W-:-:S04]  /*4d70*/  ISETP.EQ.OR P6, PT, R29, R75, P0 ;  /* 0x0000004b1d00720c */ /* 0x000fc800007c2670 */
[----:B------:R-:W-:-:S13]  /*4d80*/  ISETP.EQ.OR P6, PT, R33, 0x2, P6 ;  /* 0x000000022100780c */ /* 0x000fda00037c2670 */
[----:B------:R-:W-:-:S04]  /*4d90*/  @!P6 IMAD R29, R29, c[0x0][0x10], R74 ;  /* 0x000004001d1dea24 */ /* 0x000fc800078e024a */
[----:B------:R-:W-:-:S06]  /*4da0*/  @!P6 IMAD.WIDE.U32 R28, R29, 0x8, R34 ;  /* 0x000000081d1ce825 */ /* 0x000fcc00078e0022 */
[----:B------:R-:W2:Y:S02]  /*4db0*/  @!P6 LDG.E.64 R28, [R28.64] ;  /* 0x0000000c1c1ce981 */ /* 0x000ea4000c1e1b00 */
[----:B--2---:R-:W-:Y:S02]  /*4dc0*/  @!P6 FADD.FTZ R26, R26, R28 ;  /* 0x0000001c1a1ae221 */ /* 0x004fe40000010000 */
[----:B------:R-:W-:-:S05]  /*4dd0*/  @!P6 FADD.FTZ R27, R27, R29 ;  /* 0x0000001d1b1be221 */ /* 0x000fca0000010000 */
.L_x_1052:
[----:B------:R-:W-:Y:S04]  /*4de0*/  @!P0 STS.64 [0x30], R26 ;  /* 0x0000301aff008388 */ /* 0x000fe80000000a00 */
[----:B------:R-:W-:Y:S01]  /*4df0*/  BAR.SYNC.DEFER_BLOCKING 0x0 ;  /* 0x0000000000007b1d */ /* 0x000fe20000010000 */
[----:B------:R-:W-:Y:S02]  /*4e00*/  ISETP.NE.AND P6, PT, RZ, UR16, PT ;  /* 0x00000010ff007c0c */ /* 0x000fe4000bfc5270 */
[----:B0-----:R-:W-:-:S05]  /*4e10*/  SHF.R.U32.HI R32, RZ, 0x1, R77 ;  /* 0x00000001ff207819 */ /* 0x001fca000001164d */
[----:B------:R-:W-:-:S05]  /*4e20*/  IMAD R32, R75, c[0x0][0x1fc], R32 ;  /* 0x00007f004b207a24 */ /* 0x000fca00078e0220 */
[----:B------:R-:W-:Y:S01]  /*4e30*/  IADD3 R33, R32, 0x140, RZ ;  /* 0x0000014020217810 */ /* 0x000fe20007ffe0ff */
        /* <DEDUP_REMOVED lines=22> */
.L_x_1062:
        /* <DEDUP_REMOVED lines=17> */
.L_x_1064:
[----:B------:R-:W-:Y:S05]  /*50b0*/  BSYNC B0 ;  /* 0x0000000000007941 */ /* 0x000fea0003800000 */
.L_x_1063:
        /* <DEDUP_REMOVED lines=19> */
.L_x_1065:
        /* <DEDUP_REMOVED lines=17> */
.L_x_1067:
[----:B------:R-:W-:Y:S05]  /*5300*/  BSYNC B0 ;  /* 0x0000000000007941 */ /* 0x000fea0003800000 */
.L_x_1066:
        /* <DEDUP_REMOVED lines=19> */
.L_x_1068:
        /* <DEDUP_REMOVED lines=17> */
.L_x_1070:
[----:B------:R-:W-:Y:S05]  /*5550*/  BSYNC B0 ;  /* 0x0000000000007941 */ /* 0x000fea0003800000 */
.L_x_1069:
        /* <DEDUP_REMOVED lines=19> */
.L_x_1071:
        /* <DEDUP_REMOVED lines=17> */
.L_x_1073:
[----:B------:R-:W-:Y:S05]  /*57a0*/  BSYNC B0 ;  /* 0x0000000000007941 */ /* 0x000fea0003800000 */
.L_x_1072:
[----:B------:R-:W-:Y:S05]  /*57b0*/  @!P6 BRA `(.L_x_1074) ;  /* 0x000001200000e947 */ /* 0x000fea0003800000 */
[----:B------:R-:W-:Y:S02]  /*57c0*/  FFMA.FTZ R0, R2, R22, R24 ;  /* 0x0000001602007223 */ /* 0x000fe40000010018 */
[----:B0-----:R-:W-:Y:S02]  /*57d0*/  FFMA.FTZ R8, R3, R23, R25 ;  /* 0x0000001703087223 */ /* 0x001fe40000010019 */
        /* <DEDUP_REMOVED lines=16> */
.L_x_1074:
        /* <DEDUP_REMOVED lines=17> */
.L_x_1076:
[----:B------:R-:W-:Y:S05]  /*59f0*/  BSYNC B0 ;  /* 0x0000000000007941 */ /* 0x000fea0003800000 */
.L_x_1075:
[----:B------:R-:W-:Y:S02]  /*5a00*/  ISETP.GE.U32.AND P0, PT, R33, c[0x0][0x1e0], PT ;  /* 0x0000780021007a0c */ /* 0x000fe40003f06070 */
[----:B------:R-:W-:Y:S02]  /*5a10*/  SHF.R.S32.HI R33, RZ, 0x1f, R33 ;  /* 0x0000001fff217819 */ /* 0x000fe40000011421 */
[----:B------:R-:W-:Y:S02]  /*5a20*/  IADD3 R14, R32, 0x180, RZ ;  /* 0x00000180200e7810 */ /* 0x000fe40007ffe0ff */
[----:B------:R-:W-:-:S04]  /*5a30*/  ISETP.GE.AND.EX P0, PT, R33, c[0x0][0x1e4], PT, P0 ;  /* 0x0000790021007a0c */ /* 0x000fc80003f06300 */
[----:B------:R-:W-:Y:S01]  /*5a40*/  ISETP.LT.U32.AND P0, PT, R77, 0x80, !P0 ;  /* 0x000000804d00780c */ /* 0x000fe20004701070 */
[----:B------:R-:W-:Y:S11]  /*5a50*/  @!P6 BRA `(.L_x_1077) ;  /* 0x000001200000e947 */ /* 0x000ff60003800000 */
        /* <DEDUP_REMOVED lines=18> */
.L_x_1077:
        /* <DEDUP_REMOVED lines=17> */
.L_x_1079:
[----:B------:R-:W-:Y:S05]  /*5c90*/  BSYNC B0 ;  /* 0x0000000000007941 */ /* 0x000fea0003800000 */
.L_x_1078:
        /* <DEDUP_REMOVED lines=24> */
.L_x_1080:
        /* <DEDUP_REMOVED lines=17> */
.L_x_1082:
[----:B------:R-:W-:Y:S05]  /*5f30*/  BSYNC B0 ;  /* 0x0000000000007941 */ /* 0x000fea0003800000 */
.L_x_1081:
[----:B------:R-:W-:Y:S02]  /*5f40*/  ISETP.GE.U32.AND P0, PT, R32, c[0x0][0x1e0], PT ;  /* 0x0000780020007a0c */ /* 0x000fe40003f06070 */
[----:B------:R-:W-:-:S04]  /*5f50*/  SHF.R.S32.HI R32, RZ, 0x1f, R32 ;  /* 0x0000001fff207819 */ /* 0x000fc80000011420 */
[----:B------:R-:W-:-:S04]  /*5f60*/  ISETP.GE.AND.EX P0, PT, R32, c[0x0][0x1e4], PT, P0 ;  /* 0x0000790020007a0c */ /* 0x000fc80003f06300 */
[----:B------:R-:W-:Y:S01]  /*5f70*/  ISETP.LT.U32.AND P0, PT, R77, 0x80, !P0 ;  /* 0x000000804d00780c */ /* 0x000fe20004701070 */
[----:B------:R-:W-:Y:S11]  /*5f80*/  @!P6 BRA `(.L_x_1083) ;  /* 0x000001200000e947 */ /* 0x000ff60003800000 */
        /* <DEDUP_REMOVED lines=18> */
.L_x_1083:
[----:B------:R-:W-:Y:S01]  /*60b0*/  BSSY B0, `(.L_x_1084) ;  /* 0x0000010000007945 */ /* 0x000fe20003800000 */
[----:B------:R-:W-:Y:S05]  /*60c0*/  @!P0 BRA `(.L_x_1085) ;  /* 0x000000e000008947 */ /* 0x000fea0003800000 */
[----:B------:R-:W-:Y:S01]  /*60d0*/  MOV R87, R89 ;  /* 0x0000005900577202 */ /* 0x000fe20000000f00 */
[----:B0-----:R-:W-:Y:S02]  /*60e0*/  IMAD R3, R57, c[0x0][0x1d8], RZ ;  /* 0x0000760039037a24 */ /* 0x001fe400078e02ff */
[----:B------:R-:W-:Y:S02]  /*60f0*/  FFMA.FTZ R83, R83, R34, R35 ;  /* 0x0000002253537223 */ /* 0x000fe40000010023 */
        /* <DEDUP_REMOVED lines=11> */
.L_x_1085:
[----:B------:R-:W-:Y:S05]  /*61b0*/  BSYNC B0 ;  /* 0x0000000000007941 */ /* 0x000fea0003800000 */
.L_x_1084:
[----:B------:R-:W-:Y:S01]  /*61c0*/  ULDC UR4, c[0x0][0x10] ;  /* 0x0000040000047ab9 */ /* 0x000fe20000000800 */
[----:B------:R-:W-:Y:S01]  /*61d0*/  IADD3 R76, R76, 0x1, RZ ;  /* 0x000000014c4c7810 */ /* 0x000fe20007ffe0ff */
[----:B------:R-:W-:-:S04]  /*61e0*/  UIADD3 UR14, UR14, UR4, URZ ;  /* 0x000000040e0e7290 */ /* 0x000fc8000fffe03f */
[----:B------:R-:W-:-:S06]  /*61f0*/  UISETP.GE.AND UP0, UPT, UR14, UR6, UPT ;  /* 0x000000060e00728c */ /* 0x000fcc000bf06270 */
[----:B------:R-:W-:-:S13]  /*6200*/  PLOP3.LUT P0, PT, PT, PT, UP0, 0x80, 0x0 ;  /* 0x000000000000781c */ /* 0x000fda0003f0f008 */
[----:B------:R-:W-:Y:S01]  /*6210*/  @P0 CALL.REL.NOINC `(.L_x_1037) ;  /* 0x0000001000000944 */ /* 0x000fe20003c00000 */
[----:B------:R-:W-:Y:S05]  /*6220*/  BRA `(.L_x_1086) ;  /* 0xffffa1a000007947 */ /* 0x000fea000383ffff */
.L_x_1037:
        /* <DEDUP_REMOVED lines=22> */
.L_x_1088:
[----:B------:R-:W-:Y:S05]  /*6390*/  BSYNC B0 ;  /* 0x0000000000007941 */ /* 0x000fea0003800000 */
.L_x_1087:
[----:B------:R-:W-:Y:S05]  /*63a0*/  @P0 EXIT ;  /* 0x000000000000094d */ /* 0x000fea0003800000 */
[----:B------:R-:W-:Y:S05]  /*63b0*/  @P2 BRA `(.L_x_1089) ;  /* 0x0000008000002947 */ /* 0x000fea0003800000 */
[----:B------:R-:W-:-:S05]  /*63c0*/  IMAD R0, R4, c[0x0][0x10], RZ ;  /* 0x0000040004007a24 */ /* 0x000fca00078e02ff */
[----:B------:R-:W-:-:S13]  /*63d0*/  ISETP.NE.AND P0, PT, R0, -0x1, PT ;  /* 0xffffffff0000780c */ /* 0x000fda0003f05270 */
[----:B------:R-:W-:Y:S05]  /*63e0*/  @!P0 BRA `(.L_x_1089) ;  /* 0x0000005000008947 */ /* 0x000fea0003800000 */
.L_x_1090:
[----:B0-----:R-:W2:Y:S01]  /*63f0*/  LDG.E.STRONG.GPU R5, [R2.64] ;  /* 0x0000000c02057981 */ /* 0x001ea2000c1ef900 */
[----:B------:R-:W-:Y:S01]  /*6400*/  YIELD ;  /* 0x0000000000007946 */ /* 0x000fe20003800000 */
[----:B--2---:R-:W-:Y:S01]  /*6410*/  ISETP.NE.AND P0, PT, R5, R0, PT ;  /* 0x000000000500720c */ /* 0x004fe20003f05270 */
[----:B------:R-:W-:-:S12]  /*6420*/  CCTL.IVALL ;  /* 0x00000000ff00798f */ /* 0x000fd80002000000 */
[----:B------:R-:W-:Y:S05]  /*6430*/  @P0 BRA `(.L_x_1090) ;  /* 0xffffffb000000947 */ /* 0x000fea000383ffff */
.L_x_1089:
        /* <DEDUP_REMOVED lines=25> */
.L_x_1091:
        /* <DEDUP_REMOVED lines=23> */
.L_x_1092:
        /* <DEDUP_REMOVED lines=12> */
.L_x_2306:


//--------------------- .text._Z35group_norm_nhwc_bwd_one_pass_kernelI11Fp32IOBf16WLi64ELi4ELi128EEv26Group_norm_nhwc_bwd_params --------------------------
	.section	.text._Z35group_norm_nhwc_bwd_one_pass_kernelI11Fp32IOBf16WLi64ELi4ELi128EEv26Group_norm_nhwc_bwd_params,"ax",@progbits
	.sectioninfo	@"SHI_REGISTERS=48"
	.align	128
        .global         _Z35group_norm_nhwc_bwd_one_pass_kernelI11Fp32IOBf16WLi64ELi4ELi128EEv26Group_norm_nhwc_bwd_params
        .type           _Z35group_norm_nhwc_bwd_one_pass_kernelI11Fp32IOBf16WLi64ELi4ELi128EEv26Group_norm_nhwc_bwd_params,@function
        .size           _Z35group_norm_nhwc_bwd_one_pass_kernelI11Fp32IOBf16WLi64ELi4ELi128EEv26Group_norm_nhwc_bwd_params,(.L_x_2307 - _Z35group_norm_nhwc_bwd_one_pass_kernelI11Fp32IOBf16WLi64ELi4ELi128EEv26Group_norm_nhwc_bwd_params)
        .other          _Z35group_norm_nhwc_bwd_one_pass_kernelI11Fp32IOBf16WLi64ELi4ELi128EEv26Group_norm_nhwc_bwd_params,@"STO_CUDA_ENTRY STV_DEFAULT"
_Z35group_norm_nhwc_bwd_one_pass_kernelI11Fp32IOBf16WLi64ELi4ELi128EEv26Group_norm_nhwc_bwd_params:
.text._Z35group_norm_nhwc_bwd_one_pass_kernelI11Fp32IOBf16WLi64ELi4ELi128EEv26Group_norm_nhwc_bwd_params:
        /* <DEDUP_REMOVED lines=46> */
.L_x_1114:
[----:B0-----:R-:W-:-:S04]  /*02e0*/  IABS R7, c[0x0][0x1f0] ;  /* 0x00007c0000077a13 */ /* 0x001fc80000000000 */
[----:B------:R-:W0:Y:S08]  /*02f0*/  I2F.RP R6, R7 ;  /* 0x0000000700067306 */ /* 0x000e300000209400 */
[----:B0-----:R-:W0:Y:S02]  /*0300*/  MUFU.RCP R6, R6 ;  /* 0x0000000600067308 */ /* 0x001e240000001000 */
[----:B0-----:R-:W-:-:S06]  /*0310*/  IADD3 R4, R6, 0xffffffe, RZ ;  /* 0x0ffffffe06047810 */ /* 0x001fcc0007ffe0ff */
[----:B-1----:R0:W1:Y:S02]  /*0320*/  F2I.FTZ.U32.TRUNC.NTZ R5, R4 ;  /* 0x0000000400057305 */ /* 0x002064000021f000 */
[----:B0-----:R-:W-:Y:S02]  /*0330*/  MOV R4, RZ ;  /* 0x000000ff00047202 */ /* 0x001fe40000000f00 */
[----:B-1----:R-:W-:-:S05]  /*0340*/  IADD3 R8, RZ, -R5, RZ ;  /* 0x80000005ff087210 */ /* 0x002fca0007ffe0ff */
[----:B------:R-:W-:Y:S01]  /*0350*/  IMAD R9, R8, R7, RZ ;  /* 0x0000000708097224 */ /* 0x000fe200078e02ff */
[----:B------:R-:W-:-:S03]  /*0360*/  IABS R8, R34 ;  /* 0x0000002200087213 */ /* 0x000fc60000000000 */
[----:B------:R-:W-:Y:S01]  /*0370*/  IMAD.HI.U32 R5, R5, R9, R4 ;  /* 0x0000000905057227 */ /* 0x000fe200078e0004 */
[----:B------:R-:W-:-:S05]  /*0380*/  MOV R9, 0x8 ;  /* 0x0000000800097802 */ /* 0x000fca0000000f00 */
[----:B------:R-:W-:-:S05]  /*0390*/  IMAD.HI.U32 R5, R5, R8, RZ ;  /* 0x0000000805057227 */ /* 0x000fca00078e00ff */
[----:B------:R-:W-:-:S05]  /*03a0*/  IADD3 R6, -R5, RZ, RZ ;  /* 0x000000ff05067210 */ /* 0x000fca0007ffe1ff */
[----:B------:R-:W-:Y:S02]  /*03b0*/  IMAD R6, R7, R6, R8 ;  /* 0x0000000607067224 */ /* 0x000fe400078e0208 */
[----:B------:R-:W-:-:S03]  /*03c0*/  IMAD.WIDE R8, R34, R9, c[0x0][0x198] ;  /* 0x0000660022087625 */ /* 0x000fc600078e0209 */
[----:B------:R-:W-:-:S03]  /*03d0*/  ISETP.GT.U32.AND P2, PT, R7, R6, PT ;  /* 0x000000060700720c */ /* 0x000fc60003f44070 */
[----:B------:R-:W2:Y:S01]  /*03e0*/  LDG.E.64 R8, [R8.64] ;  /* 0x0000000c08087981 */ /* 0x000ea2000c1e1b00 */
[C---:B------:R-:W-:Y:S02]  /*03f0*/  LOP3.LUT R4, R34.reuse, c[0x0][0x1f0], RZ, 0x3c, !PT ;  /* 0x00007c0022047a12 */ /* 0x040fe400078e3cff */
[----:B------:R-:W-:Y:S02]  /*0400*/  ISETP.GE.AND P3, PT, R34, RZ, PT ;  /* 0x000000ff2200720c */ /* 0x000fe40003f66270 */
[----:B------:R-:W-:-:S05]  /*0410*/  ISETP.GE.AND P4, PT, R4, RZ, PT ;  /* 0x000000ff0400720c */ /* 0x000fca0003f86270 */
        /* <DEDUP_REMOVED lines=25> */
[----:B------:R-:W-:Y:S02]  /*05b0*/  @P1 SHF.L.U32 R14, R4, 0x2, RZ ;  /* 0x00000002040e1819 */ /* 0x000fe400000006ff */
[----:B------:R-:W-:Y:S02]  /*05c0*/  @P1 IADD3 R5, R5, R7, RZ ;  /* 0x0000000705051210 */ /* 0x000fe40007ffe0ff */
[----:B------:R-:W-:Y:S02]  /*05d0*/  @P1 IADD3 R12, P0, R14, c[0x0][0x180], RZ ;  /* 0x000060000e0c1a10 */ /* 0x000fe40007f1e0ff */
[----:B------:R-:W-:Y:S02]  /*05e0*/  @P1 SHF.L.U64.HI R6, R4, 0x2, R5 ;  /* 0x0000000204061819 */ /* 0x000fe40000010205 */
[----:B------:R-:W-:Y:S01]  /*05f0*/  @P1 IADD3 R14, P2, R14, c[0x0][0x178], RZ ;  /* 0x00005e000e0e1a10 */ /* 0x000fe20007f5e0ff */
[----:B------:R-:W-:Y:S01]  /*0600*/  CS2R R4, SRZ ;  /* 0x0000000000047805 */ /* 0x000fe2000001ff00 */
[----:B------:R-:W-:-:S02]  /*0610*/  @P1 IADD3.X R13, R6, c[0x0][0x184], RZ, P0, !PT ;  /* 0x00006100060d1a10 */ /* 0x000fc400007fe4ff */
[----:B------:R-:W-:Y:S02]  /*0620*/  @P1 IADD3.X R15, R6, c[0x0][0x17c], RZ, P2, !PT ;  /* 0x00005f00060f1a10 */ /* 0x000fe400017fe4ff */
[----:B------:R-:W-:Y:S01]  /*0630*/  CS2R R6, SRZ ;  /* 0x0000000000067805 */ /* 0x000fe2000001ff00 */
[----:B------:R0:W5:Y:S05]  /*0640*/  @P1 LDG.E.64 R4, [R12.64] ;  /* 0x0000000c0c041981 */ /* 0x00016a000c1e1b00 */
[----:B------:R0:W5:Y:S01]  /*0650*/  @P1 LDG.E.64 R6, [R14.64] ;  /* 0x0000000c0e061981 */ /* 0x000162000c1e1b00 */
[----:B------:R-:W-:Y:S01]  /*0660*/  UMOV UR14, 0x3f800000 ;  /* 0x3f800000000e7882 */ /* 0x000fe20000000000 */
[----:B------:R-:W-:Y:S01]  /*0670*/  BSSY B0, `(.L_x_1094) ;  /* 0x000001e000007945 */ /* 0x000fe20003800000 */
[----:B------:R-:W-:Y:S01]  /*0680*/  ISETP.NE.AND P4, PT, RZ, UR16, PT ;  /* 0x00000010ff007c0c */ /* 0x000fe2000bf85270 */
[----:B------:R-:W-:Y:S01]  /*0690*/  CS2R R32, SRZ ;  /* 0x0000000000207805 */ /* 0x000fe2000001ff00 */
[----:B------:R-:W-:Y:S01]  /*06a0*/  CS2R R30, SRZ ;  /* 0x00000000001e7805 */ /* 0x000fe2000001ff00 */
[----:B--2---:R-:W-:-:S05]  /*06b0*/  FFMA.FTZ R9, -R8, R8, R9 ;  /* 0x0000000808097223 */ /* 0x004fca0000010109 */
[----:B------:R-:W-:-:S13]  /*06c0*/  FSETP.GTU.FTZ.AND P0, PT, R9, RZ, PT ;  /* 0x000000ff0900720b */ /* 0x000fda0003f1c000 */
[----:B------:R-:W-:Y:S01]  /*06d0*/  VOTEU.ANY UP0, P0 ;  /* 0x00000000003f7886 */ /* 0x000fe20000000100 */
[----:B------:R-:W-:-:S13]  /*06e0*/  PLOP3.LUT P0, PT, PT, PT, UP0, 0x80, 0x0 ;  /* 0x000000000000781c */ /* 0x000fda0003f0f008 */
[----:B------:R-:W-:-:S06]  /*06f0*/  @P0 FADD.FTZ R9, R9, c[0x0][0x1a0] ;  /* 0x0000680009090621 */ /* 0x000fcc0000010000 */
[----:B------:R-:W1:Y:S02]  /*0700*/  @P0 MUFU.RSQ R9, R9 ;  /* 0x0000000900090308 */ /* 0x000e640000001400 */
[----:B-1----:R-:W1:Y:S01]  /*0710*/  @P0 R2UR UR4, R9 ;  /* 0x00000000090403c2 */ /* 0x002e6200000e0000 */
[----:B------:R-:W-:Y:S01]  /*0720*/  ISETP.GT.U32.AND P0, PT, R37, 0x7f, PT ;  /* 0x0000007f2500780c */ /* 0x000fe20003f04070 */
[----:B-1----:R-:W-:-:S12]  /*0730*/  @UP0 UMOV UR14, UR4 ;  /* 0x00000004000e0c82 */ /* 0x002fd80008000000 */
        /* <DEDUP_REMOVED lines=12> */
[----:B------:R-:W-:Y:S01]  /*0800*/  HFMA2.MMA R32, -RZ, RZ, 0, 0 ;  /* 0x00000000ff207435 */ /* 0x000fe200000001ff */
[----:B--2---:R-:W-:-:S02]  /*0810*/  PRMT R31, RZ, 0x5410, R31 ;  /* 0x00005410ff1f7816 */ /* 0x004fc4000000001f */
[----:B---3--:R-:W-:Y:S02]  /*0820*/  PRMT R30, RZ, 0x5410, R30 ;  /* 0x00005410ff1e7816 */ /* 0x008fe4000000001e */
[----:B----4-:R-:W-:Y:S02]  /*0830*/  @P0 PRMT R33, RZ, 0x5410, R14 ;  /* 0x00005410ff210816 */ /* 0x010fe4000000000e */
[----:B------:R-:W-:Y:S02]  /*0840*/  @P0 PRMT R32, RZ, 0x5410, R9 ;  /* 0x00005410ff200816 */ /* 0x000fe40000000009 */
.L_x_1095:
[----:B0-----:R-:W-:Y:S05]  /*0850*/  BSYNC B0 ;  /* 0x0000000000007941 */ /* 0x001fea0003800000 */
.L_x_1094:
[C---:B-----5:R-:W-:Y:S01]  /*0860*/  FADD.FTZ R4, -R8.reuse, R4 ;  /* 0x0000000408047221 */ /* 0x060fe20000010100 */
[----:B------:R-:W-:Y:S01]  /*0870*/  MOV R9, R7 ;  /* 0x0000000700097202 */ /* 0x000fe20000000f00 */
[----:B------:R-:W-:Y:S01]  /*0880*/  FADD.FTZ R5, -R8, R5 ;  /* 0x0000000508057221 */ /* 0x000fe20000010100 */
[----:B------:R-:W-:Y:S01]  /*0890*/  MOV R8, R6 ;  /* 0x0000000600087202 */ /* 0x000fe20000000f00 */
        /* <DEDUP_REMOVED lines=21> */
.L_x_1096:
[----:B------:R-:W-:Y:S01]  /*09f0*/  FMUL.FTZ R11, R8, R31 ;  /* 0x0000001f080b7220 */ /* 0x000fe20000410000 */
[----:B------:R-:W-:Y:S01]  /*0a00*/  ISETP.GT.AND P0, PT, R27, 0x1e, PT ;  /* 0x0000001e1b00780c */ /* 0x000fe20003f04270 */
[----:B------:R-:W-:Y:S01]  /*0a10*/  FMUL.FTZ R12, R9, R30 ;  /* 0x0000001e090c7220 */ /* 0x000fe20000410000 */
[----:B------:R-:W-:Y:S01]  /*0a20*/  ISETP.NE.AND P3, PT, R27, RZ, PT ;  /* 0x000000ff1b00720c */ /* 0x000fe20003f65270 */
[----:B------:R-:W-:Y:S01]  /*0a30*/  FFMA.FTZ R10, R4, R11, RZ ;  /* 0x0000000b040a7223 */ /* 0x000fe200000100ff */
[----:B------:R-:W-:Y:S01]  /*0a40*/  ISETP.NE.AND P2, PT, R37, RZ, PT ;  /* 0x000000ff2500720c */ /* 0x000fe20003f45270 */
[----:B------:R-:W-:Y:S01]  /*0a50*/  FADD.FTZ R11, RZ, R11 ;  /* 0x0000000bff0b7221 */ /* 0x000fe20000010000 */
[----:B------:R-:W-:Y:S01]  /*0a60*/  BSSY B0, `(.L_x_1097) ;  /* 0x0000168000007945 */ /* 0x000fe20003800000 */
[----:B------:R-:W-:Y:S02]  /*0a70*/  FFMA.FTZ R10, R5, R12, R10 ;  /* 0x0000000c050a7223 */ /* 0x000fe4000001000a */
[----:B------:R-:W-:-:S02]  /*0a80*/  FADD.FTZ R11, R12, R11 ;  /* 0x0000000b0c0b7221 */ /* 0x000fc40000010000 */
        /* <DEDUP_REMOVED lines=27> */
[----:B------:R-:W-:Y:S01]  /*0c40*/  FFMA.FTZ R12, R4, R8, RZ ;  /* 0x00000008040c7223 */ /* 0x000fe200000100ff */
[----:B------:R-:W-:Y:S02]  /*0c50*/  MOV R8, R10 ;  /* 0x0000000a00087202 */ /* 0x000fe40000000f00 */
        /* <DEDUP_REMOVED lines=328> */
.L_x_1098:
[----:B-1----:R-:W-:Y:S05]  /*20e0*/  BSYNC B0 ;  /* 0x0000000000007941 */ /* 0x002fea0003800000 */
.L_x_1097:
        /* <DEDUP_REMOVED lines=14> */
[-C--:B------:R-:W-:Y:S01]  /*21d0*/  LEA R20, P3, R21, R16.reuse, 0x2 ;  /* 0x0000001015147211 */ /* 0x080fe200078610ff */
[----:B------:R1:W-:Y:S01]  /*21e0*/  RED.E.ADD.F32.FTZ.RN.STRONG.GPU [R18.64], R13 ;  /* 0x0000000d1200798e */ /* 0x0003e2000c10e78c */
[----:B0-----:R-:W-:Y:S02]  /*21f0*/  LEA R16, P4, R41, R16, 0x2 ;  /* 0x0000001029107211 */ /* 0x001fe400078810ff */
[----:B------:R-:W-:Y:S02]  /*2200*/  LEA.HI.X R21, R21, R17, R38, 0x2, P3 ;  /* 0x0000001115157211 */ /* 0x000fe400018f1426 */
[----:B------:R-:W-:-:S03]  /*2210*/  IADD3.X R17, R17, UR8, RZ, P4, !PT ;  /* 0x0000000811117c10 */ /* 0x000fc6000a7fe4ff */
[----:B------:R1:W-:Y:S04]  /*2220*/  RED.E.ADD.F32.FTZ.RN.STRONG.GPU [R20.64], R14 ;  /* 0x0000000e1400798e */ /* 0x0003e8000c10e78c */
[----:B------:R1:W-:Y:S02]  /*2230*/  RED.E.ADD.F32.FTZ.RN.STRONG.GPU [R16.64], R15 ;  /* 0x0000000f1000798e */ /* 0x0003e4000c10e78c */
.L_x_1100:
[----:B------:R-:W-:Y:S05]  /*2240*/  BSYNC B0 ;  /* 0x0000000000007941 */ /* 0x000fea0003800000 */
.L_x_1099:
        /* <DEDUP_REMOVED lines=9> */
[----:B-1----:R-:W-:Y:S01]  /*22e0*/  IMAD.WIDE R20, R12, R23, c[0x0][0x1b0] ;  /* 0x00006c000c147625 */ /* 0x002fe200078e0217 */
        /* <DEDUP_REMOVED lines=19> */
.L_x_1103:
[----:B------:R-:W2:Y:S01]  /*2420*/  LDG.E.STRONG.GPU R12, [R10.64] ;  /* 0x0000000c0a0c7981 */ /* 0x000ea2000c1ef900 */
[----:B------:R-:W-:Y:S01]  /*2430*/  YIELD ;  /* 0x0000000000007946 */ /* 0x000fe20003800000 */
[----:B--2---:R-:W-:Y:S01]  /*2440*/  ISETP.NE.AND P0, PT, R12, R15, PT ;  /* 0x0000000f0c00720c */ /* 0x004fe20003f05270 */
[----:B------:R-:W-:-:S12]  /*2450*/  CCTL.IVALL ;  /* 0x00000000ff00798f */ /* 0x000fd80002000000 */
[----:B------:R-:W-:Y:S05]  /*2460*/  @P0 BRA `(.L_x_1103) ;  /* 0xffffffb000000947 */ /* 0x000fea000383ffff */
.L_x_1102:
        /* <DEDUP_REMOVED lines=17> */
.L_x_1107:
        /* <DEDUP_REMOVED lines=116> */
.L_x_1106:
        /* <DEDUP_REMOVED lines=62> */
.L_x_1108:
[----:B------:R-:W-:-:S13]  /*30a0*/  ISETP.NE.OR P0, PT, RZ, UR4, P0 ;  /* 0x00000004ff007c0c */ /* 0x000fda0008705670 */
[----:B------:R-:W-:Y:S05]  /*30b0*/  @!P0 BRA `(.L_x_1104) ;  /* 0x000001f000008947 */ /* 0x000fea0003800000 */
.L_x_1105:
        /* <DEDUP_REMOVED lines=31> */
.L_x_1104:
        /* <DEDUP_REMOVED lines=10> */
.L_x_1110:
[----:B------:R-:W-:Y:S05]  /*3350*/  BSYNC B0 ;  /* 0x0000000000007941 */ /* 0x000fea0003800000 */
.L_x_1109:
        /* <DEDUP_REMOVED lines=19> */
.L_x_1101:
[----:B------:R2:W-:Y:S04]  /*3490*/  @!P2 STS.64 [0x30], R8 ;  /* 0x00003008ff00a388 */ /* 0x0005e80000000a00 */
[----:B------:R-:W-:Y:S01]  /*34a0*/  BAR.SYNC.DEFER_BLOCKING 0x0 ;  /* 0x0000000000007b1d */ /* 0x000fe20000010000 */
[----:B------:R-:W-:-:S05]  /*34b0*/  ISETP.NE.AND P0, PT, RZ, UR16, PT ;  /* 0x00000010ff007c0c */ /* 0x000fca000bf05270 */
[----:B0-----:R-:W0:Y:S08]  /*34c0*/  LDS.64 R10, [0x30] ;  /* 0x00003000ff0a7984 */ /* 0x001e300000000a00 */
[----:B------:R-:W-:Y:S05]  /*34d0*/  @!P0 BRA `(.L_x_1111) ;  /* 0x0000012000008947 */ /* 0x000fea0003800000 */
[----:B--2---:R-:W-:Y:S02]  /*34e0*/  FFMA.FTZ R33, R4, R31, R33 ;  /* 0x0000001f04217223 */ /* 0x004fe40000010021 */
[----:B------:R-:W-:-:S02]  /*34f0*/  FFMA.FTZ R32, R5, R30, R32 ;  /* 0x0000001e05207223 */ /* 0x000fc40000010020 */
[----:B------:R-:W-:Y:S02]  /*3500*/  FMUL.FTZ R8, R33, -1.4426950216293334961 ;  /* 0xbfb8aa3b21087820 */ /* 0x000fe40000410000 */
[----:B------:R-:W-:-:S04]  /*3510*/  FMUL.FTZ R12, R32, -1.4426950216293334961 ;  /* 0xbfb8aa3b200c7820 */ /* 0x000fc80000410000 */
[----:B------:R-:W2:Y:S08]  /*3520*/  MUFU.EX2 R8, R8 ;  /* 0x0000000800087308 */ /* 0x000eb00000000800 */
[----:B------:R-:W3:Y:S01]  /*3530*/  MUFU.EX2 R12, R12 ;  /* 0x0000000c000c7308 */ /* 0x000ee20000000800 */
[----:B--2---:R-:W-:-:S07]  /*3540*/  FADD.FTZ R9, R8, 1 ;  /* 0x3f80000008097421 */ /* 0x004fce0000010000 */
[----:B------:R-:W2:Y:S01]  /*3550*/  MUFU.RCP R9, R9 ;  /* 0x0000000900097308 */ /* 0x000ea20000001000 */
[----:B-1-3--:R-:W-:-:S07]  /*3560*/  FADD.FTZ R13, R12, 1 ;  /* 0x3f8000000c0d7421 */ /* 0x00afce0000010000 */
[----:B------:R-:W1:Y:S01]  /*3570*/  MUFU.RCP R14, R13 ;  /* 0x0000000d000e7308 */ /* 0x000e620000001000 */
[----:B--2---:R-:W-:Y:S02]  /*3580*/  FADD.FTZ R16, -R9, 1 ;  /* 0x3f80000009107421 */ /* 0x004fe40000010100 */
[----:B------:R-:W-:Y:S02]  /*3590*/  FMUL.FTZ R6, R6, R9 ;  /* 0x0000000906067220 */ /* 0x000fe40000410000 */
[----:B------:R-:W-:Y:S02]  /*35a0*/  FFMA.FTZ R33, R33, R16, 1 ;  /* 0x3f80000021217423 */ /* 0x000fe40000010010 */
[----:B-1----:R-:W-:Y:S02]  /*35b0*/  FADD.FTZ R15, -R14, 1 ;  /* 0x3f8000000e0f7421 */ /* 0x002fe40000010100 */
[----:B------:R-:W-:Y:S02]  /*35c0*/  FMUL.FTZ R7, R7, R14 ;  /* 0x0000000e07077220 */ /* 0x000fe40000410000 */
[----:B------:R-:W-:-:S02]  /*35d0*/  FFMA.FTZ R32, R32, R15, 1 ;  /* 0x3f80000020207423 */ /* 0x000fc4000001000f */
[----:B------:R-:W-:Y:S02]  /*35e0*/  FMUL.FTZ R6, R6, R33 ;  /* 0x0000002106067220 */ /* 0x000fe40000410000 */
[----:B------:R-:W-:Y:S02]  /*35f0*/  FMUL.FTZ R7, R7, R32 ;  /* 0x0000002007077220 */ /* 0x000fe40000410000 */
.L_x_1111:
        /* <DEDUP_REMOVED lines=19> */
.L_x_1113:
[----:B------:R-:W-:Y:S05]  /*3730*/  BSYNC B0 ;  /* 0x0000000000007941 */ /* 0x000fea0003800000 */
.L_x_1112:
[----:B------:R-:W-:Y:S02]  /*3740*/  IADD3 R34, R34, c[0x0][0x10], RZ ;  /* 0x0000040022227a10 */ /* 0x000fe40007ffe0ff */
[----:B------:R-:W-:Y:S02]  /*3750*/  IADD3 R35, R35, 0x1, RZ ;  /* 0x0000000123237810 */ /* 0x000fe40007ffe0ff */
[----:B------:R-:W-:-:S13]  /*3760*/  ISETP.GE.AND P0, PT, R34, UR6, PT ;  /* 0x0000000622007c0c */ /* 0x000fda000bf06270 */
[----:B------:R-:W-:Y:S01]  /*3770*/  @P0 CALL.REL.NOINC `(.L_x_1093) ;  /* 0x0000001000000944 */ /* 0x000fe20003c00000 */
[----:B------:R-:W-:Y:S05]  /*3780*/  BRA `(.L_x_1114) ;  /* 0xffffcb5000007947 */ /* 0x000fea000383ffff */
.L_x_1093:
        /* <DEDUP_REMOVED lines=22> */
.L_x_1116:
[----:B------:R-:W-:Y:S05]  /*38f0*/  BSYNC B0 ;  /* 0x0000000000007941 */ /* 0x000fea0003800000 */
.L_x_1115:
[----:B------:R-:W-:Y:S05]  /*3900*/  @P0 EXIT ;  /* 0x000000000000094d */ /* 0x000fea0003800000 */
[----:B------:R-:W-:Y:S05]  /*3910*/  @P2 BRA `(.L_x_1117) ;  /* 0x0000008000002947 */ /* 0x000fea0003800000 */
[----:B------:R-:W-:-:S05]  /*3920*/  IMAD R0, R4, c[0x0][0x10], RZ ;  /* 0x0000040004007a24 */ /* 0x000fca00078e02ff */
[----:B------:R-:W-:-:S13]  /*3930*/  ISETP.NE.AND P0, PT, R0, -0x1, PT ;  /* 0xffffffff0000780c */ /* 0x000fda0003f05270 */
[----:B------:R-:W-:Y:S05]  /*3940*/  @!P0 BRA `(.L_x_1117) ;  /* 0x0000005000008947 */ /* 0x000fea0003800000 */
.L_x_1118:
[----:B0-----:R-:W2:Y:S01]  /*3950*/  LDG.E.STRONG.GPU R5, [R2.64] ;  /* 0x0000000c02057981 */ /* 0x001ea2000c1ef900 */
[----:B------:R-:W-:Y:S01]  /*3960*/  YIELD ;  /* 0x0000000000007946 */ /* 0x000fe20003800000 */
[----:B--2---:R-:W-:Y:S01]  /*3970*/  ISETP.NE.AND P0, PT, R5, R0, PT ;  /* 0x000000000500720c */ /* 0x004fe20003f05270 */
[----:B------:R-:W-:-:S12]  /*3980*/  CCTL.IVALL ;  /* 0x00000000ff00798f */ /* 0x000fd80002000000 */
[----:B------:R-:W-:Y:S05]  /*3990*/  @P0 BRA `(.L_x_1118) ;  /* 0xffffffb000000947 */ /* 0x000fea000383ffff */
.L_x_1117:
        /* <DEDUP_REMOVED lines=25> */
.L_x_1119:
        /* <DEDUP_REMOVED lines=26> */
.L_x_1120:
        /* <DEDUP_REMOVED lines=11> */
.L_x_2307:


//--------------------- .text._Z35group_norm_nhwc_bwd_one_pass_kernelI11Fp32IOBf16WLi128ELi4ELi128EEv26Group_norm_nhwc_bwd_params --------------------------
	.section	.text._Z35group_norm_nhwc_bwd_one_pass_kernelI11Fp32IOBf16WLi128ELi4ELi128EEv26Group_norm_nhwc_bwd_params,"ax",@progbits
	.sectioninfo	@"SHI_REGISTERS=56"
	.align	128
        .global         _Z35group_norm_nhwc_bwd_one_pass_kernelI11Fp32IOBf16WLi128ELi4ELi128EEv26Group_norm_nhwc_bwd_params
        .type           _Z35group_norm_nhwc_bwd_one_pass_kernelI11Fp32IOBf16WLi128ELi4ELi128EEv26Group_norm_nhwc_bwd_params,@function
        .size           _Z35group_norm_nhwc_bwd_one_pass_kernelI11Fp32IOBf16WLi128ELi4ELi128EEv26Group_norm_nhwc_bwd_params,(.L_x_2308 - _Z35group_norm_nhwc_bwd_one_pass_kernelI11Fp32IOBf16WLi128ELi4ELi128EEv26Group_norm_nhwc_bwd_params)
        .other          _Z35group_norm_nhwc_bwd_one_pass_kernelI11Fp32IOBf16WLi128ELi4ELi128EEv26Group_norm_nhwc_bwd_params,@"STO_CUDA_ENTRY STV_DEFAULT"
_Z35group_norm_nhwc_bwd_one_pass_kernelI11Fp32IOBf16WLi128ELi4ELi128EEv26Group_norm_nhwc_bwd_params:
.text._Z35group_norm_nhwc_bwd_one_pass_kernelI11Fp32IOBf16WLi128ELi4ELi128EEv26Group_norm_nhwc_bwd_params:
        /* <DEDUP_REMOVED lines=46> */
.L_x_1146:
[----:B0-----:R-:W-:-:S04]  /*02e0*/  IABS R7, c[0x0][0x1f0] ;  /* 0x00007c0000077a13 */ /* 0x001fc80000000000 */
        /* <DEDUP_REMOVED lines=17> */
[----:B------:R-:W-:Y:S02]  /*0400*/  ISETP.GE.AND P3, PT, R40, RZ, PT ;  /* 0x000000ff2800720c */ /* 0x000fe40003f66270 */
[----:B------:R-:W-:-:S09]  /*0410*/  ISETP.GE.AND P4, PT, R6, RZ, PT ;  /* 0x000000ff0600720c */ /* 0x000fd20003f86270 */
[----:B------:R-:W-:-:S04]  /*0420*/  @!P2 IADD3 R4, R4, -R7, RZ ;  /* 0x800000070404a210 */ /* 0x000fc80007ffe0ff */
[CC--:B------:R-:W-:Y:S02]  /*0430*/  ISETP.GE.U32.AND P0, PT, R4.reuse, R7.reuse, PT ;  /* 0x000000070400720c */ /* 0x0c0fe40003f06070 */
[----:B------:R-:W-:Y:S02]  /*0440*/  @!P2 IADD3 R5, R5, 0x1, RZ ;  /* 0x000000010505a810 */ /* 0x000fe40007ffe0ff */
[----:B------:R-:W-:Y:S02]  /*0450*/  ISETP.GT.U32.AND P2, PT, R7, R4, PT ;  /* 0x000000040700720c */ /* 0x000fe40003f44070 */
[----:B------:R-:W-:Y:S02]  /*0460*/  SHF.R.U32.HI R6, RZ, 0x1, R45 ;  /* 0x00000001ff067819 */ /* 0x000fe4000001162d */
[----:B------:R-:W-:-:S05]  /*0470*/  IADD3 R7, R4, -R7, RZ ;  /* 0x8000000704077210 */ /* 0x000fca0007ffe0ff */
[----:B------:R-:W-:Y:S02]  /*0480*/  @P0 IADD3 R5, R5, 0x1, RZ ;  /* 0x0000000105050810 */ /* 0x000fe40007ffe0ff */
[----:B------:R-:W-:Y:S01]  /*0490*/  SEL R4, R7, R4, !P2 ;  /* 0x0000000407047207 */ /* 0x000fe20005000000 */
[----:B------:R-:W-:Y:S01]  /*04a0*/  IMAD R7, R37, c[0x0][0x1fc], R6 ;  /* 0x00007f0025077a24 */ /* 0x000fe200078e0206 */
[----:B------:R-:W-:Y:S02]  /*04b0*/  MOV R6, R5 ;  /* 0x0000000500067202 */ /* 0x000fe40000000f00 */
[----:B------:R-:W-:Y:S02]  /*04c0*/  ISETP.NE.AND P0, PT, RZ, c[0x0][0x1f0], PT ;  /* 0x00007c00ff007a0c */ /* 0x000fe40003f05270 */
[----:B------:R-:W-:Y:S02]  /*04d0*/  LOP3.LUT R5, RZ, c[0x0][0x1f0], RZ, 0x33, !PT ;  /* 0x00007c00ff057a12 */ /* 0x000fe400078e33ff */
[----:B------:R-:W-:-:S02]  /*04e0*/  @!P3 IADD3 R4, -R4, RZ, RZ ;  /* 0x000000ff0404b210 */ /* 0x000fc40007ffe1ff */
[----:B------:R-:W-:Y:S02]  /*04f0*/  @!P4 IADD3 R6, -R6, RZ, RZ ;  /* 0x000000ff0606c210 */ /* 0x000fe40007ffe1ff */
        /* <DEDUP_REMOVED lines=14> */
[----:B------:R-:W-:Y:S02]  /*05e0*/  IADD3 R53, R51, R53, RZ ;  /* 0x0000003533357210 */ /* 0x000fe40007ffe0ff */
[----:B------:R-:W-:Y:S01]  /*05f0*/  @P1 MOV R52, R50 ;  /* 0x0000003200341202 */ /* 0x000fe20000000f00 */
[----:B------:R-:W-:-:S04]  /*0600*/  @P1 IMAD R7, R34, c[0x0][0x1dc], R5 ;  /* 0x0000770022071a24 */ /* 0x000fc800078e0205 */
[----:B------:R-:W-:Y:S02]  /*0610*/  @P1 IMAD.WIDE.U32 R4, R34, c[0x0][0x1d8], R52 ;  /* 0x0000760022041a25 */ /* 0x000fe400078e0034 */
[----:B------:R-:W-:-:S03]  /*0620*/  @P0 MOV R6, R50 ;  /* 0x0000003200060202 */ /* 0x000fc60000000f00 */
[----:B------:R-:W-:Y:S01]  /*0630*/  @P1 IADD3 R5, R5, R7, RZ ;  /* 0x0000000705051210 */ /* 0x000fe20007ffe0ff */
[----:B------:R-:W-:Y:S01]  /*0640*/  @P0 IMAD R9, R31, c[0x0][0x1d8], RZ ;  /* 0x000076001f090a24 */ /* 0x000fe200078e02ff */
[----:B------:R-:W-:Y:S02]  /*0650*/  @P0 MOV R7, R53 ;  /* 0x0000003500070202 */ /* 0x000fe40000000f00 */
[----:B------:R-:W-:Y:S01]  /*0660*/  @P1 SHF.L.U32 R14, R4, 0x2, RZ ;  /* 0x00000002040e1819 */ /* 0x000fe200000006ff */
[C---:B------:R-:W-:Y:S02]  /*0670*/  @P0 IMAD R9, R32.reuse, c[0x0][0x1dc], R9 ;  /* 0x0000770020090a24 */ /* 0x040fe400078e0209 */
[----:B------:R-:W-:Y:S01]  /*0680*/  @P0 IMAD.WIDE.U32 R6, R32, c[0x0][0x1d8], R6 ;  /* 0x0000760020060a25 */ /* 0x000fe200078e0006 */
[----:B------:R-:W-:Y:S02]  /*0690*/  @P1 SHF.L.U64.HI R8, R4, 0x2, R5 ;  /* 0x0000000204081819 */ /* 0x000fe40000010205 */
[----:B------:R-:W-:-:S02]  /*06a0*/  @P1 IADD3 R20, P2, R14, c[0x0][0x180], RZ ;  /* 0x000060000e141a10 */ /* 0x000fc40007f5e0ff */
[----:B------:R-:W-:Y:S02]  /*06b0*/  @P0 IADD3 R19, R7, R9, RZ ;  /* 0x0000000907130210 */ /* 0x000fe40007ffe0ff */
[----:B------:R-:W-:Y:S02]  /*06c0*/  @P1 IADD3.X R21, R8, c[0x0][0x184], RZ, P2, !PT ;  /* 0x0000610008151a10 */ /* 0x000fe400017fe4ff */
[----:B------:R-:W-:Y:S01]  /*06d0*/  @P1 IADD3 R14, P2, R14, c[0x0][0x178], RZ ;  /* 0x00005e000e0e1a10 */ /* 0x000fe20007f5e0ff */
[----:B------:R-:W-:Y:S01]  /*06e0*/  CS2R R4, SRZ ;  /* 0x0000000000047805 */ /* 0x000fe2000001ff00 */
[C---:B------:R-:W-:Y:S02]  /*06f0*/  @P0 SHF.L.U32 R18, R6.reuse, 0x2, RZ ;  /* 0x0000000206120819 */ /* 0x040fe400000006ff */
[----:B------:R-:W-:Y:S02]  /*0700*/  @P0 SHF.L.U64.HI R19, R6, 0x2, R19 ;  /* 0x0000000206130819 */ /* 0x000fe40000010213 */
[----:B------:R-:W-:Y:S01]  /*0710*/  CS2R R6, SRZ ;  /* 0x0000000000067805 */ /* 0x000fe2000001ff00 */
[----:B------:R-:W-:Y:S01]  /*0720*/  @P1 IADD3.X R15, R8, c[0x0][0x17c], RZ, P2, !PT ;  /* 0x00005f00080f1a10 */ /* 0x000fe200017fe4ff */
[----:B------:R0:W5:Y:S04]  /*0730*/  @P1 LDG.E.64 R4, [R20.64] ;  /* 0x0000000c14041981 */ /* 0x000168000c1e1b00 */
[----:B------:R0:W5:Y:S01]  /*0740*/  @P1 LDG.E.64 R6, [R14.64] ;  /* 0x0000000c0e061981 */ /* 0x000162000c1e1b00 */
[----:B------:R-:W-:-:S02]  /*0750*/  @P0 IADD3 R16, P3, R18, c[0x0][0x180], RZ ;  /* 0x0000600012100a10 */ /* 0x000fc40007f7e0ff */
[----:B------:R-:W-:Y:S01]  /*0760*/  @P0 IADD3 R18, P4, R18, c[0x0][0x178], RZ ;  /* 0x00005e0012120a10 */ /* 0x000fe20007f9e0ff */
[----:B------:R-:W-:Y:S01]  /*0770*/  CS2R R10, SRZ ;  /* 0x00000000000a7805 */ /* 0x000fe2000001ff00 */
[----:B------:R-:W-:Y:S01]  /*0780*/  CS2R R8, SRZ ;  /* 0x0000000000087805 */ /* 0x000fe2000001ff00 */
[C---:B------:R-:W-:Y:S02]  /*0790*/  @P0 IADD3.X R17, R19.reuse, c[0x0][0x184], RZ, P3, !PT ;  /* 0x0000610013110a10 */ /* 0x040fe40001ffe4ff */
[----:B------:R-:W-:-:S03]  /*07a0*/  @P0 IADD3.X R19, R19, c[0x0][0x17c], RZ, P4, !PT ;  /* 0x00005f0013130a10 */ /* 0x000fc600027fe4ff */
[----:B------:R0:W5:Y:S04]  /*07b0*/  @P0 LDG.E.64 R10, [R16.64] ;  /* 0x0000000c100a0981 */ /* 0x000168000c1e1b00 */
[----:B------:R0:W5:Y:S01]  /*07c0*/  @P0 LDG.E.64 R8, [R18.64] ;  /* 0x0000000c12080981 */ /* 0x000162000c1e1b00 */
[----:B------:R-:W-:Y:S01]  /*07d0*/  UMOV UR14, 0x3f800000 ;  /* 0x3f800000000e7882 */ /* 0x000fe20000000000 */
[----:B------:R-:W-:Y:S01]  /*07e0*/  BSSY B0, `(.L_x_1122) ;  /* 0x000001d000007945 */ /* 0x000fe20003800000 */
[----:B------:R-:W-:Y:S01]  /*07f0*/  MOV R43, RZ ;  /* 0x000000ff002b7202 */ /* 0x000fe20000000f00 */
[----:B------:R-:W-:Y:S01]  /*0800*/  CS2R R38, SRZ ;  /* 0x0000000000267805 */ /* 0x000fe2000001ff00 */
[----:B------:R-:W-:Y:S01]  /*0810*/  MOV R41, RZ ;  /* 0x000000ff00297202 */ /* 0x000fe20000000f00 */
        /* <DEDUP_REMOVED lines=25> */
.L_x_1123:
[----:B0-----:R-:W-:Y:S05]  /*09b0*/  BSYNC B0 ;  /* 0x0000000000007941 */ /* 0x001fea0003800000 */
.L_x_1122:
[----:B------:R-:W-:Y:S01]  /*09c0*/  ISETP.NE.AND P2, PT, RZ, UR16, PT ;  /* 0x00000010ff007c0c */ /* 0x000fe2000bf45270 */
[C---:B-----5:R-:W-:Y:S01]  /*09d0*/  FADD.FTZ R3, -R2.reuse, R4 ;  /* 0x0000000402037221 */ /* 0x060fe20000010100 */
[----:B------:R-:W-:Y:S01]  /*09e0*/  MOV R12, R7 ;  /* 0x00000007000c7202 */ /* 0x000fe20000000f00 */
[C---:B------:R-:W-:Y:S02]  /*09f0*/  FADD.FTZ R13, -R2.reuse, R5 ;  /* 0x00000005020d7221 */ /* 0x040fe40000010100 */
[C---:B------:R-:W-:Y:S01]  /*0a00*/  FADD.FTZ R4, -R2.reuse, R10 ;  /* 0x0000000a02047221 */ /* 0x040fe20000010100 */
[----:B------:R-:W-:Y:S01]  /*0a10*/  MOV R10, R8 ;  /* 0x00000008000a7202 */ /* 0x000fe20000000f00 */
[----:B------:R-:W-:Y:S01]  /*0a20*/  FADD.FTZ R5, -R2, R11 ;  /* 0x0000000b02057221 */ /* 0x000fe20000010100 */
[----:B------:R-:W-:Y:S01]  /*0a30*/  MOV R11, R6 ;  /* 0x00000006000b7202 */ /* 0x000fe20000000f00 */
[----:B------:R-:W-:-:S02]  /*0a40*/  FMUL.FTZ R2, R3, UR14 ;  /* 0x0000000e03027c20 */ /* 0x000fc40008410000 */
[----:B------:R-:W-:Y:S02]  /*0a50*/  FMUL.FTZ R3, R13, UR14 ;  /* 0x0000000e0d037c20 */ /* 0x000fe40008410000 */
        /* <DEDUP_REMOVED lines=19> */
.L_x_1124:
        /* <DEDUP_REMOVED lines=26> */
.L_x_1125:
        /* <DEDUP_REMOVED lines=15> */
[----:B------:R-:W-:Y:S01]  /*0e20*/  FADD.FTZ R11, RZ, R11 ;  /* 0x0000000bff0b7221 */ /* 0x000fe20000010000 */
        /* <DEDUP_REMOVED lines=23> */
[----:B------:R-:W-:Y:S02]  /*0fa0*/  FADD.FTZ R14, R11, R10 ;  /* 0x0000000a0b0e7221 */ /* 0x000fe40000010000 */
[----:B-1----:R-:W-:Y:S02]  /*0fb0*/  @!P0 FADD.FTZ R18, R18, R13 ;  /* 0x0000000d12128221 */ /* 0x002fe40000010000 */
[----:B------:R-:W-:Y:S02]  /*0fc0*/  FFMA.FTZ R13, R3, R12, RZ ;  /* 0x0000000c030d7223 */ /* 0x000fe400000100ff */
[----:B------:R-:W-:Y:S01]  /*0fd0*/  FFMA.FTZ R12, R4, R10, R19 ;  /* 0x0000000a040c7223 */ /* 0x000fe20000010013 */
[----:B------:R-:W-:Y:S01]  /*0fe0*/  MOV R10, R17 ;  /* 0x00000011000a7202 */ /* 0x000fe20000000f00 */
[----:B------:R-:W-:Y:S01]  /*0ff0*/  FFMA.FTZ R13, R5, R16, R13 ;  /* 0x00000010050d7223 */ /* 0x000fe2000001000d */
        /* <DEDUP_REMOVED lines=329> */
.L_x_1127:
[----:B-1----:R-:W-:Y:S05]  /*2490*/  BSYNC B0 ;  /* 0x0000000000007941 */ /* 0x002fea0003800000 */
.L_x_1126:
        /* <DEDUP_REMOVED lines=21> */
.L_x_1129:
[----:B------:R-:W-:Y:S05]  /*25f0*/  BSYNC B0 ;  /* 0x0000000000007941 */ /* 0x000fea0003800000 */
.L_x_1128:
        /* <DEDUP_REMOVED lines=29> */
.L_x_1132:
[----:B------:R-:W2:Y:S01]  /*27d0*/  LDG.E.STRONG.GPU R14, [R12.64] ;  /* 0x0000000c0c0e7981 */ /* 0x000ea2000c1ef900 */
[----:B------:R-:W-:Y:S01]  /*27e0*/  YIELD ;  /* 0x0000000000007946 */ /* 0x000fe20003800000 */
[----:B--2---:R-:W-:Y:S01]  /*27f0*/  ISETP.NE.AND P0, PT, R14, R17, PT ;  /* 0x000000110e00720c */ /* 0x004fe20003f05270 */
[----:B------:R-:W-:-:S12]  /*2800*/  CCTL.IVALL ;  /* 0x00000000ff00798f */ /* 0x000fd80002000000 */
[----:B------:R-:W-:Y:S05]  /*2810*/  @P0 BRA `(.L_x_1132) ;  /* 0xffffffb000000947 */ /* 0x000fea000383ffff */
.L_x_1131:
        /* <DEDUP_REMOVED lines=17> */
.L_x_1136:
        /* <DEDUP_REMOVED lines=116> */
.L_x_1135:
        /* <DEDUP_REMOVED lines=62> */
.L_x_1137:
[----:B------:R-:W-:-:S13]  /*3450*/  ISETP.NE.OR P0, PT, RZ, UR4, P0 ;  /* 0x00000004ff007c0c */ /* 0x000fda0008705670 */
[----:B------:R-:W-:Y:S05]  /*3460*/  @!P0 BRA `(.L_x_1133) ;  /* 0x000001f000008947 */ /* 0x000fea0003800000 */
.L_x_1134:
        /* <DEDUP_REMOVED lines=31> */
.L_x_1133:
        /* <DEDUP_REMOVED lines=10> */
.L_x_1139:
[----:B------:R-:W-:Y:S05]  /*3700*/  BSYNC B0 ;  /* 0x0000000000007941 */ /* 0x000fea0003800000 */
.L_x_1138:
        /* <DEDUP_REMOVED lines=19> */
.L_x_1130:
        /* <DEDUP_REMOVED lines=31> */
.L_x_1140:
        /* <DEDUP_REMOVED lines=17> */
.L_x_1142:
[----:B------:R-:W-:Y:S05]  /*3b40*/  BSYNC B0 ;  /* 0x0000000000007941 */ /* 0x000fea0003800000 */
.L_x_1141:
[----:B------:R-:W-:Y:S05]  /*3b50*/  @!P2 BRA `(.L_x_1143) ;  /* 0x000001200000a947 */ /* 0x000fea0003800000 */
[----:B------:R-:W-:Y:S02]  /*3b60*/  FFMA.FTZ R41, R4, R43, R41 ;  /* 0x0000002b04297223 */ /* 0x000fe40000010029 */
[----:B------:R-:W-:Y:S02]  /*3b70*/  FFMA.FTZ R39, R5, R38, R39 ;  /* 0x0000002605277223 */ /* 0x000fe40000010027 */
[----:B0-----:R-:W-:Y:S02]  /*3b80*/  FMUL.FTZ R2, R41, -1.4426950216293334961 ;  /* 0xbfb8aa3b29027820 */ /* 0x001fe40000410000 */
        /* <DEDUP_REMOVED lines=15> */
.L_x_1143:
        /* <DEDUP_REMOVED lines=17> */
.L_x_1145:
[----:B------:R-:W-:Y:S05]  /*3d90*/  BSYNC B0 ;  /* 0x0000000000007941 */ /* 0x000fea0003800000 */
.L_x_1144:
[----:B------:R-:W-:Y:S02]  /*3da0*/  IADD3 R40, R40, c[0x0][0x10], RZ ;  /* 0x0000040028287a10 */ /* 0x000fe40007ffe0ff */
[----:B------:R-:W-:Y:S02]  /*3db0*/  IADD3 R42, R42, 0x1, RZ ;  /* 0x000000012a2a7810 */ /* 0x000fe40007ffe0ff */
[----:B------:R-:W-:-:S13]  /*3dc0*/  ISETP.GE.AND P0, PT, R40, UR6, PT ;  /* 0x0000000628007c0c */ /* 0x000fda000bf06270 */
[----:B------:R-:W-:Y:S01]  /*3dd0*/  @P0 CALL.REL.NOINC `(.L_x_1121) ;  /* 0x0000001000000944 */ /* 0x000fe20003c00000 */
[----:B------:R-:W-:Y:S05]  /*3de0*/  BRA `(.L_x_1146) ;  /* 0xffffc4f000007947 */ /* 0x000fea000383ffff */
.L_x_1121:
        /* <DEDUP_REMOVED lines=22> */
.L_x_1148:
[----:B------:R-:W-:Y:S05]  /*3f50*/  BSYNC B0 ;  /* 0x0000000000007941 */ /* 0x000fea0003800000 */
.L_x_1147:
[----:B------:R-:W-:Y:S05]  /*3f60*/  @P0 EXIT ;  /* 0x000000000000094d */ /* 0x000fea0003800000 */
[----:B------:R-:W-:Y:S05]  /*3f70*/  @P2 BRA `(.L_x_1149) ;  /* 0x0000008000002947 */ /* 0x000fea0003800000 */
[----:B------:R-:W-:-:S05]  /*3f80*/  IMAD R0, R4, c[0x0][0x10], RZ ;  /* 0x0000040004007a24 */ /* 0x000fca00078e02ff */
[----:B------:R-:W-:-:S13]  /*3f90*/  ISETP.NE.AND P0, PT, R0, -0x1, PT ;  /* 0xffffffff0000780c */ /* 0x000fda0003f05270 */
[----:B------:R-:W-:Y:S05]  /*3fa0*/  @!P0 BRA `(.L_x_1149) ;  /* 0x0000005000008947 */ /* 0x000fea0003800000 */
.L_x_1150:
[----:B0-----:R-:W2:Y:S01]  /*3fb0*/  LDG.E.STRONG.GPU R5, [R2.64] ;  /* 0x0000000c02057981 */ /* 0x001ea2000c1ef900 */
[----:B------:R-:W-:Y:S01]  /*3fc0*/  YIELD ;  /* 0x0000000000007946 */ /* 0x000fe20003800000 */
[----:B--2---:R-:W-:Y:S01]  /*3fd0*/  ISETP.NE.AND P0, PT, R5, R0, PT ;  /* 0x000000000500720c */ /* 0x004fe20003f05270 */
[----:B------:R-:W-:-:S12]  /*3fe0*/  CCTL.IVALL ;  /* 0x00000000ff00798f */ /* 0x000fd80002000000 */
[----:B------:R-:W-:Y:S05]  /*3ff0*/  @P0 BRA `(.L_x_1150) ;  /* 0xffffffb000000947 */ /* 0x000fea000383ffff */
.L_x_1149:
        /* <DEDUP_REMOVED lines=25> */
.L_x_1151:
        /* <DEDUP_REMOVED lines=26> */
.L_x_1152:
        /* <DEDUP_REMOVED lines=13> */
.L_x_2308:


//--------------------- .text._Z35group_norm_nhwc_bwd_one_pass_kernelI11Fp32IOBf16WLi256ELi4ELi128EEv26Group_norm_nhwc_bwd_params --------------------------
	.section	.text._Z35group_norm_nhwc_bwd_one_pass_kernelI11Fp32IOBf16WLi256ELi4ELi128EEv26Group_norm_nhwc_bwd_params,"ax",@progbits
	.sectioninfo	@"SHI_REGISTERS=64"
	.align	128
        .global         _Z35group_norm_nhwc_bwd_one_pass_kernelI11Fp32IOBf16WLi256ELi4ELi128EEv26Group_norm_nhwc_bwd_params
        .type           _Z35group_norm_nhwc_bwd_one_pass_kernelI11Fp32IOBf16WLi256ELi4ELi128EEv26Group_norm_nhwc_bwd_params,@function
        .size           _Z35group_norm_nhwc_bwd_one_pass_kernelI11Fp32IOBf16WLi256ELi4ELi128EEv26Group_norm_nhwc_bwd_params,(.L_x_2309 - _Z35group_norm_nhwc_bwd_one_pass_kernelI11Fp32IOBf16WLi256ELi4ELi128EEv26Group_norm_nhwc_bwd_params)
        .other          _Z35group_norm_nhwc_bwd_one_pass_kernelI11Fp32IOBf16WLi256ELi4ELi128EEv26Group_norm_nhwc_bwd_params,@"STO_CUDA_ENTRY STV_DEFAULT"
_Z35group_norm_nhwc_bwd_one_pass_kernelI11Fp32IOBf16WLi256ELi4ELi128EEv26Group_norm_nhwc_bwd_params:
.text._Z35group_norm_nhwc_bwd_one_pass_kernelI11Fp32IOBf16WLi256ELi4ELi128EEv26Group_norm_nhwc_bwd_params:
        /* <DEDUP_REMOVED lines=47> */
.L_x_1186:
        /* <DEDUP_REMOVED lines=53> */
[----:B------:R-:W-:Y:S02]  /*0640*/  @P2 IMAD R2, R42, c[0x0][0x1d8], RZ ;  /* 0x000076002a022a24 */ /* 0x000fe400078e02ff */
[----:B------:R-:W-:Y:S01]  /*0650*/  @P0 IMAD R11, R41, c[0x0][0x1dc], R4 ;  /* 0x00007700290b0a24 */ /* 0x000fe200078e0204 */
[-C--:B------:R-:W-:Y:S01]  /*0660*/  @P2 MOV R4, R58.reuse ;  /* 0x0000003a00042202 */ /* 0x080fe20000000f00 */
[----:B------:R-:W-:Y:S01]  /*0670*/  @P2 IMAD R23, R43, c[0x0][0x1dc], R2 ;  /* 0x000077002b172a24 */ /* 0x000fe200078e0202 */
[----:B------:R-:W-:Y:S02]  /*0680*/  @P2 MOV R5, R61 ;  /* 0x0000003d00052202 */ /* 0x000fe40000000f00 */
[----:B------:R-:W-:Y:S02]  /*0690*/  ISETP.LT.U32.AND P3, PT, R54, 0x80, !P3 ;  /* 0x000000803600780c */ /* 0x000fe40005f61070 */
[----:B------:R-:W-:-:S02]  /*06a0*/  @P0 MOV R2, R58 ;  /* 0x0000003a00020202 */ /* 0x000fc40000000f00 */
[----:B------:R-:W-:Y:S01]  /*06b0*/  @P0 MOV R3, R61 ;  /* 0x0000003d00030202 */ /* 0x000fe20000000f00 */
[----:B------:R-:W-:Y:S01]  /*06c0*/  @P2 IMAD.WIDE.U32 R4, R43, c[0x0][0x1d8], R4 ;  /* 0x000076002b042a25 */ /* 0x000fe200078e0004 */
[----:B------:R-:W-:-:S03]  /*06d0*/  @P1 MOV R60, R58 ;  /* 0x0000003a003c1202 */ /* 0x000fc60000000f00 */
[----:B------:R-:W-:Y:S02]  /*06e0*/  @P1 IMAD R0, R44, c[0x0][0x1d8], RZ ;  /* 0x000076002c001a24 */ /* 0x000fe400078e02ff */
[----:B------:R-:W-:Y:S01]  /*06f0*/  @P0 IMAD.WIDE.U32 R2, R41, c[0x0][0x1d8], R2 ;  /* 0x0000760029020a25 */ /* 0x000fe200078e0002 */
[----:B------:R-:W-:-:S03]  /*0700*/  @P2 IADD3 R23, R5, R23, RZ ;  /* 0x0000001705172210 */ /* 0x000fc60007ffe0ff */
[----:B------:R-:W-:Y:S01]  /*0710*/  @P1 IMAD R9, R45, c[0x0][0x1dc], R0 ;  /* 0x000077002d091a24 */ /* 0x000fe200078e0200 */
[----:B------:R-:W-:Y:S01]  /*0720*/  @P0 IADD3 R3, R3, R11, RZ ;  /* 0x0000000b03030210 */ /* 0x000fe20007ffe0ff */
[----:B------:R-:W-:Y:S01]  /*0730*/  @P1 IMAD.WIDE.U32 R6, R45, c[0x0][0x1d8], R60 ;  /* 0x000076002d061a25 */ /* 0x000fe200078e003c */
[C---:B------:R-:W-:Y:S02]  /*0740*/  @P2 SHF.L.U32 R28, R4.reuse, 0x2, RZ ;  /* 0x00000002041c2819 */ /* 0x040fe400000006ff */
[----:B------:R-:W-:Y:S01]  /*0750*/  @P2 SHF.L.U64.HI R23, R4, 0x2, R23 ;  /* 0x0000000204172819 */ /* 0x000fe20000010217 */
[----:B------:R-:W-:Y:S01]  /*0760*/  @P3 IMAD R4, R38, c[0x0][0x1d8], RZ ;  /* 0x0000760026043a24 */ /* 0x000fe200078e02ff */
[----:B------:R-:W-:Y:S02]  /*0770*/  @P1 IADD3 R7, R7, R9, RZ ;  /* 0x0000000907071210 */ /* 0x000fe40007ffe0ff */
[----:B------:R-:W-:Y:S02]  /*0780*/  @P1 SHF.L.U32 R10, R6, 0x2, RZ ;  /* 0x00000002060a1819 */ /* 0x000fe400000006ff */
[----:B------:R-:W-:-:S02]  /*0790*/  @P0 SHF.L.U32 R22, R2, 0x2, RZ ;  /* 0x0000000202160819 */ /* 0x000fc400000006ff */
[----:B------:R-:W-:Y:S02]  /*07a0*/  @P0 SHF.L.U64.HI R0, R2, 0x2, R3 ;  /* 0x0000000202000819 */ /* 0x000fe40000010203 */
[----:B------:R-:W-:Y:S02]  /*07b0*/  @P3 MOV R2, R58 ;  /* 0x0000003a00023202 */ /* 0x000fe40000000f00 */
[----:B------:R-:W-:Y:S01]  /*07c0*/  @P3 MOV R3, R61 ;  /* 0x0000003d00033202 */ /* 0x000fe20000000f00 */
[C---:B------:R-:W-:Y:S01]  /*07d0*/  @P3 IMAD R27, R39.reuse, c[0x0][0x1dc], R4 ;  /* 0x00007700271b3a24 */ /* 0x040fe200078e0204 */
[----:B------:R-:W-:Y:S02]  /*07e0*/  @P1 SHF.L.U64.HI R8, R6, 0x2, R7 ;  /* 0x0000000206081819 */ /* 0x000fe40000010207 */
[C---:B------:R-:W-:Y:S01]  /*07f0*/  @P1 IADD3 R4, P4, R10.reuse, c[0x0][0x180], RZ ;  /* 0x000060000a041a10 */ /* 0x040fe20007f9e0ff */
[----:B------:R-:W-:Y:S01]  /*0800*/  @P3 IMAD.WIDE.U32 R2, R39, c[0x0][0x1d8], R2 ;  /* 0x0000760027023a25 */ /* 0x000fe200078e0002 */
[----:B------:R-:W-:-:S02]  /*0810*/  @P1 IADD3 R10, P5, R10, c[0x0][0x178], RZ ;  /* 0x00005e000a0a1a10 */ /* 0x000fc40007fbe0ff */
[C---:B------:R-:W-:Y:S02]  /*0820*/  @P1 IADD3.X R5, R8.reuse, c[0x0][0x184], RZ, P4, !PT ;  /* 0x0000610008051a10 */ /* 0x040fe400027fe4ff */
[----:B------:R-:W-:Y:S02]  /*0830*/  @P1 IADD3.X R11, R8, c[0x0][0x17c], RZ, P5, !PT ;  /* 0x00005f00080b1a10 */ /* 0x000fe40002ffe4ff */
[C---:B------:R-:W-:Y:S02]  /*0840*/  @P2 IADD3 R12, P4, R28.reuse, c[0x0][0x180], RZ ;  /* 0x000060001c0c2a10 */ /* 0x040fe40007f9e0ff */
[----:B------:R-:W-:Y:S01]  /*0850*/  @P2 IADD3 R28, P5, R28, c[0x0][0x178], RZ ;  /* 0x00005e001c1c2a10 */ /* 0x000fe20007fbe0ff */
[----:B------:R-:W-:Y:S01]  /*0860*/  CS2R R16, SRZ ;  /* 0x0000000000107805 */ /* 0x000fe2000001ff00 */
[----:B------:R-:W-:Y:S01]  /*0870*/  @P3 IADD3 R27, R3, R27, RZ ;  /* 0x0000001b031b3210 */ /* 0x000fe20007ffe0ff */
[----:B------:R-:W-:Y:S01]  /*0880*/  CS2R R18, SRZ ;  /* 0x0000000000127805 */ /* 0x000fe2000001ff00 */
[----:B------:R-:W-:-:S02]  /*0890*/  @P3 SHF.L.U32 R26, R2, 0x2, RZ ;  /* 0x00000002021a3819 */ /* 0x000fc400000006ff */
[----:B------:R-:W-:Y:S01]  /*08a0*/  @P0 IADD3 R30, P6, R22, c[0x0][0x180], RZ ;  /* 0x00006000161e0a10 */ /* 0x000fe20007fde0ff */
[----:B------:R0:W5:Y:S01]  /*08b0*/  @P1 LDG.E.64 R16, [R4.64] ;  /* 0x0000000c04101981 */ /* 0x000162000c1e1b00 */
[C---:B------:R-:W-:Y:S02]  /*08c0*/  @P2 IADD3.X R13, R23.reuse, c[0x0][0x184], RZ, P4, !PT ;  /* 0x00006100170d2a10 */ /* 0x040fe400027fe4ff */
[----:B------:R-:W-:Y:S02]  /*08d0*/  @P2 IADD3.X R29, R23, c[0x0][0x17c], RZ, P5, !PT ;  /* 0x00005f00171d2a10 */ /* 0x000fe40002ffe4ff */
[----:B------:R-:W-:Y:S01]  /*08e0*/  @P3 SHF.L.U64.HI R27, R2, 0x2, R27 ;  /* 0x00000002021b3819 */ /* 0x000fe2000001021b */
[----:B------:R1:W5:Y:S01]  /*08f0*/  @P2 LDG.E.64 R18, [R12.64] ;  /* 0x0000000c0c122981 */ /* 0x000362000c1e1b00 */
[----:B------:R-:W-:Y:S02]  /*0900*/  @P0 IADD3.X R31, R0, c[0x0][0x184], RZ, P6, !PT ;  /* 0x00006100001f0a10 */ /* 0x000fe400037fe4ff */
[----:B------:R-:W-:-:S02]  /*0910*/  @P3 IADD3 R24, P5, R26, c[0x0][0x180], RZ ;  /* 0x000060001a183a10 */ /* 0x000fc40007fbe0ff */
[----:B------:R-:W-:Y:S01]  /*0920*/  @P3 IADD3 R26, P6, R26, c[0x0][0x178], RZ ;  /* 0x00005e001a1a3a10 */ /* 0x000fe20007fde0ff */
[----:B------:R-:W-:Y:S01]  /*0930*/  CS2R R8, SRZ ;  /* 0x0000000000087805 */ /* 0x000fe2000001ff00 */
[----:B0-----:R-:W-:Y:S01]  /*0940*/  CS2R R4, SRZ ;  /* 0x0000000000047805 */ /* 0x001fe2000001ff00 */
[C---:B------:R-:W-:Y:S01]  /*0950*/  @P3 IADD3.X R25, R27.reuse, c[0x0][0x184], RZ, P5, !PT ;  /* 0x000061001b193a10 */ /* 0x040fe20002ffe4ff */
[----:B-1----:R-:W-:Y:S01]  /*0960*/  CS2R R12, SRZ ;  /* 0x00000000000c7805 */ /* 0x002fe2000001ff00 */
[----:B------:R-:W-:Y:S02]  /*0970*/  @P3 IADD3.X R27, R27, c[0x0][0x17c], RZ, P6, !PT ;  /* 0x00005f001b1b3a10 */ /* 0x000fe400037fe4ff */
[----:B------:R0:W5:Y:S04]  /*0980*/  @P2 LDG.E.64 R8, [R28.64] ;  /* 0x0000000c1c082981 */ /* 0x000168000c1e1b00 */
[----:B------:R0:W5:Y:S04]  /*0990*/  @P3 LDG.E.64 R4, [R24.64] ;  /* 0x0000000c18043981 */ /* 0x000168000c1e1b00 */
[----:B------:R0:W5:Y:S01]  /*09a0*/  @P3 LDG.E.64 R12, [R26.64] ;  /* 0x0000000c1a0c3981 */ /* 0x000162000c1e1b00 */
[----:B------:R-:W-:Y:S01]  /*09b0*/  CS2R R6, SRZ ;  /* 0x0000000000067805 */ /* 0x000fe2000001ff00 */
[----:B------:R-:W-:-:S02]  /*09c0*/  @P0 IADD3 R22, P4, R22, c[0x0][0x178], RZ ;  /* 0x00005e0016160a10 */ /* 0x000fc40007f9e0ff */
[----:B------:R-:W-:Y:S02]  /*09d0*/  MOV R3, RZ ;  /* 0x000000ff00037202 */ /* 0x000fe40000000f00 */
[----:B------:R-:W-:Y:S01]  /*09e0*/  MOV R2, RZ ;  /* 0x000000ff00027202 */ /* 0x000fe20000000f00 */
[----:B------:R1:W5:Y:S01]  /*09f0*/  @P1 LDG.E.64 R6, [R10.64] ;  /* 0x0000000c0a061981 */ /* 0x000362000c1e1b00 */
[----:B------:R-:W-:-:S04]  /*0a00*/  @P0 IADD3.X R23, R0, c[0x0][0x17c], RZ, P4, !PT ;  /* 0x00005f0000170a10 */ /* 0x000fc800027fe4ff */
[----:B------:R0:W5:Y:S01]  /*0a10*/  @P0 LDG.E.64 R2, [R30.64] ;  /* 0x0000000c1e020981 */ /* 0x000162000c1e1b00 */
[----:B-1----:R-:W-:-:S06]  /*0a20*/  CS2R R10, SRZ ;  /* 0x00000000000a7805 */ /* 0x002fcc000001ff00 */
[----:B------:R0:W5:Y:S01]  /*0a30*/  @P0 LDG.E.64 R10, [R22.64] ;  /* 0x0000000c160a0981 */ /* 0x000162000c1e1b00 */
        /* <DEDUP_REMOVED lines=12> */
[----:B------:R-:W-:Y:S01]  /*0b00*/  MOV R49, RZ ;  /* 0x000000ff00317202 */ /* 0x000fe20000000f00 */
        /* <DEDUP_REMOVED lines=17> */
.L_x_1155:
[----:B0-----:R-:W-:Y:S05]  /*0c20*/  BSYNC B0 ;  /* 0x0000000000007941 */ /* 0x001fea0003800000 */
.L_x_1154:
[----:B------:R-:W-:Y:S01]  /*0c30*/  ISETP.NE.AND P4, PT, RZ, UR16, PT ;  /* 0x00000010ff007c0c */ /* 0x000fe2000bf85270 */
[C---:B-----5:R-:W-:Y:S01]  /*0c40*/  FADD.FTZ R36, -R14.reuse, R16 ;  /* 0x000000100e247221 */ /* 0x060fe20000010100 */
[----:B------:R-:W-:Y:S01]  /*0c50*/  MOV R16, R8 ;  /* 0x0000000800107202 */ /* 0x000fe20000000f00 */
[C---:B------:R-:W-:Y:S01]  /*0c60*/  FADD.FTZ R35, -R14.reuse, R17 ;  /* 0x000000110e237221 */ /* 0x040fe20000010100 */
[----:B------:R-:W-:Y:S01]  /*0c70*/  MOV R17, R7 ;  /* 0x0000000700117202 */ /* 0x000fe20000000f00 */
[C---:B------:R-:W-:Y:S01]  /*0c80*/  FADD.FTZ R34, -R14.reuse, R18 ;  /* 0x000000120e227221 */ /* 0x040fe20000010100 */
[----:B------:R-:W-:Y:S01]  /*0c90*/  MOV R18, R6 ;  /* 0x0000000600127202 */ /* 0x000fe20000000f00 */
[----:B------:R-:W-:-:S02]  /*0ca0*/  FADD.FTZ R0, -R14, R19 ;  /* 0x000000130e007221 */ /* 0x000fc40000010100 */
[----:B------:R-:W-:Y:S02]  /*0cb0*/  FMUL.FTZ R36, R36, UR11 ;  /* 0x0000000b24247c20 */ /* 0x000fe40008410000 */
        /* <DEDUP_REMOVED lines=20> */
.L_x_1156:
        /* <DEDUP_REMOVED lines=26> */
.L_x_1157:
[----:B------:R-:W-:Y:S02]  /*0fa0*/  FFMA.FTZ R22, R35, R20, R19 ;  /* 0x0000001423167223 */ /* 0x000fe40000010013 */
[----:B------:R-:W-:Y:S02]  /*0fb0*/  FMUL.FTZ R19, R16, R53 ;  /* 0x0000003510137220 */ /* 0x000fe40000410000 */
[----:B------:R-:W-:Y:S02]  /*0fc0*/  FADD.FTZ R20, R20, R21 ;  /* 0x0000001514147221 */ /* 0x000fe40000010000 */
[C---:B------:R-:W-:Y:S02]  /*0fd0*/  FADD.FTZ R2, -R14.reuse, R2 ;  /* 0x000000020e027221 */ /* 0x040fe40000010100 */
[----:B------:R-:W-:-:S02]  /*0fe0*/  FADD.FTZ R3, -R14, R3 ;  /* 0x000000030e037221 */ /* 0x000fc40000010100 */
[----:B------:R-:W-:Y:S02]  /*0ff0*/  FFMA.FTZ R21, R34, R19, R22 ;  /* 0x0000001322157223 */ /* 0x000fe40000010016 */
        /* <DEDUP_REMOVED lines=25> */
.L_x_1158:
        /* <DEDUP_REMOVED lines=31> */
.L_x_1159:
[----:B------:R-:W-:Y:S01]  /*1380*/  FFMA.FTZ R14, R3, R22, R14 ;  /* 0x00000016030e7223 */ /* 0x000fe2000001000e */
[----:B------:R-:W-:Y:S01]  /*1390*/  ISETP.GT.AND P0, PT, R46, 0x1e, PT ;  /* 0x0000001e2e00780c */ /* 0x000fe20003f04270 */
[----:B------:R-:W-:Y:S01]  /*13a0*/  FMUL.FTZ R25, R24, R53 ;  /* 0x0000003518197220 */ /* 0x000fe20000410000 */
[----:B------:R-:W-:Y:S01]  /*13b0*/  ISETP.NE.AND P5, PT, R46, RZ, PT ;  /* 0x000000ff2e00720c */ /* 0x000fe20003fa5270 */
[----:B------:R-:W-:Y:S01]  /*13c0*/  FADD.FTZ R22, R22, R21 ;  /* 0x0000001516167221 */ /* 0x000fe20000010000 */
[----:B------:R-:W-:Y:S01]  /*13d0*/  ISETP.NE.AND P3, PT, R54, RZ, PT ;  /* 0x000000ff3600720c */ /* 0x000fe20003f65270 */
[----:B------:R-:W-:Y:S01]  /*13e0*/  FMUL.FTZ R21, R23, R50 ;  /* 0x0000003217157220 */ /* 0x000fe20000410000 */
[----:B------:R-:W-:Y:S01]  /*13f0*/  ULDC UR5, c[0x0][0xc] ;  /* 0x0000030000057ab9 */ /* 0x000fe20000000800 */
[----:B------:R-:W-:Y:S01]  /*1400*/  FADD.FTZ R22, R22, R25 ;  /* 0x0000001916167221 */ /* 0x000fe20000010000 */
[----:B------:R-:W-:Y:S01]  /*1410*/  BSSY B0, `(.L_x_1160) ;  /* 0x0000171000007945 */ /* 0x000fe20003800000 */
[----:B------:R-:W-:-:S02]  /*1420*/  FFMA.FTZ R14, R4, R25, R14 ;  /* 0x00000019040e7223 */ /* 0x000fc4000001000e */
[----:B------:R-:W-:Y:S02]  /*1430*/  FADD.FTZ R25, R21, R22 ;  /* 0x0000001615197221 */ /* 0x000fe40000010000 */
[----:B------:R-:W-:Y:S02]  /*1440*/  FFMA.FTZ R14, R5, R21, R14 ;  /* 0x00000015050e7223 */ /* 0x000fe4000001000e */
[----:B------:R-:W-:Y:S01]  /*1450*/  FADD.FTZ R27, RZ, R18 ;  /* 0x00000012ff1b7221 */ /* 0x000fe20000010000 */
[----:B------:R-:W0:Y:S01]  /*1460*/  SHFL.DOWN PT, R22, R25, 0x1, 0x1f ;  /* 0x08201f0019167f89 */ /* 0x000e2200000e0000 */
[----:B------:R-:W-:Y:S02]  /*1470*/  FFMA.FTZ R29, R36, R18, RZ ;  /* 0x00000012241d7223 */ /* 0x000fe400000100ff */
[----:B------:R-:W-:Y:S01]  /*1480*/  FADD.FTZ R18, RZ, R17 ;  /* 0x00000011ff127221 */ /* 0x000fe20000010000 */
[----:B------:R-:W1:Y:S01]  /*1490*/  SHFL.DOWN PT, R21, R14, 0x1, 0x1f ;  /* 0x08201f000e157f89 */ /* 0x000e6200000e0000 */
[----:B------:R-:W-:-:S02]  /*14a0*/  FFMA.FTZ R17, R35, R17, RZ ;  /* 0x0000001123117223 */ /* 0x000fc400000100ff */
[----:B------:R-:W-:Y:S02]  /*14b0*/  FADD.FTZ R27, R27, R16 ;  /* 0x000000101b1b7221 */ /* 0x000fe40000010000 */
[----:B------:R-:W-:Y:S02]  /*14c0*/  FFMA.FTZ R29, R34, R16, R29 ;  /* 0x00000010221d7223 */ /* 0x000fe4000001001d */
[----:B------:R-:W-:Y:S02]  /*14d0*/  FFMA.FTZ R16, R0, R15, R17 ;  /* 0x0000000f00107223 */ /* 0x000fe40000010011 */
[----:B------:R-:W-:Y:S02]  /*14e0*/  FADD.FTZ R18, R18, R15 ;  /* 0x0000000f12127221 */ /* 0x000fe40000010000 */
[----:B------:R-:W-:Y:S02]  /*14f0*/  FFMA.FTZ R16, R3, R19, R16 ;  /* 0x0000001303107223 */ /* 0x000fe40000010010 */
[----:B------:R-:W-:-:S02]  /*1500*/  FADD.FTZ R27, R27, R20 ;  /* 0x000000141b1b7221 */ /* 0x000fc40000010000 */
[----:B------:R-:W-:Y:S02]  /*1510*/  FFMA.FTZ R29, R2, R20, R29 ;  /* 0x00000014021d7223 */ /* 0x000fe4000001001d */
[----:B------:R-:W-:Y:S02]  /*1520*/  FADD.FTZ R18, R18, R19 ;  /* 0x0000001312127221 */ /* 0x000fe40000010000 */
        /* <DEDUP_REMOVED lines=23> */
[----:B-1----:R-:W-:Y:S01]  /*16a0*/  @!P0 FADD.FTZ R14, R14, R21 ;  /* 0x000000150e0e8221 */ /* 0x002fe20000010000 */
[----:B------:R-:W-:Y:S01]  /*16b0*/  MOV R15, R25 ;  /* 0x00000019000f7202 */ /* 0x000fe20000000f00 */
[----:B------:R-:W-:Y:S01]  /*16c0*/  FFMA.FTZ R21, R5, R23, R16 ;  /* 0x0000001705157223 */ /* 0x000fe20000010010 */
[----:B------:R-:W-:Y:S01]  /*16d0*/  ISETP.GT.U32.AND P0, PT, R54, 0x1, PT ;  /* 0x000000013600780c */ /* 0x000fe20003f04070 */
[----:B------:R-:W-:-:S05]  /*16e0*/  FADD.FTZ R23, R18, R23 ;  /* 0x0000001712177221 */ /* 0x000fca0000010000 */
        /* <DEDUP_REMOVED lines=323> */
.L_x_1161:
[----:B0-----:R-:W-:Y:S05]  /*2b20*/  BSYNC B0 ;  /* 0x0000000000007941 */ /* 0x001fea0003800000 */
.L_x_1160:
        /* <DEDUP_REMOVED lines=19> */
.L_x_1163:
[----:B------:R-:W-:Y:S05]  /*2c60*/  BSYNC B0 ;  /* 0x0000000000007941 */ /* 0x000fea0003800000 */
.L_x_1162:
        /* <DEDUP_REMOVED lines=37> */
.L_x_1166:
[----:B------:R-:W2:Y:S01]  /*2ec0*/  LDG.E.STRONG.GPU R18, [R16.64] ;  /* 0x0000000c10127981 */ /* 0x000ea2000c1ef900 */
[----:B------:R-:W-:Y:S01]  /*2ed0*/  YIELD ;  /* 0x0000000000007946 */ /* 0x000fe20003800000 */
[----:B--2---:R-:W-:Y:S01]  /*2ee0*/  ISETP.NE.AND P0, PT, R18, R21, PT ;  /* 0x000000151200720c */ /* 0x004fe20003f05270 */
[----:B------:R-:W-:-:S12]  /*2ef0*/  CCTL.IVALL ;  /* 0x00000000ff00798f */ /* 0x000fd80002000000 */
[----:B------:R-:W-:Y:S05]  /*2f00*/  @P0 BRA `(.L_x_1166) ;  /* 0xffffffb000000947 */ /* 0x000fea000383ffff */
.L_x_1165:
        /* <DEDUP_REMOVED lines=20> */
.L_x_1170:
        /* <DEDUP_REMOVED lines=116> */
.L_x_1169:
        /* <DEDUP_REMOVED lines=62> */
.L_x_1171:
[----:B------:R-:W-:-:S13]  /*3b70*/  ISETP.NE.OR P0, PT, RZ, UR4, P0 ;  /* 0x00000004ff007c0c */ /* 0x000fda0008705670 */
[----:B------:R-:W-:Y:S05]  /*3b80*/  @!P0 BRA `(.L_x_1167) ;  /* 0x000001f000008947 */ /* 0x000fea0003800000 */
.L_x_1168:
        /* <DEDUP_REMOVED lines=31> */
.L_x_1167:
        /* <DEDUP_REMOVED lines=12> */
.L_x_1173:
[----:B------:R-:W-:Y:S05]  /*3e40*/  BSYNC B0 ;  /* 0x0000000000007941 */ /* 0x000fea0003800000 */
.L_x_1172:
        /* <DEDUP_REMOVED lines=16> */
.L_x_1164:
        /* <DEDUP_REMOVED lines=30> */
.L_x_1174:
        /* <DEDUP_REMOVED lines=17> */
.L_x_1176:
[----:B------:R-:W-:Y:S05]  /*4240*/  BSYNC B0 ;  /* 0x0000000000007941 */ /* 0x000fea0003800000 */
.L_x_1175:
        /* <DEDUP_REMOVED lines=19> */
.L_x_1177:
        /* <DEDUP_REMOVED lines=17> */
.L_x_1179:
[----:B------:R-:W-:Y:S05]  /*4490*/  BSYNC B0 ;  /* 0x0000000000007941 */ /* 0x000fea0003800000 */
.L_x_1178:
        /* <DEDUP_REMOVED lines=19> */
.L_x_1180:
        /* <DEDUP_REMOVED lines=17> */
.L_x_1182:
[----:B------:R-:W-:Y:S05]  /*46e0*/  BSYNC B0 ;  /* 0x0000000000007941 */ /* 0x000fea0003800000 */
.L_x_1181:
        /* <DEDUP_REMOVED lines=19> */
.L_x_1183:
[----:B------:R-:W-:Y:S01]  /*4820*/  BSSY B0, `(.L_x_1184) ;  /* 0x0000010000007945 */ /* 0x000fe20003800000 */
[----:B------:R-:W-:Y:S05]  /*4830*/  @!P3 BRA `(.L_x_1185) ;  /* 0x000000e00000b947 */ /* 0x000fea0003800000 */
[----:B------:R-:W-:Y:S01]  /*4840*/  MOV R59, R61 ;  /* 0x0000003d003b7202 */ /* 0x000fe20000000f00 */
[----:B------:R-:W-:Y:S02]  /*4850*/  IMAD R0, R38, c[0x0][0x1d8], RZ ;  /* 0x0000760026007a24 */ /* 0x000fe400078e02ff */
[----:B------:R-:W-:Y:S02]  /*4860*/  FFMA.FTZ R4, R4, R19, R18 ;  /* 0x0000001304047223 */ /* 0x000fe40000010012 */
[----:B------:R-:W-:-:S04]  /*4870*/  IMAD.WIDE.U32 R58, R39, c[0x0][0x1d8], R58 ;  /* 0x00007600273a7a25 */ /* 0x000fc800078e003a */
[----:B0-----:R-:W-:Y:S01]  /*4880*/  IMAD R3, R39, c[0x0][0x1dc], R0 ;  /* 0x0000770027037a24 */ /* 0x001fe200078e0200 */
        /* <DEDUP_REMOVED lines=9> */
.L_x_1185:
[----:B------:R-:W-:Y:S05]  /*4920*/  BSYNC B0 ;  /* 0x0000000000007941 */ /* 0x000fea0003800000 */
.L_x_1184:
[----:B------:R-:W-:Y:S01]  /*4930*/  ULDC UR4, c[0x0][0x10] ;  /* 0x0000040000047ab9 */ /* 0x000fe20000000800 */
[----:B------:R-:W-:Y:S01]  /*4940*/  IADD3 R52, R52, 0x1, RZ ;  /* 0x0000000134347810 */ /* 0x000fe20007ffe0ff */
[----:B------:R-:W-:-:S04]  /*4950*/  UIADD3 UR14, UR14, UR4, URZ ;  /* 0x000000040e0e7290 */ /* 0x000fc8000fffe03f */
[----:B------:R-:W-:-:S06]  /*4960*/  UISETP.GE.AND UP0, UPT, UR14, UR6, UPT ;  /* 0x000000060e00728c */ /* 0x000fcc000bf06270 */
[----:B------:R-:W-:-:S13]  /*4970*/  PLOP3.LUT P0, PT, PT, PT, UP0, 0x80, 0x0 ;  /* 0x000000000000781c */ /* 0x000fda0003f0f008 */
[----:B------:R-:W-:Y:S01]  /*4980*/  @P0 CALL.REL.NOINC `(.L_x_1153) ;  /* 0x0000001000000944 */ /* 0x000fe20003c00000 */
[----:B------:R-:W-:Y:S05]  /*4990*/  BRA `(.L_x_1186) ;  /* 0xffffb95000007947 */ /* 0x000fea000383ffff */
.L_x_1153:
        /* <DEDUP_REMOVED lines=22> */
.L_x_1188:
[----:B------:R-:W-:Y:S05]  /*4b00*/  BSYNC B0 ;  /* 0x0000000000007941 */ /* 0x000fea0003800000 */
.L_x_1187:
[----:B------:R-:W-:Y:S05]  /*4b10*/  @P0 EXIT ;  /* 0x000000000000094d */ /* 0x000fea0003800000 */
[----:B------:R-:W-:Y:S05]  /*4b20*/  @P2 BRA `(.L_x_1189) ;  /* 0x0000008000002947 */ /* 0x000fea0003800000 */
[----:B------:R-:W-:-:S05]  /*4b30*/  IMAD R0, R4, c[0x0][0x10], RZ ;  /* 0x0000040004007a24 */ /* 0x000fca00078e02ff */
[----:B------:R-:W-:-:S13]  /*4b40*/  ISETP.NE.AND P0, PT, R0, -0x1, PT ;  /* 0xffffffff0000780c */ /* 0x000fda0003f05270 */
[----:B------:R-:W-:Y:S05]  /*4b50*/  @!P0 BRA `(.L_x_1189) ;  /* 0x0000005000008947 */ /* 0x000fea0003800000 */
.L_x_1190:
[----:B0-----:R-:W2:Y:S01]  /*4b60*/  LDG.E.STRONG.GPU R5, [R2.64] ;  /* 0x0000000c02057981 */ /* 0x001ea2000c1ef900 */
[----:B------:R-:W-:Y:S01]  /*4b70*/  YIELD ;  /* 0x0000000000007946 */ /* 0x000fe20003800000 */
[----:B--2---:R-:W-:Y:S01]  /*4b80*/  ISETP.NE.AND P0, PT, R5, R0, PT ;  /* 0x000000000500720c */ /* 0x004fe20003f05270 */
[----:B------:R-:W-:-:S12]  /*4b90*/  CCTL.IVALL ;  /* 0x00000000ff00798f */ /* 0x000fd80002000000 */
[----:B------:R-:W-:Y:S05]  /*4ba0*/  @P0 BRA `(.L_x_1190) ;  /* 0xffffffb000000947 */ /* 0x000fea000383ffff */
.L_x_1189:
        /* <DEDUP_REMOVED lines=25> */
.L_x_1191:
        /* <DEDUP_REMOVED lines=26> */
.L_x_1192:
        /* <DEDUP_REMOVED lines=10> */
.L_x_2309:


//--------------------- .text._Z35group_norm_nhwc_bwd_one_pass_kernelI11Fp32IOBf16WLi512ELi4ELi128EEv26Group_norm_nhwc_bwd_params --------------------------
	.section	.text._Z35group_norm_nhwc_bwd_one_pass_kernelI11Fp32IOBf16WLi512ELi4ELi128EEv26Group_norm_nhwc_bwd_params,"ax",@progbits
	.sectioninfo	@"SHI_REGISTERS=94"
	.align	128
        .global         _Z35group_norm_nhwc_bwd_one_pass_kernelI11Fp32IOBf16WLi512ELi4ELi128EEv26Group_norm_nhwc_bwd_params
        .type           _Z35group_norm_nhwc_bwd_one_pass_kernelI11Fp32IOBf16WLi512ELi4ELi128EEv26Group_norm_nhwc_bwd_params,@function
        .size           _Z35group_norm_nhwc_bwd_one_pass_kernelI11Fp32IOBf16WLi512ELi4ELi128EEv26Group_norm_nhwc_bwd_params,(.L_x_2310 - _Z35group_norm_nhwc_bwd_one_pass_kernelI11Fp32IOBf16WLi512ELi4ELi128EEv26Group_norm_nhwc_bwd_params)
        .other          _Z35group_norm_nhwc_bwd_one_pass_kernelI11Fp32IOBf16WLi512ELi4ELi128EEv26Group_norm_nhwc_bwd_params,@"STO_CUDA_ENTRY STV_DEFAULT"
_Z35group_norm_nhwc_bwd_one_pass_kernelI11Fp32IOBf16WLi512ELi4ELi128EEv26Group_norm_nhwc_bwd_params:
.text._Z35group_norm_nhwc_bwd_one_pass_kernelI11Fp32IOBf16WLi512ELi4ELi128EEv26Group_norm_nhwc_bwd_params:
        /* <DEDUP_REMOVED lines=61> */
.L_x_1242:
[----:B0-----:R-:W-:Y:S01]  /*03d0*/  IABS R5, c[0x0][0x1f0] ;  /* 0x00007c0000057a13 */ /* 0x001fe20000000000 */
[----:B------:R-:W-:Y:S01]  /*03e0*/  ULDC UR4, c[0x0][0x1f0] ;  /* 0x00007c0000047ab9 */ /* 0x000fe20000000800 */
[----:B------:R-:W-:Y:S01]  /*03f0*/  @P4 IMAD R6, R62, c[0x0][0x1d8], RZ ;  /* 0x000076003e064a24 */ /* 0x000fe200078e02ff */
[----:B------:R-:W-:Y:S01]  /*0400*/  ULOP3.LUT UR4, UR14, UR4, URZ, 0x3c, !UPT ;  /* 0x000000040e047292 */ /* 0x000fe2000f8e3c3f */
[----:B------:R-:W0:Y:S01]  /*0410*/  I2F.RP R0, R5 ;  /* 0x0000000500007306 */ /* 0x000e220000209400 */
[----:B------:R-:W-:Y:S01]  /*0420*/  @P3 IMAD R8, R60, c[0x0][0x1d8], RZ ;  /* 0x000076003c083a24 */ /* 0x000fe200078e02ff */
[----:B------:R-:W-:Y:S01]  /*0430*/  CS2R R32, SRZ ;  /* 0x0000000000207805 */ /* 0x000fe2000001ff00 */
[----:B------:R-:W-:-:S02]  /*0440*/  @P4 IMAD R9, R63, c[0x0][0x1dc], R6 ;  /* 0x000077003f094a24 */ /* 0x000fc400078e0206 */
        /* <DEDUP_REMOVED lines=15> */
[----:B------:R-:W-:Y:S01]  /*0540*/  LOP3.LUT R37, R4, 0x2, RZ, 0xc0, !PT ;  /* 0x0000000204257812 */ /* 0x000fe200078ec0ff */
[----:B------:R-:W-:-:S04]  /*0550*/  @P5 IMAD R4, R64, c[0x0][0x1d8], RZ ;  /* 0x0000760040045a24 */ /* 0x000fc800078e02ff */
[----:B------:R-:W-:-:S06]  /*0560*/  @P5 IMAD R7, R65, c[0x0][0x1dc], R4 ;  /* 0x0000770041075a24 */ /* 0x000fcc00078e0204 */
[-C--:B------:R-:W-:Y:S02]  /*0570*/  @!P0 IADD3 R0, R0, -R5.reuse, RZ ;  /* 0x8000000500008210 */ /* 0x080fe40007ffe0ff */
[----:B------:R-:W-:Y:S02]  /*0580*/  @!P0 IADD3 R3, R3, 0x1, RZ ;  /* 0x0000000103038810 */ /* 0x000fe40007ffe0ff */
[CC--:B------:R-:W-:Y:S02]  /*0590*/  ISETP.GE.U32.AND P6, PT, R0.reuse, R5.reuse, PT ;  /* 0x000000050000720c */ /* 0x0c0fe40003fc6070 */
[----:B------:R-:W-:Y:S02]  /*05a0*/  ISETP.GT.U32.AND P0, PT, R5, R0, PT ;  /* 0x000000000500720c */ /* 0x000fe40003f04070 */
[----:B------:R-:W-:-:S04]  /*05b0*/  IADD3 R5, R0, -R5, RZ ;  /* 0x8000000500057210 */ /* 0x000fc80007ffe0ff */
[----:B------:R-:W-:Y:S02]  /*05c0*/  SEL R0, R5, R0, !P0 ;  /* 0x0000000005007207 */ /* 0x000fe40004000000 */
[----:B------:R-:W-:Y:S02]  /*05d0*/  ISETP.LE.AND P0, PT, RZ, UR14, PT ;  /* 0x0000000eff007c0c */ /* 0x000fe4000bf03270 */
[----:B------:R-:W-:Y:S02]  /*05e0*/  SHF.R.U32.HI R5, RZ, 0x1, R73 ;  /* 0x00000001ff057819 */ /* 0x000fe40000011649 */
[----:B------:R-:W-:Y:S02]  /*05f0*/  @P6 IADD3 R3, R3, 0x1, RZ ;  /* 0x0000000103036810 */ /* 0x000fe40007ffe0ff */
[----:B------:R-:W-:Y:S02]  /*0600*/  ISETP.LE.AND P6, PT, RZ, UR4, PT ;  /* 0x00000004ff007c0c */ /* 0x000fe4000bfc3270 */
[----:B------:R-:W-:-:S02]  /*0610*/  MOV R2, R3 ;  /* 0x0000000300027202 */ /* 0x000fc40000000f00 */
[----:B------:R-:W-:-:S03]  /*0620*/  LOP3.LUT R3, RZ, c[0x0][0x1f0], RZ, 0x33, !PT ;  /* 0x00007c00ff037a12 */ /* 0x000fc600078e33ff */
[----:B------:R-:W-:Y:S02]  /*0630*/  @!P0 IADD3 R0, -R0, RZ, RZ ;  /* 0x000000ff00008210 */ /* 0x000fe40007ffe1ff */
[----:B------:R-:W-:-:S04]  /*0640*/  ISETP.NE.AND P0, PT, RZ, c[0x0][0x1f0], PT ;  /* 0x00007c00ff007a0c */ /* 0x000fc80003f05270 */
        /* <DEDUP_REMOVED lines=11> */
[----:B------:R-:W-:Y:S02]  /*0700*/  @P4 MOV R4, R86 ;  /* 0x0000005600044202 */ /* 0x000fe40000000f00 */
[----:B------:R-:W-:Y:S02]  /*0710*/  IADD3 R89, R87, R89, RZ ;  /* 0x0000005957597210 */ /* 0x000fe40007ffe0ff */
[----:B------:R-:W-:Y:S02]  /*0720*/  IADD3 R2, R0, 0x140, RZ ;  /* 0x0000014000027810 */ /* 0x000fe40007ffe0ff */
        /* <DEDUP_REMOVED lines=10> */
[----:B------:R-:W-:Y:S01]  /*07d0*/  @P4 SHF.L.U32 R26, R4, 0x2, RZ ;  /* 0x00000002041a4819 */ /* 0x000fe200000006ff */
[----:B------:R-:W-:Y:S01]  /*07e0*/  @P2 IMAD R8, R58, c[0x0][0x1d8], RZ ;  /* 0x000076003a082a24 */ /* 0x000fe200078e02ff */
[----:B------:R-:W-:-:S02]  /*07f0*/  @P5 SHF.L.U64.HI R5, R2, 0x2, R7 ;  /* 0x0000000202055819 */ /* 0x000fc40000010207 */
[----:B------:R-:W-:Y:S01]  /*0800*/  @P4 SHF.L.U64.HI R4, R4, 0x2, R3 ;  /* 0x0000000204044819 */ /* 0x000fe20000010203 */
[----:B------:R-:W-:Y:S01]  /*0810*/  @P2 IMAD R11, R59, c[0x0][0x1dc], R8 ;  /* 0x000077003b0b2a24 */ /* 0x000fe200078e0208 */
[C---:B------:R-:W-:Y:S02]  /*0820*/  @P5 IADD3 R14, P6, R6.reuse, c[0x0][0x180], RZ ;  /* 0x00006000060e5a10 */ /* 0x040fe40007fde0ff */
[----:B------:R-:W-:Y:S02]  /*0830*/  @P3 MOV R2, R86 ;  /* 0x0000005600023202 */ /* 0x000fe40000000f00 */
[----:B------:R-:W-:Y:S02]  /*0840*/  @P3 MOV R3, R89 ;  /* 0x0000005900033202 */ /* 0x000fe40000000f00 */
[----:B------:R-:W-:Y:S02]  /*0850*/  @P5 IADD3.X R15, R5, c[0x0][0x184], RZ, P6, !PT ;  /* 0x00006100050f5a10 */ /* 0x000fe400037fe4ff */
[----:B------:R-:W-:Y:S01]  /*0860*/  @P5 IADD3 R6, P6, R6, c[0x0][0x178], RZ ;  /* 0x00005e0006065a10 */ /* 0x000fe20007fde0ff */
[----:B------:R-:W-:Y:S01]  /*0870*/  @P3 IMAD.WIDE.U32 R2, R61, c[0x0][0x1d8], R2 ;  /* 0x000076003d023a25 */ /* 0x000fe200078e0002 */
[----:B------:R-:W-:-:S02]  /*0880*/  ISETP.LT.U32.AND P0, PT, R73, 0x80, !P0 ;  /* 0x000000804900780c */ /* 0x000fc40004701070 */
[----:B------:R-:W-:Y:S02]  /*0890*/  @P5 IADD3.X R7, R5, c[0x0][0x17c], RZ, P6, !PT ;  /* 0x00005f0005075a10 */ /* 0x000fe400037fe4ff */
[----:B------:R-:W-:Y:S02]  /*08a0*/  @P3 IADD3 R9, R3, R9, RZ ;  /* 0x0000000903093210 */ /* 0x000fe40007ffe0ff */
[----:B------:R-:W-:Y:S02]  /*08b0*/  @P4 IADD3 R18, P6, R26, c[0x0][0x180], RZ ;  /* 0x000060001a124a10 */ /* 0x000fe40007fde0ff */
[C---:B------:R-:W-:Y:S02]  /*08c0*/  @P3 SHF.L.U32 R20, R2.reuse, 0x2, RZ ;  /* 0x0000000202143819 */ /* 0x040fe400000006ff */
[----:B------:R-:W-:Y:S02]  /*08d0*/  @P3 SHF.L.U64.HI R9, R2, 0x2, R9 ;  /* 0x0000000202093819 */ /* 0x000fe40000010209 */
[----:B------:R-:W-:-:S02]  /*08e0*/  @P4 IADD3.X R19, R4, c[0x0][0x184], RZ, P6, !PT ;  /* 0x0000610004134a10 */ /* 0x000fc400037fe4ff */
[----:B------:R-:W-:Y:S02]  /*08f0*/  @P4 IADD3 R26, P6, R26, c[0x0][0x178], RZ ;  /* 0x00005e001a1a4a10 */ /* 0x000fe40007fde0ff */
[-C--:B------:R-:W-:Y:S02]  /*0900*/  @P2 MOV R2, R86.reuse ;  /* 0x0000005600022202 */ /* 0x080fe40000000f00 */
[----:B------:R-:W-:Y:S02]  /*0910*/  @P2 MOV R3, R89 ;  /* 0x0000005900032202 */ /* 0x000fe40000000f00 */
[----:B------:R-:W-:Y:S02]  /*0920*/  @P4 IADD3.X R27, R4, c[0x0][0x17c], RZ, P6, !PT ;  /* 0x00005f00041b4a10 */ /* 0x000fe400037fe4ff */
[----:B------:R-:W-:Y:S01]  /*0930*/  @P3 IADD3 R46, P6, R20, c[0x0][0x180], RZ ;  /* 0x00006000142e3a10 */ /* 0x000fe20007fde0ff */
[----:B------:R-:W-:Y:S01]  /*0940*/  @P2 IMAD.WIDE.U32 R2, R59, c[0x0][0x1d8], R2 ;  /* 0x000076003b022a25 */ /* 0x000fe200078e0002 */
[----:B------:R-:W-:-:S02]  /*0950*/  @P1 MOV R4, R86 ;  /* 0x0000005600041202 */ /* 0x000fc40000000f00 */
[----:B------:R-:W-:Y:S02]  /*0960*/  @P1 MOV R5, R89 ;  /* 0x0000005900051202 */ /* 0x000fe40000000f00 */
[----:B------:R-:W-:Y:S02]  /*0970*/  @P3 IADD3.X R47, R9, c[0x0][0x184], RZ, P6, !PT ;  /* 0x00006100092f3a10 */ /* 0x000fe400037fe4ff */
[----:B------:R-:W-:Y:S01]  /*0980*/  @P2 IADD3 R3, R3, R11, RZ ;  /* 0x0000000b03032210 */ /* 0x000fe20007ffe0ff */
[----:B------:R-:W-:Y:S01]  /*0990*/  @P1 IMAD.WIDE.U32 R4, R57, c[0x0][0x1d8], R4 ;  /* 0x0000760039041a25 */ /* 0x000fe200078e0004 */
[----:B------:R-:W-:Y:S02]  /*09a0*/  @P3 IADD3 R20, P6, R20, c[0x0][0x178], RZ ;  /* 0x00005e0014143a10 */ /* 0x000fe40007fde0ff */
[C---:B------:R-:W-:Y:S02]  /*09b0*/  @P2 SHF.L.U32 R24, R2.reuse, 0x2, RZ ;  /* 0x0000000202182819 */ /* 0x040fe400000006ff */
[----:B------:R-:W-:Y:S01]  /*09c0*/  @P2 SHF.L.U64.HI R8, R2, 0x2, R3 ;  /* 0x0000000202082819 */ /* 0x000fe20000010203 */
[----:B------:R-:W-:Y:S01]  /*09d0*/  @P0 IMAD R2, R54, c[0x0][0x1d8], RZ ;  /* 0x0000760036020a24 */ /* 0x000fe200078e02ff */
[----:B------:R-:W-:-:S02]  /*09e0*/  @P3 IADD3.X R21, R9, c[0x0][0x17c], RZ, P6, !PT ;  /* 0x00005f0009153a10 */ /* 0x000fc400037fe4ff */
[----:B------:R-:W-:Y:S01]  /*09f0*/  @P1 IADD3 R3, R5, R13, RZ ;  /* 0x0000000d05031210 */ /* 0x000fe20007ffe0ff */
[----:B------:R-:W-:Y:S01]  /*0a00*/  UMOV UR11, 0x8 ;  /* 0x00000008000b7882 */ /* 0x000fe20000000000 */
[----:B------:R-:W-:Y:S01]  /*0a10*/  @P2 IADD3 R22, P6, R24, c[0x0][0x180], RZ ;  /* 0x0000600018162a10 */ /* 0x000fe20007fde0ff */
[----:B------:R-:W-:Y:S01]  /*0a20*/  ULDC.64 UR4, c[0x0][0x198] ;  /* 0x0000660000047ab9 */ /* 0x000fe20000000a00 */
[C---:B------:R-:W-:Y:S01]  /*0a30*/  @P1 SHF.L.U32 R38, R4.reuse, 0x2, RZ ;  /* 0x0000000204261819 */ /* 0x040fe200000006ff */
[----:B------:R-:W-:Y:S01]  /*0a40*/  @P0 IMAD R9, R55, c[0x0][0x1dc], R2 ;  /* 0x0000770037090a24 */ /* 0x000fe200078e0202 */
[----:B------:R-:W-:Y:S01]  /*0a50*/  @P1 SHF.L.U64.HI R4, R4, 0x2, R3 ;  /* 0x0000000204041819 */ /* 0x000fe20000010203 */
[----:B------:R-:W-:Y:S01]  /*0a60*/  UIMAD.WIDE UR4, UR14, UR11, UR4 ;  /* 0x0000000b0e0472a5 */ /* 0x000fe2000f8e0204 */
[----:B------:R-:W-:Y:S02]  /*0a70*/  @P2 IADD3.X R23, R8, c[0x0][0x184], RZ, P6, !PT ;  /* 0x0000610008172a10 */ /* 0x000fe400037fe4ff */
[----:B------:R-:W-:-:S02]  /*0a80*/  @P2 IADD3 R24, P6, R24, c[0x0][0x178], RZ ;  /* 0x00005e0018182a10 */ /* 0x000fc40007fde0ff */
[----:B------:R-:W-:Y:S02]  /*0a90*/  @P0 MOV R2, R86 ;  /* 0x0000005600020202 */ /* 0x000fe40000000f00 */
[----:B------:R-:W-:Y:S02]  /*0aa0*/  @P0 MOV R3, R89 ;  /* 0x0000005900030202 */ /* 0x000fe40000000f00 */
[----:B------:R-:W-:Y:S02]  /*0ab0*/  @P2 IADD3.X R25, R8, c[0x0][0x17c], RZ, P6, !PT ;  /* 0x00005f0008192a10 */ /* 0x000fe400037fe4ff */
[----:B------:R-:W-:Y:S01]  /*0ac0*/  @P1 IADD3 R40, P6, R38, c[0x0][0x180], RZ ;  /* 0x0000600026281a10 */ /* 0x000fe20007fde0ff */
[----:B------:R-:W-:Y:S01]  /*0ad0*/  @P0 IMAD.WIDE.U32 R2, R55, c[0x0][0x1d8], R2 ;  /* 0x0000760037020a25 */ /* 0x000fe200078e0002 */
[----:B------:R-:W-:Y:S02]  /*0ae0*/  MOV R30, UR4 ;  /* 0x00000004001e7c02 */ /* 0x000fe40008000f00 */
[----:B------:R-:W-:-:S02]  /*0af0*/  MOV R31, UR5 ;  /* 0x00000005001f7c02 */ /* 0x000fc40008000f00 */
[----:B------:R-:W-:Y:S02]  /*0b00*/  @P1 IADD3.X R41, R4, c[0x0][0x184], RZ, P6, !PT ;  /* 0x0000610004291a10 */ /* 0x000fe400037fe4ff */
[----:B------:R-:W-:Y:S02]  /*0b10*/  @P0 IADD3 R9, R3, R9, RZ ;  /* 0x0000000903090210 */ /* 0x000fe40007ffe0ff */
[----:B------:R-:W-:Y:S01]  /*0b20*/  @P1 IADD3 R38, P6, R38, c[0x0][0x178], RZ ;  /* 0x00005e0026261a10 */ /* 0x000fe20007fde0ff */
[----:B------:R-:W2:Y:S01]  /*0b30*/  LDG.E.64 R30, [R30.64] ;  /* 0x0000000c1e1e7981 */ /* 0x000ea2000c1e1b00 */
[----:B------:R-:W-:Y:S02]  /*0b40*/  @P0 SHF.L.U32 R3, R2, 0x2, RZ ;  /* 0x0000000202030819 */ /* 0x000fe400000006ff */
[----:B------:R-:W-:Y:S02]  /*0b50*/  @P1 IADD3.X R39, R4, c[0x0][0x17c], RZ, P6, !PT ;  /* 0x00005f0004271a10 */ /* 0x000fe400037fe4ff */
[----:B------:R-:W-:-:S02]  /*0b60*/  @P0 SHF.L.U64.HI R9, R2, 0x2, R9 ;  /* 0x0000000202090819 */ /* 0x000fc40000010209 */
[----:B------:R-:W-:Y:S02]  /*0b70*/  @P0 IADD3 R4, P6, R3, c[0x0][0x180], RZ ;  /* 0x0000600003040a10 */ /* 0x000fe40007fde0ff */
[----:B------:R-:W-:Y:S02]  /*0b80*/  IADD3 R8, R0, 0x180, RZ ;  /* 0x0000018000087810 */ /* 0x000fe40007ffe0ff */
[----:B------:R-:W-:Y:S02]  /*0b90*/  @P0 IADD3.X R5, R9, c[0x0][0x184], RZ, P6, !PT ;  /* 0x0000610009050a10 */ /* 0x000fe400037fe4ff */
[----:B------:R-:W-:Y:S01]  /*0ba0*/  @P0 IADD3 R2, P6, R3, c[0x0][0x178], RZ ;  /* 0x00005e0003020a10 */ /* 0x000fe20007fde0ff */
[----:B------:R-:W-:Y:S02]  /*0bb0*/  CS2R R28, SRZ ;  /* 0x00000000001c7805 */ /* 0x000fe4000001ff00 */
[----:B------:R0:W5:Y:S01]  /*0bc0*/  @P0 LDG.E.64 R32, [R4.64] ;  /* 0x0000000c04200981 */ /* 0x000162000c1e1b00 */
[----:B------:R-:W-:-:S02]  /*0bd0*/  @P0 IADD3.X R3, R9, c[0x0][0x17c], RZ, P6, !PT ;  /* 0x00005f0009030a10 */ /* 0x000fc400037fe4ff */
[----:B------:R-:W-:Y:S01]  /*0be0*/  ISETP.GE.U32.AND P6, PT, R8, c[0x0][0x1e0], PT ;  /* 0x0000780008007a0c */ /* 0x000fe20003fc6070 */
[----:B------:R1:W5:Y:S01]  /*0bf0*/  @P1 LDG.E.64 R28, [R40.64] ;  /* 0x0000000c281c1981 */ /* 0x000362000c1e1b00 */
[----:B------:R-:W-:-:S04]  /*0c00*/  SHF.R.S32.HI R8, RZ, 0x1f, R8 ;  /* 0x0000001fff087819 */ /* 0x000fc80000011408 */
[----:B------:R-:W-:-:S04]  /*0c10*/  ISETP.GE.AND.EX P6, PT, R8, c[0x0][0x1e4], PT, P6 ;  /* 0x0000790008007a0c */ /* 0x000fc80003fc6360 */
[----:B------:R-:W-:-:S13]  /*0c20*/  ISETP.LT.U32.AND P6, PT, R73, 0x80, !P6 ;  /* 0x000000804900780c */ /* 0x000fda00077c1070 */
[----:B------:R-:W-:Y:S01]  /*0c30*/  @P6 MOV R10, R86 ;  /* 0x00000056000a6202 */ /* 0x000fe20000000f00 */
[----:B------:R-:W-:Y:S01]  /*0c40*/  @P6 IMAD R8, R52, c[0x0][0x1d8], RZ ;  /* 0x0000760034086a24 */ /* 0x000fe200078e02ff */
[----:B------:R-:W-:-:S03]  /*0c50*/  @P6 MOV R11, R89 ;  /* 0x00000059000b6202 */ /* 0x000fc60000000f00 */
[C---:B------:R-:W-:Y:S02]  /*0c60*/  @P6 IMAD R9, R53.reuse, c[0x0][0x1dc], R8 ;  /* 0x0000770035096a24 */ /* 0x040fe400078e0208 */
[----:B------:R-:W-:-:S05]  /*0c70*/  @P6 IMAD.WIDE.U32 R10, R53, c[0x0][0x1d8], R10 ;  /* 0x00007600350a6a25 */ /* 0x000fca00078e000a */
[----:B------:R-:W-:Y:S02]  /*0c80*/  @P6 IADD3 R11, R11, R9, RZ ;  /* 0x000000090b0b6210 */ /* 0x000fe40007ffe0ff */
[----:B------:R-:W-:Y:S01]  /*0c90*/  CS2R R8, SRZ ;  /* 0x0000000000087805 */ /* 0x000fe2000001ff00 */
[C---:B------:R-:W-:Y:S02]  /*0ca0*/  @P6 SHF.L.U32 R44, R10.reuse, 0x2, RZ ;  /* 0x000000020a2c6819 */ /* 0x040fe400000006ff */
[----:B------:R-:W-:-:S03]  /*0cb0*/  @P6 SHF.L.U64.HI R10, R10, 0x2, R11 ;  /* 0x000000020a0a6819 */ /* 0x000fc6000001020b */
[----:B------:R3:W5:Y:S02]  /*0cc0*/  @P0 LDG.E.64 R8, [R2.64] ;  /* 0x0000000c02080981 */ /* 0x000764000c1e1b00 */
[----:B---3--:R-:W-:Y:S02]  /*0cd0*/  MOV R3, RZ ;  /* 0x000000ff00037202 */ /* 0x008fe40000000f00 */
[----:B------:R-:W-:-:S06]  /*0ce0*/  MOV R2, RZ ;  /* 0x000000ff00027202 */ /* 0x000fcc0000000f00 */
[----:B------:R3:W5:Y:S02]  /*0cf0*/  @P5 LDG.E.64 R2, [R14.64] ;  /* 0x0000000c0e025981 */ /* 0x000764000c1e1b00 */
[----:B---3--:R-:W-:-:S06]  /*0d00*/  CS2R R14, SRZ ;  /* 0x00000000000e7805 */ /* 0x008fcc000001ff00 */
[----:B------:R3:W5:Y:S02]  /*0d10*/  @P3 LDG.E.64 R14, [R20.64] ;  /* 0x0000000c140e3981 */ /* 0x000764000c1e1b00 */
[----:B---3--:R-:W-:-:S06]  /*0d20*/  CS2R R20, SRZ ;  /* 0x0000000000147805 */ /* 0x008fcc000001ff00 */
        /* <DEDUP_REMOVED lines=9> */
[----:B------:R-:W-:Y:S01]  /*0dc0*/  ISETP.LT.U32.AND P0, PT, R73, 0x80, !P0 ;  /* 0x000000804900780c */ /* 0x000fe20004701070 */
[----:B------:R-:W-:Y:S01]  /*0dd0*/  CS2R R34, SRZ ;  /* 0x0000000000227805 */ /* 0x000fe2000001ff00 */
[----:B------:R-:W-:-:S05]  /*0de0*/  CS2R R12, SRZ ;  /* 0x00000000000c7805 */ /* 0x000fca000001ff00 */
[----:B------:R3:W5:Y:S04]  /*0df0*/  @P4 LDG.E.64 R34, [R18.64] ;  /* 0x0000000c12224981 */ /* 0x000768000c1e1b00 */
[----:B------:R4:W5:Y:S02]  /*0e00*/  @P4 LDG.E.64 R12, [R26.64] ;  /* 0x0000000c1a0c4981 */ /* 0x000964000c1e1b00 */
[----:B0-----:R-:W-:Y:S01]  /*0e10*/  @P0 MOV R4, R86 ;  /* 0x0000005600040202 */ /* 0x001fe20000000f00 */
[----:B------:R-:W-:Y:S01]  /*0e20*/  @P0 IMAD R0, R50, c[0x0][0x1d8], RZ ;  /* 0x0000760032000a24 */ /* 0x000fe200078e02ff */
[----:B------:R-:W-:-:S03]  /*0e30*/  @P0 MOV R5, R89 ;  /* 0x0000005900050202 */ /* 0x000fc60000000f00 */
[C---:B------:R-:W-:Y:S02]  /*0e40*/  @P0 IMAD R11, R51.reuse, c[0x0][0x1dc], R0 ;  /* 0x00007700330b0a24 */ /* 0x040fe400078e0200 */
[----:B------:R-:W-:-:S05]  /*0e50*/  @P0 IMAD.WIDE.U32 R4, R51, c[0x0][0x1d8], R4 ;  /* 0x0000760033040a25 */ /* 0x000fca00078e0004 */
[----:B------:R-:W-:Y:S01]  /*0e60*/  @P0 IADD3 R5, R5, R11, RZ ;  /* 0x0000000b05050210 */ /* 0x000fe20007ffe0ff */
[----:B----4-:R-:W-:Y:S01]  /*0e70*/  CS2R R26, SRZ ;  /* 0x00000000001a7805 */ /* 0x010fe2000001ff00 */
[C---:B------:R-:W-:Y:S01]  /*0e80*/  @P0 SHF.L.U32 R70, R4.reuse, 0x2, RZ ;  /* 0x0000000204460819 */ /* 0x040fe200000006ff */
[----:B---3--:R-:W-:Y:S01]  /*0e90*/  CS2R R18, SRZ ;  /* 0x0000000000127805 */ /* 0x008fe2000001ff00 */
[----:B------:R-:W-:Y:S01]  /*0ea0*/  @P0 SHF.L.U64.HI R0, R4, 0x2, R5 ;  /* 0x0000000204000819 */ /* 0x000fe20000010205 */
[----:B------:R-:W-:Y:S01]  /*0eb0*/  CS2R R10, SRZ ;  /* 0x00000000000a7805 */ /* 0x000fe2000001ff00 */
[----:B------:R-:W-:Y:S01]  /*0ec0*/  CS2R R4, SRZ ;  /* 0x0000000000047805 */ /* 0x000fe2000001ff00 */
[----:B------:R1:W5:Y:S01]  /*0ed0*/  @P6 LDG.E.64 R26, [R42.64] ;  /* 0x0000000c2a1a6981 */ /* 0x000362000c1e1b00 */
[----:B------:R-:W-:-:S03]  /*0ee0*/  CS2R R16, SRZ ;  /* 0x0000000000107805 */ /* 0x000fc6000001ff00 */
[----:B------:R1:W5:Y:S04]  /*0ef0*/  @P6 LDG.E.64 R18, [R44.64] ;  /* 0x0000000c2c126981 */ /* 0x000368000c1e1b00 */
[----:B------:R0:W5:Y:S04]  /*0f00*/  @P3 LDG.E.64 R4, [R46.64] ;  /* 0x0000000c2e043981 */ /* 0x000168000c1e1b00 */
[----:B------:R3:W5:Y:S04]  /*0f10*/  @P5 LDG.E.64 R10, [R6.64] ;  /* 0x0000000c060a5981 */ /* 0x000768000c1e1b00 */
[----:B------:R4:W5:Y:S01]  /*0f20*/  @P2 LDG.E.64 R16, [R24.64] ;  /* 0x0000000c18102981 */ /* 0x000962000c1e1b00 */
[----:B0-----:R-:W-:Y:S01]  /*0f30*/  @P0 IADD3 R46, P6, R70, c[0x0][0x180], RZ ;  /* 0x00006000462e0a10 */ /* 0x001fe20007fde0ff */
[----:B---3--:R-:W-:-:S03]  /*0f40*/  CS2R R6, SRZ ;  /* 0x0000000000067805 */ /* 0x008fc6000001ff00 */
[----:B------:R-:W-:Y:S02]  /*0f50*/  @P0 IADD3.X R47, R0, c[0x0][0x184], RZ, P6, !PT ;  /* 0x00006100002f0a10 */ /* 0x000fe400037fe4ff */
[----:B------:R-:W-:Y:S01]  /*0f60*/  @P0 IADD3 R70, P6, R70, c[0x0][0x178], RZ ;  /* 0x00005e0046460a10 */ /* 0x000fe20007fde0ff */
[----:B----4-:R-:W-:Y:S01]  /*0f70*/  CS2R R24, SRZ ;  /* 0x0000000000187805 */ /* 0x010fe2000001ff00 */
[----:B------:R0:W5:Y:S02]  /*0f80*/  @P2 LDG.E.64 R6, [R22.64] ;  /* 0x0000000c16062981 */ /* 0x000164000c1e1b00 */
[----:B------:R-:W-:-:S03]  /*0f90*/  @P0 IADD3.X R71, R0, c[0x0][0x17c], RZ, P6, !PT ;  /* 0x00005f0000470a10 */ /* 0x000fc600037fe4ff */
[----:B------:R1:W5:Y:S01]  /*0fa0*/  @P0 LDG.E.64 R24, [R46.64] ;  /* 0x0000000c2e180981 */ /* 0x000362000c1e1b00 */
[----:B0-----:R-:W-:-:S06]  /*0fb0*/  CS2R R22, SRZ ;  /* 0x0000000000167805 */ /* 0x001fcc000001ff00 */
[----:B------:R0:W5:Y:S01]  /*0fc0*/  @P0 LDG.E.64 R22, [R70.64] ;  /* 0x0000000c46160981 */ /* 0x000162000c1e1b00 */
[----:B------:R-:W-:Y:S01]  /*0fd0*/  UMOV UR11, 0x3f800000 ;  /* 0x3f800000000b7882 */ /* 0x000fe20000000000 */
[----:B------:R-:W-:Y:S01]  /*0fe0*/  BSSY B0, `(.L_x_1194) ;  /* 0x000001e000007945 */ /* 0x000fe20003800000 */
[----:B------:R-:W-:Y:S02]  /*0ff0*/  MOV R74, RZ ;  /* 0x000000ff004a7202 */ /* 0x000fe40000000f00 */
[----:B------:R-:W-:Y:S01]  /*1000*/  MOV R69, RZ ;  /* 0x000000ff00457202 */ /* 0x000fe20000000f00 */
[----:B0-----:R-:W-:Y:S01]  /*1010*/  CS2R R70, SRZ ;  /* 0x0000000000467805 */ /* 0x001fe2000001ff00 */
[----:B--2---:R-:W-:-:S05]  /*1020*/  FFMA.FTZ R31, -R30, R30, R31 ;  /* 0x0000001e1e1f7223 */ /* 0x004fca000001011f */
        /* <DEDUP_REMOVED lines=25> */
.L_x_1195:
[----:B-1----:R-:W-:Y:S05]  /*11c0*/  BSYNC B0 ;  /* 0x0000000000007941 */ /* 0x002fea0003800000 */
.L_x_1194:
        /* <DEDUP_REMOVED lines=9> */
[----:B0-----:R-:W-:-:S02]  /*1260*/  FMUL.FTZ R48, R2, UR11 ;  /* 0x0000000b02307c20 */ /* 0x001fc40008410000 */
        /* <DEDUP_REMOVED lines=17> */
[----:B------:R-:W-:-:S04]  /*1380*/  FFMA.FTZ R2, R2, R39, 1 ;  /* 0x3f80000002027423 */ /* 0x000fc80000010027 */
[----:B------:R-:W-:Y:S02]  /*1390*/  FMUL.FTZ R39, R37, R2 ;  /* 0x0000000225277220 */ /* 0x000fe40000410000 */
[----:B------:R-:W-:Y:S02]  /*13a0*/  FMUL.FTZ R37, R3, R40 ;  /* 0x0000002803257220 */ /* 0x000fe40000410000 */
.L_x_1196:
[----:B------:R-:W-:Y:S01]  /*13b0*/  FMUL.FTZ R3, R39, R74 ;  /* 0x0000004a27037220 */ /* 0x000fe20000410000 */
[----:B------:R-:W-:Y:S01]  /*13c0*/  MOV R31, R13 ;  /* 0x0000000d001f7202 */ /* 0x000fe20000000f00 */
[----:B------:R-:W-:Y:S02]  /*13d0*/  FMUL.FTZ R2, R41, UR11 ;  /* 0x0000000b29027c20 */ /* 0x000fe40008410000 */
[----:B------:R-:W-:Y:S02]  /*13e0*/  FFMA.FTZ R41, R48, R3, RZ ;  /* 0x0000000330297223 */ /* 0x000fe400000100ff */
[----:B------:R-:W-:Y:S02]  /*13f0*/  FADD.FTZ R43, RZ, R3 ;  /* 0x00000003ff2b7221 */ /* 0x000fe40000010000 */
[----:B------:R-:W-:-:S02]  /*1400*/  FMUL.FTZ R34, R37, R70 ;  /* 0x0000004625227220 */ /* 0x000fc40000410000 */
        /* <DEDUP_REMOVED lines=14> */
[----:B-1----:R-:W-:Y:S02]  /*14f0*/  FADD.FTZ R44, -R45, 1 ;  /* 0x3f8000002d2c7421 */ /* 0x002fe40000010100 */
[----:B------:R-:W-:Y:S02]  /*1500*/  FMUL.FTZ R45, R12, R45 ;  /* 0x0000002d0c2d7220 */ /* 0x000fe40000410000 */
[----:B------:R-:W-:Y:S02]  /*1510*/  FFMA.FTZ R44, R31, R44, 1 ;  /* 0x3f8000001f2c7423 */ /* 0x000fe4000001002c */
[----:B------:R-:W-:Y:S02]  /*1520*/  FMUL.FTZ R31, R13, R42 ;  /* 0x0000002a0d1f7220 */ /* 0x000fe40000410000 */
[----:B------:R-:W-:-:S02]  /*1530*/  FMUL.FTZ R35, R45, R44 ;  /* 0x0000002c2d237220 */ /* 0x000fc40000410000 */
[----:B------:R-:W-:Y:S02]  /*1540*/  FMUL.FTZ R31, R31, R46 ;  /* 0x0000002e1f1f7220 */ /* 0x000fe40000410000 */
.L_x_1197:
[----:B------:R-:W-:Y:S02]  /*1550*/  FFMA.FTZ R36, R0, R34, R41 ;  /* 0x0000002200247223 */ /* 0x000fe40000010029 */
[----:B------:R-:W-:Y:S02]  /*1560*/  FMUL.FTZ R41, R35, R74 ;  /* 0x0000004a23297220 */ /* 0x000fe40000410000 */
[----:B------:R-:W-:Y:S01]  /*1570*/  FADD.FTZ R38, R34, R43 ;  /* 0x0000002b22267221 */ /* 0x000fe20000010000 */
[----:B------:R-:W-:Y:S01]  /*1580*/  MOV R34, R15 ;  /* 0x0000000f00227202 */ /* 0x000fe20000000f00 */
[C---:B------:R-:W-:Y:S02]  /*1590*/  FADD.FTZ R4, -R30.reuse, R4 ;  /* 0x000000041e047221 */ /* 0x040fe40000010100 */
[----:B------:R-:W-:Y:S02]  /*15a0*/  FADD.FTZ R5, -R30, R5 ;  /* 0x000000051e057221 */ /* 0x000fe40000010100 */
        /* <DEDUP_REMOVED lines=25> */
.L_x_1198:
        /* <DEDUP_REMOVED lines=31> */
.L_x_1199:
[----:B------:R-:W-:Y:S02]  /*1930*/  FFMA.FTZ R38, R5, R45, R38 ;  /* 0x0000002d05267223 */ /* 0x000fe40000010026 */
[----:B------:R-:W-:Y:S02]  /*1940*/  FMUL.FTZ R47, R43, R74 ;  /* 0x0000004a2b2f7220 */ /* 0x000fe40000410000 */
[----:B------:R-:W-:Y:S02]  /*1950*/  FADD.FTZ R40, R45, R40 ;  /* 0x000000282d287221 */ /* 0x000fe40000010000 */
[C---:B------:R-:W-:Y:S01]  /*1960*/  FADD.FTZ R76, -R30.reuse, R28 ;  /* 0x0000001c1e4c7221 */ /* 0x040fe20000010100 */
[----:B------:R-:W-:Y:S01]  /*1970*/  MOV R28, R21 ;  /* 0x00000015001c7202 */ /* 0x000fe20000000f00 */
[----:B------:R-:W-:Y:S01]  /*1980*/  FADD.FTZ R75, -R30, R29 ;  /* 0x0000001d1e4b7221 */ /* 0x000fe20000010100 */
[----:B------:R-:W-:Y:S01]  /*1990*/  MOV R29, R20 ;  /* 0x00000014001d7202 */ /* 0x000fe20000000f00 */
[----:B------:R-:W-:-:S02]  /*19a0*/  FFMA.FTZ R38, R6, R47, R38 ;  /* 0x0000002f06267223 */ /* 0x000fc40000010026 */
[----:B------:R-:W-:Y:S02]  /*19b0*/  FADD.FTZ R40, R40, R47 ;  /* 0x0000002f28287221 */ /* 0x000fe40000010000 */
        /* <DEDUP_REMOVED lines=22> */
.L_x_1200:
        /* <DEDUP_REMOVED lines=31> */
.L_x_1201:
        /* <DEDUP_REMOVED lines=31> */
.L_x_1202:
        /* <DEDUP_REMOVED lines=31> */
.L_x_1203:
        /* <DEDUP_REMOVED lines=8> */
[----:B------:R-:W-:-:S02]  /*2170*/  FADD.FTZ R47, R40, R25 ;  /* 0x00000019282f7221 */ /* 0x000fc40000010000 */
[----:B------:R-:W-:Y:S02]  /*2180*/  FFMA.FTZ R24, R82, R25, R24 ;  /* 0x0000001952187223 */ /* 0x000fe40000010018 */
        /* <DEDUP_REMOVED lines=9> */
[----:B------:R-:W-:Y:S02]  /*2220*/  FFMA.FTZ R42, R77, R32, R42 ;  /* 0x000000204d2a7223 */ /* 0x000fe4000001002a */
        /* <DEDUP_REMOVED lines=15> */
[----:B------:R-:W-:Y:S02]  /*2320*/  FFMA.FTZ R37, R48, R39, RZ ;  /* 0x0000002730257223 */ /* 0x000fe400000100ff */
[----:B------:R-:W1:Y:S02]  /*2330*/  SHFL.DOWN PT, R47, R24, 0x8, 0x1f ;  /* 0x09001f00182f7f89 */ /* 0x000e6400000e0000 */
[----:B------:R-:W-:-:S04]  /*2340*/  FFMA.FTZ R37, R2, R35, R37 ;  /* 0x0000002302257223 */ /* 0x000fc80000010025 */
[----:B------:R-:W-:-:S04]  /*2350*/  FFMA.FTZ R37, R4, R41, R37 ;  /* 0x0000002904257223 */ /* 0x000fc80000010025 */
[----:B------:R-:W-:-:S04]  /*2360*/  FFMA.FTZ R37, R6, R43, R37 ;  /* 0x0000002b06257223 */ /* 0x000fc80000010025 */
[----:B------:R-:W-:-:S04]  /*2370*/  FFMA.FTZ R37, R76, R29, R37 ;  /* 0x0000001d4c257223 */ /* 0x000fc80000010025 */
[----:B------:R-:W-:Y:S02]  /*2380*/  FFMA.FTZ R37, R78, R33, R37 ;  /* 0x000000214e257223 */ /* 0x000fe40000010025 */
[----:B0-----:R-:W-:Y:S02]  /*2390*/  @!P0 FADD.FTZ R25, R25, R40 ;  /* 0x0000002819198221 */ /* 0x001fe40000010000 */
[----:B------:R-:W-:Y:S02]  /*23a0*/  FADD.FTZ R40, RZ, R39 ;  /* 0x00000027ff287221 */ /* 0x000fe40000010000 */
[----:B-1----:R-:W-:Y:S01]  /*23b0*/  @!P0 FADD.FTZ R24, R24, R47 ;  /* 0x0000002f18188221 */ /* 0x002fe20000010000 */
[----:B------:R-:W-:Y:S01]  /*23c0*/  ISETP.GT.AND P0, PT, R66, 0xf, PT ;  /* 0x0000000f4200780c */ /* 0x000fe20003f04270 */
[----:B------:R-:W-:Y:S02]  /*23d0*/  FADD.FTZ R47, R30, R31 ;  /* 0x0000001f1e2f7221 */ /* 0x000fe40000010000 */
[----:B------:R-:W0:Y:S01]  /*23e0*/  SHFL.DOWN PT, R30, R25, 0x10, 0x1f ;  /* 0x0a001f00191e7f89 */ /* 0x000e2200000e0000 */
[----:B------:R-:W-:-:S02]  /*23f0*/  FADD.FTZ R40, R40, R35 ;  /* 0x0000002328287221 */ /* 0x000fc40000010000 */
[----:B------:R-:W-:Y:S01]  /*2400*/  FADD.FTZ R47, R47, R34 ;  /* 0x000000222f2f7221 */ /* 0x000fe20000010000 */
[----:B------:R-:W1:Y:S01]  /*2410*/  SHFL.DOWN PT, R31, R24, 0x10, 0x1f ;  /* 0x0a001f00181f7f89 */ /* 0x000e6200000e0000 */
[----:B------:R-:W-:Y:S02]  /*2420*/  FADD.FTZ R40, R40, R41 ;  /* 0x0000002928287221 */ /* 0x000fe40000010000 */
[----:B------:R-:W-:Y:S02]  /*2430*/  FADD.FTZ R47, R47, R36 ;  /* 0x000000242f2f7221 */ /* 0x000fe40000010000 */
[----:B------:R-:W-:Y:S02]  /*2440*/  FADD.FTZ R40, R40, R43 ;  /* 0x0000002b28287221 */ /* 0x000fe40000010000 */
[----:B------:R-:W-:Y:S02]  /*2450*/  FADD.FTZ R47, R47, R28 ;  /* 0x0000001c2f2f7221 */ /* 0x000fe40000010000 */
[----:B------:R-:W-:-:S02]  /*2460*/  FADD.FTZ R40, R40, R29 ;  /* 0x0000001d28287221 */ /* 0x000fc40000010000 */
[----:B------:R-:W-:Y:S02]  /*2470*/  FADD.FTZ R47, R47, R32 ;  /* 0x000000202f2f7221 */ /* 0x000fe40000010000 */
[----:B------:R-:W-:Y:S02]  /*2480*/  FADD.FTZ R40, R40, R33 ;  /* 0x0000002128287221 */ /* 0x000fe40000010000 */
[----:B------:R-:W-:Y:S02]  /*2490*/  FFMA.FTZ R41, R79, R26, R42 ;  /* 0x0000001a4f297223 */ /* 0x000fe4000001002a */
[----:B------:R-:W-:Y:S02]  /*24a0*/  FADD.FTZ R47, R47, R26 ;  /* 0x0000001a2f2f7221 */ /* 0x000fe40000010000 */
[----:B------:R-:W-:Y:S02]  /*24b0*/  FFMA.FTZ R37, R80, R27, R37 ;  /* 0x0000001b50257223 */ /* 0x000fe40000010025 */
[----:B0-----:R-:W-:-:S02]  /*24c0*/  @!P0 FADD.FTZ R25, R25, R30 ;  /* 0x0000001e19198221 */ /* 0x001fc40000010000 */
[----:B------:R-:W-:Y:S02]  /*24d0*/  FADD.FTZ R42, R40, R27 ;  /* 0x0000001b282a7221 */ /* 0x000fe40000010000 */
        /* <DEDUP_REMOVED lines=333> */
.L_x_1205:
[----:B-1----:R-:W-:Y:S05]  /*39b0*/  BSYNC B0 ;  /* 0x0000000000007941 */ /* 0x002fea0003800000 */
.L_x_1204:
        /* <DEDUP_REMOVED lines=20> */
.L_x_1207:
[----:B------:R-:W-:Y:S05]  /*3b00*/  BSYNC B0 ;  /* 0x0000000000007941 */ /* 0x000fea0003800000 */
.L_x_1206:
        /* <DEDUP_REMOVED lines=8> */
[C---:B0-----:R-:W-:Y:S01]  /*3b90*/  IMAD R28, R26.reuse, c[0x0][0xc], RZ ;  /* 0x000003001a1c7a24 */ /* 0x041fe200078e02ff */
        /* <DEDUP_REMOVED lines=27> */
.L_x_1210:
[----:B------:R-:W2:Y:S01]  /*3d50*/  LDG.E.STRONG.GPU R28, [R26.64] ;  /* 0x0000000c1a1c7981 */ /* 0x000ea2000c1ef900 */
[----:B------:R-:W-:Y:S01]  /*3d60*/  YIELD ;  /* 0x0000000000007946 */ /* 0x000fe20003800000 */
[----:B--2---:R-:W-:Y:S01]  /*3d70*/  ISETP.NE.AND P6, PT, R28, R33, PT ;  /* 0x000000211c00720c */ /* 0x004fe20003fc5270 */
[----:B------:R-:W-:-:S12]  /*3d80*/  CCTL.IVALL ;  /* 0x00000000ff00798f */ /* 0x000fd80002000000 */
[----:B------:R-:W-:Y:S05]  /*3d90*/  @P6 BRA `(.L_x_1210) ;  /* 0xffffffb000006947 */ /* 0x000fea000383ffff */
.L_x_1209:
        /* <DEDUP_REMOVED lines=24> */
.L_x_1214:
        /* <DEDUP_REMOVED lines=116> */
.L_x_1213:
        /* <DEDUP_REMOVED lines=63> */
.L_x_1215:
[----:B------:R-:W-:-:S04]  /*4a50*/  ISETP.NE.AND P6, PT, R29, RZ, PT ;  /* 0x000000ff1d00720c */ /* 0x000fc80003fc5270 */
[----:B------:R-:W-:-:S13]  /*4a60*/  ISETP.NE.OR P6, PT, RZ, UR4, P6 ;  /* 0x00000004ff007c0c */ /* 0x000fda000b7c5670 */
[----:B------:R-:W-:Y:S05]  /*4a70*/  @!P6 BRA `(.L_x_1211) ;  /* 0x000002000000e947 */ /* 0x000fea0003800000 */
.L_x_1212:
        /* <DEDUP_REMOVED lines=32> */
.L_x_1211:
[----:B0-----:R-:W-:-:S04]  /*4c80*/  MOV R29, c[0x0][0xc] ;  /* 0x00000300001d7a02 */ /* 0x001fc80000000f00 */
        /* <DEDUP_REMOVED lines=10> */
.L_x_1217:
[----:B------:R-:W-:Y:S05]  /*4d30*/  BSYNC B0 ;  /* 0x0000000000007941 */ /* 0x000fea0003800000 */
.L_x_1216:
        /* <DEDUP_REMOVED lines=17> */
.L_x_1208:
        /* <DEDUP_REMOVED lines=28> */
.L_x_1218:
        /* <DEDUP_REMOVED lines=17> */
.L_x_1220:
[----:B------:R-:W-:Y:S05]  /*5120*/  BSYNC B0 ;  /* 0x0000000000007941 */ /* 0x000fea0003800000 */
.L_x_1219:
        /* <DEDUP_REMOVED lines=19> */
.L_x_1221:
        /* <DEDUP_REMOVED lines=17> */
.L_x_1223:
[----:B------:R-:W-:Y:S05]  /*5370*/  BSYNC B0 ;  /* 0x0000000000007941 */ /* 0x000fea0003800000 */
.L_x_1222:
        /* <DEDUP_REMOVED lines=19> */
.L_x_1224:
        /* <DEDUP_REMOVED lines=17> */
.L_x_1226:
[----:B------:R-:W-:Y:S05]  /*55c0*/  BSYNC B0 ;  /* 0x0000000000007941 */ /* 0x000fea0003800000 */
.L_x_1225:
        /* <DEDUP_REMOVED lines=19> */
.L_x_1227:
        /* <DEDUP_REMOVED lines=17> */
.L_x_1229:
[----:B------:R-:W-:Y:S05]  /*5810*/  BSYNC B0 ;  /* 0x0000000000007941 */ /* 0x000fea0003800000 */
.L_x_1228:
        /* <DEDUP_REMOVED lines=19> */
.L_x_1230:
        /* <DEDUP_REMOVED lines=17> */
.L_x_1232:
[----:B------:R-:W-:Y:S05]  /*5a60*/  BSYNC B0 ;  /* 0x0000000000007941 */ /* 0x000fea0003800000 */
.L_x_1231:
[----:B------:R-:W-:Y:S02]  /*5a70*/  ISETP.GE.U32.AND P0, PT, R28, c[0x0][0x1e0], PT ;  /* 0x000078001c007a0c */ /* 0x000fe40003f06070 */
[----:B------:R-:W-:Y:S02]  /*5a80*/  SHF.R.S32.HI R28, RZ, 0x1f, R28 ;  /* 0x0000001fff1c7819 */ /* 0x000fe4000001141c */
[----:B0-----:R-:W-:Y:S02]  /*5a90*/  IADD3 R12, R29, 0x180, RZ ;  /* 0x000001801d0c7810 */ /* 0x001fe40007ffe0ff */
[----:B------:R-:W-:-:S04]  /*5aa0*/  ISETP.GE.AND.EX P0, PT, R28, c[0x0][0x1e4], PT, P0 ;  /* 0x000079001c007a0c */ /* 0x000fc80003f06300 */
[----:B------:R-:W-:Y:S01]  /*5ab0*/  ISETP.LT.U32.AND P0, PT, R73, 0x80, !P0 ;  /* 0x000000804900780c */ /* 0x000fe20004701070 */
[----:B------:R-:W-:Y:S11]  /*5ac0*/  @!P6 BRA `(.L_x_1233) ;  /* 0x000001200000e947 */ /* 0x000ff60003800000 */
        /* <DEDUP_REMOVED lines=18> */
.L_x_1233:
        /* <DEDUP_REMOVED lines=17> */
.L_x_1235:
[----:B------:R-:W-:Y:S05]  /*5d00*/  BSYNC B0 ;  /* 0x0000000000007941 */ /* 0x000fea0003800000 */
.L_x_1234:
[----:B------:R-:W-:Y:S02]  /*5d10*/  ISETP.GE.U32.AND P0, PT, R12, c[0x0][0x1e0], PT ;  /* 0x000078000c007a0c */ /* 0x000fe40003f06070 */
[----:B------:R-:W-:Y:S02]  /*5d20*/  SHF.R.S32.HI R12, RZ, 0x1f, R12 ;  /* 0x0000001fff0c7819 */ /* 0x000fe4000001140c */
[----:B------:R-:W-:Y:S02]  /*5d30*/  IADD3 R29, R29, 0x1c0, RZ ;  /* 0x000001c01d1d7810 */ /* 0x000fe40007ffe0ff */
        /* <DEDUP_REMOVED lines=21> */
.L_x_1236:
[----:B------:R-:W-:Y:S01]  /*5e90*/  BSSY B0, `(.L_x_1237) ;  /* 0x0000011000007945 */ /* 0x000fe20003800000 */
[----:B------:R-:W-:Y:S05]  /*5ea0*/  @!P0 BRA `(.L_x_1238) ;  /* 0x000000f000008947 */ /* 0x000fea0003800000 */
[----:B------:R-:W-:Y:S01]  /*5eb0*/  MOV R2, R86 ;  /* 0x0000005600027202 */ /* 0x000fe20000000f00 */
[----:B------:R-:W-:Y:S01]  /*5ec0*/  IMAD R0, R52, c[0x0][0x1d8], RZ ;  /* 0x0000760034007a24 */ /* 0x000fe200078e02ff */
[----:B------:R-:W-:Y:S01]  /*5ed0*/  MOV R3, R89 ;  /* 0x0000005900037202 */ /* 0x000fe20000000f00 */
[-CC-:B0-----:R-:W-:Y:S02]  /*5ee0*/  FFMA.FTZ R7, R80, R31.reuse, R30.reuse ;  /* 0x0000001f50077223 */ /* 0x181fe4000001001e */
[----:B------:R-:W-:Y:S02]  /*5ef0*/  FFMA.FTZ R79, R79, R31, R30 ;  /* 0x0000001f4f4f7223 */ /* 0x000fe4000001001e */
[----:B------:R-:W-:-:S04]  /*5f00*/  IMAD.WIDE.U32 R4, R53, c[0x0][0x1d8], R2 ;  /* 0x0000760035047a25 */ /* 0x000fc800078e0002 */
[----:B------:R-:W-:Y:S01]  /*5f10*/  IMAD R3, R53, c[0x0][0x1dc], R0 ;  /* 0x0000770035037a24 */ /* 0x000fe200078e0200 */
[----:B------:R-:W-:Y:S01]  /*5f20*/  LEA R2, P0, R4, c[0x0][0x160], 0x2 ;  /* 0x0000580004027a11 */ /* 0x000fe200078010ff */
[----:B------:R-:W-:Y:S02]  /*5f30*/  FFMA.FTZ R7, R74, R18, -R7 ;  /* 0x000000124a077223 */ /* 0x000fe40000010807 */
[----:B------:R-:W-:Y:S01]  /*5f40*/  FFMA.FTZ R79, R70, R19, -R79 ;  /* 0x00000013464f7223 */ /* 0x000fe2000001084f */
[----:B------:R-:W-:Y:S01]  /*5f50*/  IADD3 R3, R5, R3, RZ ;  /* 0x0000000305037210 */ /* 0x000fe20007ffe0ff */
[----:B------:R-:W-:Y:S02]  /*5f60*/  FMUL.FTZ R6, R7, UR11 ;  /* 0x0000000b07067c20 */ /* 0x000fe40008410000 */
[----:B------:R-:W-:Y:S01]  /*5f70*/  FMUL.FTZ R7, R79, UR11 ;  /* 0x0000000b4f077c20 */ /* 0x000fe20008410000 */
[----:B------:R-:W-:-:S05]  /*5f80*/  LEA.HI.X R3, R4, c[0x0][0x164], R3, 0x2, P0 ;  /* 0x0000590004037a11 */ /* 0x000fca00000f1403 */
[----:B------:R0:W-:Y:S02]  /*5f90*/  STG.E.64 [R2.64], R6 ;  /* 0x0000000602007986 */ /* 0x0001e4000c101b0c */
.L_x_1238:
[----:B------:R-:W-:Y:S05]  /*5fa0*/  BSYNC B0 ;  /* 0x0000000000007941 */ /* 0x000fea0003800000 */
.L_x_1237:
        /* <DEDUP_REMOVED lines=23> */
.L_x_1239:
        /* <DEDUP_REMOVED lines=16> */
.L_x_1241:
[----:B------:R-:W-:Y:S05]  /*6220*/  BSYNC B0 ;  /* 0x0000000000007941 */ /* 0x000fea0003800000 */
.L_x_1240:
[----:B------:R-:W-:Y:S01]  /*6230*/  ULDC UR4, c[0x0][0x10] ;  /* 0x0000040000047ab9 */ /* 0x000fe20000000800 */
[----:B------:R-:W-:Y:S01]  /*6240*/  IADD3 R72, R72, 0x1, RZ ;  /* 0x0000000148487810 */ /* 0x000fe20007ffe0ff */
[----:B------:R-:W-:-:S04]  /*6250*/  UIADD3 UR14, UR14, UR4, URZ ;  /* 0x000000040e0e7290 */ /* 0x000fc8000fffe03f */
[----:B------:R-:W-:-:S06]  /*6260*/  UISETP.GE.AND UP0, UPT, UR14, UR6, UPT ;  /* 0x000000060e00728c */ /* 0x000fcc000bf06270 */
[----:B------:R-:W-:-:S13]  /*6270*/  PLOP3.LUT P0, PT, PT, PT, UP0, 0x80, 0x0 ;  /* 0x000000000000781c */ /* 0x000fda0003f0f008 */
[----:B------:R-:W-:Y:S01]  /*6280*/  @P0 CALL.REL.NOINC `(.L_x_1193) ;  /* 0x0000001000000944 */ /* 0x000fe20003c00000 */
[----:B------:R-:W-:Y:S05]  /*6290*/  BRA `(.L_x_1242) ;  /* 0xffffa13000007947 */ /* 0x000fea000383ffff */
.L_x_1193:
        /* <DEDUP_REMOVED lines=22> */
.L_x_1244:
[----:B------:R-:W-:Y:S05]  /*6400*/  BSYNC B0 ;  /* 0x0000000000007941 */ /* 0x000fea0003800000 */
.L_x_1243:
[----:B------:R-:W-:Y:S05]  /*6410*/  @P0 EXIT ;  /* 0x000000000000094d */ /* 0x000fea0003800000 */
[----:B------:R-:W-:Y:S05]  /*6420*/  @P2 BRA `(.L_x_1245) ;  /* 0x0000008000002947 */ /* 0x000fea0003800000 */
[----:B------:R-:W-:-:S05]  /*6430*/  IMAD R0, R4, c[0x0][0x10], RZ ;  /* 0x0000040004007a24 */ /* 0x000fca00078e02ff */
[----:B------:R-:W-:-:S13]  /*6440*/  ISETP.NE.AND P0, PT, R0, -0x1, PT ;  /* 0xffffffff0000780c */ /* 0x000fda0003f05270 */
[----:B------:R-:W-:Y:S05]  /*6450*/  @!P0 BRA `(.L_x_1245) ;  /* 0x0000005000008947 */ /* 0x000fea0003800000 */
.L_x_1246:
[----:B0-----:R-:W2:Y:S01]  /*6460*/  LDG.E.STRONG.GPU R5, [R2.64] ;  /* 0x0000000c02057981 */ /* 0x001ea2000c1ef900 */
[----:B------:R-:W-:Y:S01]  /*6470*/  YIELD ;  /* 0x0000000000007946 */ /* 0x000fe20003800000 */
[----:B--2---:R-:W-:Y:S01]  /*6480*/  ISETP.NE.AND P0, PT, R5, R0, PT ;  /* 0x000000000500720c */ /* 0x004fe20003f05270 */
[----:B------:R-:W-:-:S12]  /*6490*/  CCTL.IVALL ;  /* 0x00000000ff00798f */ /* 0x000fd80002000000 */
[----:B------:R-:W-:Y:S05]  /*64a0*/  @P0 BRA `(.L_x_1246) ;  /* 0xffffffb000000947 */ /* 0x000fea000383ffff */
.L_x_1245:
        /* <DEDUP_REMOVED lines=25> */
.L_x_1247:
        /* <DEDUP_REMOVED lines=26> */
.L_x_1248:
        /* <DEDUP_REMOVED lines=10> */
.L_x_2310:


//--------------------- .text._Z35group_norm_nhwc_bwd_one_pass_kernelI11Fp32IOFp16WLi64ELi4ELi128EEv26Group_norm_nhwc_bwd_params --------------------------
	.section	.text._Z35group_norm_nhwc_bwd_one_pass_kernelI11Fp32IOFp16WLi64ELi4ELi128EEv26Group_norm_nhwc_bwd_params,"ax",@progbits
	.sectioninfo	@"SHI_REGISTERS=48"
	.align	128
        .global         _Z35group_norm_nhwc_bwd_one_pass_kernelI11Fp32IOFp16WLi64ELi4ELi128EEv26Group_norm_nhwc_bwd_params
        .type           _Z35group_norm_nhwc_bwd_one_pass_kernelI11Fp32IOFp16WLi64ELi4ELi128EEv26Group_norm_nhwc_bwd_params,@function
        .size           _Z35group_norm_nhwc_bwd_one_pass_kernelI11Fp32IOFp16WLi64ELi4ELi128EEv26Group_norm_nhwc_bwd_params,(.L_x_2311 - _Z35group_norm_nhwc_bwd_one_pass_kernelI11Fp32IOFp16WLi64ELi4ELi128EEv26Group_norm_nhwc_bwd_params)
        .other          _Z35group_norm_nhwc_bwd_one_pass_kernelI11Fp32IOFp16WLi64ELi4ELi128EEv26Group_norm_nhwc_bwd_params,@"STO_CUDA_ENTRY STV_DEFAULT"
_Z35group_norm_nhwc_bwd_one_pass_kernelI11Fp32IOFp16WLi64ELi4ELi128EEv26Group_norm_nhwc_bwd_params:
.text._Z35group_norm_nhwc_bwd_one_pass_kernelI11Fp32IOFp16WLi64ELi4ELi128EEv26Group_norm_nhwc_bwd_params:
        /* <DEDUP_REMOVED lines=46> */
.L_x_1270:
        /* <DEDUP_REMOVED lines=83> */
[----:B--2---:R-:W-:-:S02]  /*0810*/  HADD2.F32 R31, -RZ, R31.H0_H0 ;  /* 0x2000001fff1f7230 */ /* 0x004fc40000004100 */
[----:B---3--:R-:W-:Y:S02]  /*0820*/  HADD2.F32 R30, -RZ, R30.H0_H0 ;  /* 0x2000001eff1e7230 */ /* 0x008fe40000004100 */
[----:B----4-:R-:W-:Y:S02]  /*0830*/  @P0 HADD2.F32 R33, -RZ, R14.H0_H0 ;  /* 0x2000000eff210230 */ /* 0x010fe40000004100 */
[----:B------:R-:W-:Y:S02]  /*0840*/  @P0 HADD2.F32 R32, -RZ, R9.H0_H0 ;  /* 0x20000009ff200230 */ /* 0x000fe40000004100 */
.L_x_1251:
[----:B0-----:R-:W-:Y:S05]  /*0850*/  BSYNC B0 ;  /* 0x0000000000007941 */ /* 0x001fea0003800000 */
.L_x_1250:
        /* <DEDUP_REMOVED lines=25> */
.L_x_1252:
        /* <DEDUP_REMOVED lines=367> */
.L_x_1254:
[----:B-1----:R-:W-:Y:S05]  /*20e0*/  BSYNC B0 ;  /* 0x0000000000007941 */ /* 0x002fea0003800000 */
.L_x_1253:
        /* <DEDUP_REMOVED lines=21> */
.L_x_1256:
[----:B------:R-:W-:Y:S05]  /*2240*/  BSYNC B0 ;  /* 0x0000000000007941 */ /* 0x000fea0003800000 */
.L_x_1255:
        /* <DEDUP_REMOVED lines=29> */
.L_x_1259:
[----:B------:R-:W2:Y:S01]  /*2420*/  LDG.E.STRONG.GPU R12, [R10.64] ;  /* 0x0000000c0a0c7981 */ /* 0x000ea2000c1ef900 */
[----:B------:R-:W-:Y:S01]  /*2430*/  YIELD ;  /* 0x0000000000007946 */ /* 0x000fe20003800000 */
[----:B--2---:R-:W-:Y:S01]  /*2440*/  ISETP.NE.AND P0, PT, R12, R15, PT ;  /* 0x0000000f0c00720c */ /* 0x004fe20003f05270 */
[----:B------:R-:W-:-:S12]  /*2450*/  CCTL.IVALL ;  /* 0x00000000ff00798f */ /* 0x000fd80002000000 */
[----:B------:R-:W-:Y:S05]  /*2460*/  @P0 BRA `(.L_x_1259) ;  /* 0xffffffb000000947 */ /* 0x000fea000383ffff */
.L_x_1258:
        /* <DEDUP_REMOVED lines=17> */
.L_x_1263:
        /* <DEDUP_REMOVED lines=116> */
.L_x_1262:
        /* <DEDUP_REMOVED lines=62> */
.L_x_1264:
[----:B------:R-:W-:-:S13]  /*30a0*/  ISETP.NE.OR P0, PT, RZ, UR4, P0 ;  /* 0x00000004ff007c0c */ /* 0x000fda0008705670 */
[----:B------:R-:W-:Y:S05]  /*30b0*/  @!P0 BRA `(.L_x_1260) ;  /* 0x000001f000008947 */ /* 0x000fea0003800000 */
.L_x_1261:
        /* <DEDUP_REMOVED lines=31> */
.L_x_1260:
        /* <DEDUP_REMOVED lines=10> */
.L_x_1266:
[----:B------:R-:W-:Y:S05]  /*3350*/  BSYNC B0 ;  /* 0x0000000000007941 */ /* 0x000fea0003800000 */
.L_x_1265:
        /* <DEDUP_REMOVED lines=19> */
.L_x_1257:
        /* <DEDUP_REMOVED lines=23> */
.L_x_1267:
        /* <DEDUP_REMOVED lines=19> */
.L_x_1269:
[----:B------:R-:W-:Y:S05]  /*3730*/  BSYNC B0 ;  /* 0x0000000000007941 */ /* 0x000fea0003800000 */
.L_x_1268:
[----:B------:R-:W-:Y:S02]  /*3740*/  IADD3 R34, R34, c[0x0][0x10], RZ ;  /* 0x0000040022227a10 */ /* 0x000fe40007ffe0ff */
[----:B------:R-:W-:Y:S02]  /*3750*/  IADD3 R35, R35, 0x1, RZ ;  /* 0x0000000123237810 */ /* 0x000fe40007ffe0ff */
[----:B------:R-:W-:-:S13]  /*3760*/  ISETP.GE.AND P0, PT, R34, UR6, PT ;  /* 0x0000000622007c0c */ /* 0x000fda000bf06270 */
[----:B------:R-:W-:Y:S01]  /*3770*/  @P0 CALL.REL.NOINC `(.L_x_1249) ;  /* 0x0000001000000944 */ /* 0x000fe20003c00000 */
[----:B------:R-:W-:Y:S05]  /*3780*/  BRA `(.L_x_1270) ;  /* 0xffffcb5000007947 */ /* 0x000fea000383ffff */
.L_x_1249:
        /* <DEDUP_REMOVED lines=22> */
.L_x_1272:
[----:B------:R-:W-:Y:S05]  /*38f0*/  BSYNC B0 ;  /* 0x0000000000007941 */ /* 0x000fea0003800000 */
.L_x_1271:
[----:B------:R-:W-:Y:S05]  /*3900*/  @P0 EXIT ;  /* 0x000000000000094d */ /* 0x000fea0003800000 */
[----:B------:R-:W-:Y:S05]  /*3910*/  @P2 BRA `(.L_x_1273) ;  /* 0x0000008000002947 */ /* 0x000fea0003800000 */
[----:B------:R-:W-:-:S05]  /*3920*/  IMAD R0, R4, c[0x0][0x10], RZ ;  /* 0x0000040004007a24 */ /* 0x000fca00078e02ff */
[----:B------:R-:W-:-:S13]  /*3930*/  ISETP.NE.AND P0, PT, R0, -0x1, PT ;  /* 0xffffffff0000780c */ /* 0x000fda0003f05270 */
[----:B------:R-:W-:Y:S05]  /*3940*/  @!P0 BRA `(.L_x_1273) ;  /* 0x0000005000008947 */ /* 0x000fea0003800000 */
.L_x_1274:
[----:B0-----:R-:W2:Y:S01]  /*3950*/  LDG.E.STRONG.GPU R5, [R2.64] ;  /* 0x0000000c02057981 */ /* 0x001ea2000c1ef900 */
[----:B------:R-:W-:Y:S01]  /*3960*/  YIELD ;  /* 0x0000000000007946 */ /* 0x000fe20003800000 */
[----:B--2---:R-:W-:Y:S01]  /*3970*/  ISETP.NE.AND P0, PT, R5, R0, PT ;  /* 0x000000000500720c */ /* 0x004fe20003f05270 */
[----:B------:R-:W-:-:S12]  /*3980*/  CCTL.IVALL ;  /* 0x00000000ff00798f */ /* 0x000fd80002000000 */
[----:B------:R-:W-:Y:S05]  /*3990*/  @P0 BRA `(.L_x_1274) ;  /* 0xffffffb000000947 */ /* 0x000fea000383ffff */
.L_x_1273:
        /* <DEDUP_REMOVED lines=25> */
.L_x_1275:
        /* <DEDUP_REMOVED lines=26> */
.L_x_1276:
        /* <DEDUP_REMOVED lines=11> */
.L_x_2311:


//--------------------- .text._Z35group_norm_nhwc_bwd_one_pass_kernelI11Fp32IOFp16WLi128ELi4ELi128EEv26Group_norm_nhwc_bwd_params --------------------------
	.section	.text._Z35group_norm_nhwc_bwd_one_pass_kernelI11Fp32IOFp16WLi128ELi4ELi128EEv26Group_norm_nhwc_bwd_params,"ax",@progbits
	.sectioninfo	@"SHI_REGISTERS=56"
	.align	128
        .global         _Z35group_norm_nhwc_bwd_one_pass_kernelI11Fp32IOFp16WLi128ELi4ELi128EEv26Group_norm_nhwc_bwd_params
        .type           _Z35group_norm_nhwc_bwd_one_pass_kernelI11Fp32IOFp16WLi128ELi4ELi128EEv26Group_norm_nhwc_bwd_params,@function
        .size           _Z35group_norm_nhwc_bwd_one_pass_kernelI11Fp32IOFp16WLi128ELi4ELi128EEv26Group_norm_nhwc_bwd_params,(.L_x_2312 - _Z35group_norm_nhwc_bwd_one_pass_kernelI11Fp32IOFp16WLi128ELi4ELi128EEv26Group_norm_nhwc_bwd_params)
        .other          _Z35group_norm_nhwc_bwd_one_pass_kernelI11Fp32IOFp16WLi128ELi4ELi128EEv26Group_norm_nhwc_bwd_params,@"STO_CUDA_ENTRY STV_DEFAULT"
_Z35group_norm_nhwc_bwd_one_pass_kernelI11Fp32IOFp16WLi128ELi4ELi128EEv26Group_norm_nhwc_bwd_params:
.text._Z35group_norm_nhwc_bwd_one_pass_kernelI11Fp32IOFp16WLi128ELi4ELi128EEv26Group_norm_nhwc_bwd_params:
        /* <DEDUP_REMOVED lines=46> */
.L_x_1302:
        /* <DEDUP_REMOVED lines=109> */
.L_x_1279:
[----:B0-----:R-:W-:Y:S05]  /*09b0*/  BSYNC B0 ;  /* 0x0000000000007941 */ /* 0x001fea0003800000 */
.L_x_1278:
        /* <DEDUP_REMOVED lines=29> */
.L_x_1280:
        /* <DEDUP_REMOVED lines=26> */
.L_x_1281:
        /* <DEDUP_REMOVED lines=374> */
.L_x_1283:
[----:B-1----:R-:W-:Y:S05]  /*2490*/  BSYNC B0 ;  /* 0x0000000000007941 */ /* 0x002fea0003800000 */
.L_x_1282:
        /* <DEDUP_REMOVED lines=21> */
.L_x_1285:
[----:B------:R-:W-:Y:S05]  /*25f0*/  BSYNC B0 ;  /* 0x0000000000007941 */ /* 0x000fea0003800000 */
.L_x_1284:
        /* <DEDUP_REMOVED lines=29> */
.L_x_1288:
[----:B------:R-:W2:Y:S01]  /*27d0*/  LDG.E.STRONG.GPU R14, [R12.64] ;  /* 0x0000000c0c0e7981 */ /* 0x000ea2000c1ef900 */
[----:B------:R-:W-:Y:S01]  /*27e0*/  YIELD ;  /* 0x0000000000007946 */ /* 0x000fe20003800000 */
[----:B--2---:R-:W-:Y:S01]  /*27f0*/  ISETP.NE.AND P0, PT, R14, R17, PT ;  /* 0x000000110e00720c */ /* 0x004fe20003f05270 */
[----:B------:R-:W-:-:S12]  /*2800*/  CCTL.IVALL ;  /* 0x00000000ff00798f */ /* 0x000fd80002000000 */
[----:B------:R-:W-:Y:S05]  /*2810*/  @P0 BRA `(.L_x_1288) ;  /* 0xffffffb000000947 */ /* 0x000fea000383ffff */
.L_x_1287:
        /* <DEDUP_REMOVED lines=17> */
.L_x_1292:
        /* <DEDUP_REMOVED lines=116> */
.L_x_1291:
        /* <DEDUP_REMOVED lines=62> */
.L_x_1293:
[----:B------:R-:W-:-:S13]  /*3450*/  ISETP.NE.OR P0, PT, RZ, UR4, P0 ;  /* 0x00000004ff007c0c */ /* 0x000fda0008705670 */
[----:B------:R-:W-:Y:S05]  /*3460*/  @!P0 BRA `(.L_x_1289) ;  /* 0x000001f000008947 */ /* 0x000fea0003800000 */
.L_x_1290:
        /* <DEDUP_REMOVED lines=31> */
.L_x_1289:
        /* <DEDUP_REMOVED lines=10> */
.L_x_1295:
[----:B------:R-:W-:Y:S05]  /*3700*/  BSYNC B0 ;  /* 0x0000000000007941 */ /* 0x000fea0003800000 */
.L_x_1294:
        /* <DEDUP_REMOVED lines=19> */
.L_x_1286:
        /* <DEDUP_REMOVED lines=31> */
.L_x_1296:
        /* <DEDUP_REMOVED lines=17> */
.L_x_1298:
[----:B------:R-:W-:Y:S05]  /*3b40*/  BSYNC B0 ;  /* 0x0000000000007941 */ /* 0x000fea0003800000 */
.L_x_1297:
        /* <DEDUP_REMOVED lines=19> */
.L_x_1299:
        /* <DEDUP_REMOVED lines=17> */
.L_x_1301:
[----:B------:R-:W-:Y:S05]  /*3d90*/  BSYNC B0 ;  /* 0x0000000000007941 */ /* 0x000fea0003800000 */
.L_x_1300:
[----:B------:R-:W-:Y:S02]  /*3da0*/  IADD3 R40, R40, c[0x0][0x10], RZ ;  /* 0x0000040028287a10 */ /* 0x000fe40007ffe0ff */
[----:B------:R-:W-:Y:S02]  /*3db0*/  IADD3 R42, R42, 0x1, RZ ;  /* 0x000000012a2a7810 */ /* 0x000fe40007ffe0ff */
[----:B------:R-:W-:-:S13]  /*3dc0*/  ISETP.GE.AND P0, PT, R40, UR6, PT ;  /* 0x0000000628007c0c */ /* 0x000fda000bf06270 */
[----:B------:R-:W-:Y:S01]  /*3dd0*/  @P0 CALL.REL.NOINC `(.L_x_1277) ;  /* 0x0000001000000944 */ /* 0x000fe20003c00000 */
[----:B------:R-:W-:Y:S05]  /*3de0*/  BRA `(.L_x_1302) ;  /* 0xffffc4f000007947 */ /* 0x000fea000383ffff */
.L_x_1277:
        /* <DEDUP_REMOVED lines=22> */
.L_x_1304:
[----:B------:R-:W-:Y:S05]  /*3f50*/  BSYNC B0 ;  /* 0x0000000000007941 */ /* 0x000fea0003800000 */
.L_x_1303:
[----:B------:R-:W-:Y:S05]  /*3f60*/  @P0 EXIT ;  /* 0x000000000000094d */ /* 0x000fea0003800000 */
[----:B------:R-:W-:Y:S05]  /*3f70*/  @P2 BRA `(.L_x_1305) ;  /* 0x0000008000002947 */ /* 0x000fea0003800000 */
[----:B------:R-:W-:-:S05]  /*3f80*/  IMAD R0, R4, c[0x0][0x10], RZ ;  /* 0x0000040004007a24 */ /* 0x000fca00078e02ff */
[----:B------:R-:W-:-:S13]  /*3f90*/  ISETP.NE.AND P0, PT, R0, -0x1, PT ;  /* 0xffffffff0000780c */ /* 0x000fda0003f05270 */
[----:B------:R-:W-:Y:S05]  /*3fa0*/  @!P0 BRA `(.L_x_1305) ;  /* 0x0000005000008947 */ /* 0x000fea0003800000 */
.L_x_1306:
[----:B0-----:R-:W2:Y:S01]  /*3fb0*/  LDG.E.STRONG.GPU R5, [R2.64] ;  /* 0x0000000c02057981 */ /* 0x001ea2000c1ef900 */
[----:B------:R-:W-:Y:S01]  /*3fc0*/  YIELD ;  /* 0x0000000000007946 */ /* 0x000fe20003800000 */
[----:B--2---:R-:W-:Y:S01]  /*3fd0*/  ISETP.NE.AND P0, PT, R5, R0, PT ;  /* 0x000000000500720c */ /* 0x004fe20003f05270 */
[----:B------:R-:W-:-:S12]  /*3fe0*/  CCTL.IVALL ;  /* 0x00000000ff00798f */ /* 0x000fd80002000000 */
[----:B------:R-:W-:Y:S05]  /*3ff0*/  @P0 BRA `(.L_x_1306) ;  /* 0xffffffb000000947 */ /* 0x000fea000383ffff */
.L_x_1305:
        /* <DEDUP_REMOVED lines=25> */
.L_x_1307:
        /* <DEDUP_REMOVED lines=26> */
.L_x_1308:
        /* <DEDUP_REMOVED lines=13> */
.L_x_2312:


//--------------------- .text._Z35group_norm_nhwc_bwd_one_pass_kernelI11Fp32IOFp16WLi256ELi4ELi128EEv26Group_norm_nhwc_bwd_params --------------------------
	.section	.text._Z35group_norm_nhwc_bwd_one_pass_kernelI11Fp32IOFp16WLi256ELi4ELi128EEv26Group_norm_nhwc_bwd_params,"ax",@progbits
	.sectioninfo	@"SHI_REGISTERS=64"
	.align	128
        .global         _Z35group_norm_nhwc_bwd_one_pass_kernelI11Fp32IOFp16WLi256ELi4ELi128EEv26Group_norm_nhwc_bwd_params
        .type           _Z35group_norm_nhwc_bwd_one_pass_kernelI11Fp32IOFp16WLi256ELi4ELi128EEv26Group_norm_nhwc_bwd_params,@function
        .size           _Z35group_norm_nhwc_bwd_one_pass_kernelI11Fp32IOFp16WLi256ELi4ELi128EEv26Group_norm_nhwc_bwd_params,(.L_x_2313 - _Z35group_norm_nhwc_bwd_one_pass_kernelI11Fp32IOFp16WLi256ELi4ELi128EEv26Group_norm_nhwc_bwd_params)
        .other          _Z35group_norm_nhwc_bwd_one_pass_kernelI11Fp32IOFp16WLi256ELi4ELi128EEv26Group_norm_nhwc_bwd_params,@"STO_CUDA_ENTRY STV_DEFAULT"
_Z35group_norm_nhwc_bwd_one_pass_kernelI11Fp32IOFp16WLi256ELi4ELi128EEv26Group_norm_nhwc_bwd_params:
.text._Z35group_norm_nhwc_bwd_one_pass_kernelI11Fp32IOFp16WLi256ELi4ELi128EEv26Group_norm_nhwc_bwd_params:
        /* <DEDUP_REMOVED lines=47> */
.L_x_1342:
        /* <DEDUP_REMOVED lines=147> */
.L_x_1311:
[----:B0-----:R-:W-:Y:S05]  /*0c20*/  BSYNC B0 ;  /* 0x0000000000007941 */ /* 0x001fea0003800000 */
.L_x_1310:
        /* <DEDUP_REMOVED lines=29> */
.L_x_1312:
        /* <DEDUP_REMOVED lines=26> */
.L_x_1313:
        /* <DEDUP_REMOVED lines=31> */
.L_x_1314:
        /* <DEDUP_REMOVED lines=31> */
.L_x_1315:
        /* <DEDUP_REMOVED lines=378> */
.L_x_1317:
[----:B0-----:R-:W-:Y:S05]  /*2b20*/  BSYNC B0 ;  /* 0x0000000000007941 */ /* 0x001fea0003800000 */
.L_x_1316:
        /* <DEDUP_REMOVED lines=19> */
.L_x_1319:
[----:B------:R-:W-:Y:S05]  /*2c60*/  BSYNC B0 ;  /* 0x0000000000007941 */ /* 0x000fea0003800000 */
.L_x_1318:
        /* <DEDUP_REMOVED lines=37> */
.L_x_1322:
[----:B------:R-:W2:Y:S01]  /*2ec0*/  LDG.E.STRONG.GPU R18, [R16.64] ;  /* 0x0000000c10127981 */ /* 0x000ea2000c1ef900 */
[----:B------:R-:W-:Y:S01]  /*2ed0*/  YIELD ;  /* 0x0000000000007946 */ /* 0x000fe20003800000 */
[----:B--2---:R-:W-:Y:S01]  /*2ee0*/  ISETP.NE.AND P0, PT, R18, R21, PT ;  /* 0x000000151200720c */ /* 0x004fe20003f05270 */
[----:B------:R-:W-:-:S12]  /*2ef0*/  CCTL.IVALL ;  /* 0x00000000ff00798f */ /* 0x000fd80002000000 */
[----:B------:R-:W-:Y:S05]  /*2f00*/  @P0 BRA `(.L_x_1322) ;  /* 0xffffffb000000947 */ /* 0x000fea000383ffff */
.L_x_1321:
        /* <DEDUP_REMOVED lines=20> */
.L_x_1326:
        /* <DEDUP_REMOVED lines=116> */
.L_x_1325:
        /* <DEDUP_REMOVED lines=62> */
.L_x_1327:
[----:B------:R-:W-:-:S13]  /*3b70*/  ISETP.NE.OR P0, PT, RZ, UR4, P0 ;  /* 0x00000004ff007c0c */ /* 0x000fda0008705670 */
[----:B------:R-:W-:Y:S05]  /*3b80*/  @!P0 BRA `(.L_x_1323) ;  /* 0x000001f000008947 */ /* 0x000fea0003800000 */
.L_x_1324:
        /* <DEDUP_REMOVED lines=31> */
.L_x_1323:
        /* <DEDUP_REMOVED lines=12> */
.L_x_1329:
[----:B------:R-:W-:Y:S05]  /*3e40*/  BSYNC B0 ;  /* 0x0000000000007941 */ /* 0x000fea0003800000 */
.L_x_1328:
        /* <DEDUP_REMOVED lines=16> */
.L_x_1320:
        /* <DEDUP_REMOVED lines=30> */
.L_x_1330:
        /* <DEDUP_REMOVED lines=17> */
.L_x_1332:
[----:B------:R-:W-:Y:S05]  /*4240*/  BSYNC B0 ;  /* 0x0000000000007941 */ /* 0x000fea0003800000 */
.L_x_1331:
        /* <DEDUP_REMOVED lines=19> */
.L_x_1333:
        /* <DEDUP_REMOVED lines=17> */
.L_x_1335:
[----:B------:R-:W-:Y:S05]  /*4490*/  BSYNC B0 ;  /* 0x0000000000007941 */ /* 0x000fea0003800000 */
.L_x_1334:
        /* <DEDUP_REMOVED lines=19> */
.L_x_1336:
        /* <DEDUP_REMOVED lines=17> */
.L_x_1338:
[----:B------:R-:W-:Y:S05]  /*46e0*/  BSYNC B0 ;  /* 0x0000000000007941 */ /* 0x000fea0003800000 */
.L_x_1337:
        /* <DEDUP_REMOVED lines=19> */
.L_x_1339:
        /* <DEDUP_REMOVED lines=16> */
.L_x_1341:
[----:B------:R-:W-:Y:S05]  /*4920*/  BSYNC B0 ;  /* 0x0000000000007941 */ /* 0x000fea0003800000 */
.L_x_1340:
[----:B------:R-:W-:Y:S01]  /*4930*/  ULDC UR4, c[0x0][0x10] ;  /* 0x0000040000047ab9 */ /* 0x000fe20000000800 */
[----:B------:R-:W-:Y:S01]  /*4940*/  IADD3 R52, R52, 0x1, RZ ;  /* 0x0000000134347810 */ /* 0x000fe20007ffe0ff */
[----:B------:R-:W-:-:S04]  /*4950*/  UIADD3 UR14, UR14, UR4, URZ ;  /* 0x000000040e0e7290 */ /* 0x000fc8000fffe03f */
[----:B------:R-:W-:-:S06]  /*4960*/  UISETP.GE.AND UP0, UPT, UR14, UR6, UPT ;  /* 0x000000060e00728c */ /* 0x000fcc000bf06270 */
[----:B------:R-:W-:-:S13]  /*4970*/  PLOP3.LUT P0, PT, PT, PT, UP0, 0x80, 0x0 ;  /* 0x000000000000781c */ /* 0x000fda0003f0f008 */
[----:B------:R-:W-:Y:S01]  /*4980*/  @P0 CALL.REL.NOINC `(.L_x_1309) ;  /* 0x0000001000000944 */ /* 0x000fe20003c00000 */
[----:B------:R-:W-:Y:S05]  /*4990*/  BRA `(.L_x_1342) ;  /* 0xffffb95000007947 */ /* 0x000fea000383ffff */
.L_x_1309:
        /* <DEDUP_REMOVED lines=22> */
.L_x_1344:
[----:B------:R-:W-:Y:S05]  /*4b00*/  BSYNC B0 ;  /* 0x0000000000007941 */ /* 0x000fea0003800000 */
.L_x_1343:
[----:B------:R-:W-:Y:S05]  /*4b10*/  @P0 EXIT ;  /* 0x000000000000094d */ /* 0x000fea0003800000 */
[----:B------:R-:W-:Y:S05]  /*4b20*/  @P2 BRA `(.L_x_1345) ;  /* 0x0000008000002947 */ /* 0x000fea0003800000 */
[----:B------:R-:W-:-:S05]  /*4b30*/  IMAD R0, R4, c[0x0][0x10], RZ ;  /* 0x0000040004007a24 */ /* 0x000fca00078e02ff */
[----:B------:R-:W-:-:S13]  /*4b40*/  ISETP.NE.AND P0, PT, R0, -0x1, PT ;  /* 0xffffffff0000780c */ /* 0x000fda0003f05270 */
[----:B------:R-:W-:Y:S05]  /*4b50*/  @!P0 BRA `(.L_x_1345) ;  /* 0x0000005000008947 */ /* 0x000fea0003800000 */
.L_x_1346:
[----:B0-----:R-:W2:Y:S01]  /*4b60*/  LDG.E.STRONG.GPU R5, [R2.64] ;  /* 0x0000000c02057981 */ /* 0x001ea2000c1ef900 */
[----:B------:R-:W-:Y:S01]  /*4b70*/  YIELD ;  /* 0x0000000000007946 */ /* 0x000fe20003800000 */
[----:B--2---:R-:W-:Y:S01]  /*4b80*/  ISETP.NE.AND P0, PT, R5, R0, PT ;  /* 0x000000000500720c */ /* 0x004fe20003f05270 */
[----:B------:R-:W-:-:S12]  /*4b90*/  CCTL.IVALL ;  /* 0x00000000ff00798f */ /* 0x000fd80002000000 */
[----:B------:R-:W-:Y:S05]  /*4ba0*/  @P0 BRA `(.L_x_1346) ;  /* 0xffffffb000000947 */ /* 0x000fea000383ffff */
.L_x_1345:
        /* <DEDUP_REMOVED lines=25> */
.L_x_1347:
        /* <DEDUP_REMOVED lines=26> */
.L_x_1348:
        /* <DEDUP_REMOVED lines=10> */
.L_x_2313:


//--------------------- .text._Z35group_norm_nhwc_bwd_one_pass_kernelI11Fp32IOFp16WLi512ELi4ELi128EEv26Group_norm_nhwc_bwd_params --------------------------
	.section	.text._Z35group_norm_nhwc_bwd_one_pass_kernelI11Fp32IOFp16WLi512ELi4ELi128EEv26Group_norm_nhwc_bwd_params,"ax",@progbits
	.sectioninfo	@"SHI_REGISTERS=94"
	.align	128
        .global         _Z35group_norm_nhwc_bwd_one_pass_kernelI11Fp32IOFp16WLi512ELi4ELi128EEv26Group_norm_nhwc_bwd_params
        .type           _Z35group_norm_nhwc_bwd_one_pass_kernelI11Fp32IOFp16WLi512ELi4ELi128EEv26Group_norm_nhwc_bwd_params,@function
        .size           _Z35group_norm_nhwc_bwd_one_pass_kernelI11Fp32IOFp16WLi512ELi4ELi128EEv26Group_norm_nhwc_bwd_params,(.L_x_2314 - _Z35group_norm_nhwc_bwd_one_pass_kernelI11Fp32IOFp16WLi512ELi4ELi128EEv26Group_norm_nhwc_bwd_params)
        .other          _Z35group_norm_nhwc_bwd_one_pass_kernelI11Fp32IOFp16WLi512ELi4ELi128EEv26Group_norm_nhwc_bwd_params,@"STO_CUDA_ENTRY STV_DEFAULT"
_Z35group_norm_nhwc_bwd_one_pass_kernelI11Fp32IOFp16WLi512ELi4ELi128EEv26Group_norm_nhwc_bwd_params:
.text._Z35group_norm_nhwc_bwd_one_pass_kernelI11Fp32IOFp16WLi512ELi4ELi128EEv26Group_norm_nhwc_bwd_params:
        /* <DEDUP_REMOVED lines=61> */
.L_x_1398:
        /* <DEDUP_REMOVED lines=223> */
.L_x_1351:
[----:B-1----:R-:W-:Y:S05]  /*11c0*/  BSYNC B0 ;  /* 0x0000000000007941 */ /* 0x002fea0003800000 */
.L_x_1350:
        /* <DEDUP_REMOVED lines=30> */
.L_x_1352:
        /* <DEDUP_REMOVED lines=26> */
.L_x_1353:
        /* <DEDUP_REMOVED lines=31> */
.L_x_1354:
        /* <DEDUP_REMOVED lines=31> */
.L_x_1355:
        /* <DEDUP_REMOVED lines=31> */
.L_x_1356:
        /* <DEDUP_REMOVED lines=31> */
.L_x_1357:
        /* <DEDUP_REMOVED lines=31> */
.L_x_1358:
        /* <DEDUP_REMOVED lines=31> */
.L_x_1359:
        /* <DEDUP_REMOVED lines=396> */
.L_x_1361:
[----:B-1----:R-:W-:Y:S05]  /*39b0*/  BSYNC B0 ;  /* 0x0000000000007941 */ /* 0x002fea0003800000 */
.L_x_1360:
        /* <DEDUP_REMOVED lines=20> */
.L_x_1363:
[----:B------:R-:W-:Y:S05]  /*3b00*/  BSYNC B0 ;  /* 0x0000000000007941 */ /* 0x000fea0003800000 */
.L_x_1362:
        /* <DEDUP_REMOVED lines=36> */
.L_x_1366:
[----:B------:R-:W2:Y:S01]  /*3d50*/  LDG.E.STRONG.GPU R28, [R26.64] ;  /* 0x0000000c1a1c7981 */ /* 0x000ea2000c1ef900 */
[----:B------:R-:W-:Y:S01]  /*3d60*/  YIELD ;  /* 0x0000000000007946 */ /* 0x000fe20003800000 */
[----:B--2---:R-:W-:Y:S01]  /*3d70*/  ISETP.NE.AND P6, PT, R28, R33, PT ;  /* 0x000000211c00720c */ /* 0x004fe20003fc5270 */
[----:B------:R-:W-:-:S12]  /*3d80*/  CCTL.IVALL ;  /* 0x00000000ff00798f */ /* 0x000fd80002000000 */
[----:B------:R-:W-:Y:S05]  /*3d90*/  @P6 BRA `(.L_x_1366) ;  /* 0xffffffb000006947 */ /* 0x000fea000383ffff */
.L_x_1365:
        /* <DEDUP_REMOVED lines=24> */
.L_x_1370:
        /* <DEDUP_REMOVED lines=116> */
.L_x_1369:
        /* <DEDUP_REMOVED lines=63> */
.L_x_1371:
[----:B------:R-:W-:-:S04]  /*4a50*/  ISETP.NE.AND P6, PT, R29, RZ, PT ;  /* 0x000000ff1d00720c */ /* 0x000fc80003fc5270 */
[----:B------:R-:W-:-:S13]  /*4a60*/  ISETP.NE.OR P6, PT, RZ, UR4, P6 ;  /* 0x00000004ff007c0c */ /* 0x000fda000b7c5670 */
[----:B------:R-:W-:Y:S05]  /*4a70*/  @!P6 BRA `(.L_x_1367) ;  /* 0x000002000000e947 */ /* 0x000fea0003800000 */
.L_x_1368:
        /* <DEDUP_REMOVED lines=32> */
.L_x_1367:
        /* <DEDUP_REMOVED lines=11> */
.L_x_1373:
[----:B------:R-:W-:Y:S05]  /*4d30*/  BSYNC B0 ;  /* 0x0000000000007941 */ /* 0x000fea0003800000 */
.L_x_1372:
        /* <DEDUP_REMOVED lines=17> */
.L_x_1364:
        /* <DEDUP_REMOVED lines=28> */
.L_x_1374:
        /* <DEDUP_REMOVED lines=17> */
.L_x_1376:
[----:B------:R-:W-:Y:S05]  /*5120*/  BSYNC B0 ;  /* 0x0000000000007941 */ /* 0x000fea0003800000 */
.L_x_1375:
        /* <DEDUP_REMOVED lines=19> */
.L_x_1377:
        /* <DEDUP_REMOVED lines=17> */
.L_x_1379:
[----:B------:R-:W-:Y:S05]  /*5370*/  BSYNC B0 ;  /* 0x0000000000007941 */ /* 0x000fea0003800000 */
.L_x_1378:
        /* <DEDUP_REMOVED lines=19> */
.L_x_1380:
        /* <DEDUP_REMOVED lines=17> */
.L_x_1382:
[----:B------:R-:W-:Y:S05]  /*55c0*/  BSYNC B0 ;  /* 0x0000000000007941 */ /* 0x000fea0003800000 */
.L_x_1381:
        /* <DEDUP_REMOVED lines=19> */
.L_x_1383:
        /* <DEDUP_REMOVED lines=17> */
.L_x_1385:
[----:B------:R-:W-:Y:S05]  /*5810*/  BSYNC B0 ;  /* 0x0000000000007941 */ /* 0x000fea0003800000 */
.L_x_1384:
        /* <DEDUP_REMOVED lines=19> */
.L_x_1386:
        /* <DEDUP_REMOVED lines=17> */
.L_x_1388:
[----:B------:R-:W-:Y:S05]  /*5a60*/  BSYNC B0 ;  /* 0x0000000000007941 */ /* 0x000fea0003800000 */
.L_x_1387:
        /* <DEDUP_REMOVED lines=24> */
.L_x_1389:
        /* <DEDUP_REMOVED lines=17> */
.L_x_1391:
[----:B------:R-:W-:Y:S05]  /*5d00*/  BSYNC B0 ;  /* 0x0000000000007941 */ /* 0x000fea0003800000 */
.L_x_1390:
        /* <DEDUP_REMOVED lines=24> */
.L_x_1392:
        /* <DEDUP_REMOVED lines=17> */
.L_x_1394:
[----:B------:R-:W-:Y:S05]  /*5fa0*/  BSYNC B0 ;  /* 0x0000000000007941 */ /* 0x000fea0003800000 */
.L_x_1393:
        /* <DEDUP_REMOVED lines=23> */
.L_x_1395:
        /* <DEDUP_REMOVED lines=16> */
.L_x_1397:
[----:B------:R-:W-:Y:S05]  /*6220*/  BSYNC B0 ;  /* 0x0000000000007941 */ /* 0x000fea0003800000 */
.L_x_1396:
[----:B------:R-:W-:Y:S01]  /*6230*/  ULDC UR4, c[0x0][0x10] ;  /* 0x0000040000047ab9 */ /* 0x000fe20000000800 */
[----:B------:R-:W-:Y:S01]  /*6240*/  IADD3 R72, R72, 0x1, RZ ;  /* 0x0000000148487810 */ /* 0x000fe20007ffe0ff */
[----:B------:R-:W-:-:S04]  /*6250*/  UIADD3 UR14, UR14, UR4, URZ ;  /* 0x000000040e0e7290 */ /* 0x000fc8000fffe03f */
[----:B------:R-:W-:-:S06]  /*6260*/  UISETP.GE.AND UP0, UPT, UR14, UR6, UPT ;  /* 0x000000060e00728c */ /* 0x000fcc000bf06270 */
[----:B------:R-:W-:-:S13]  /*6270*/  PLOP3.LUT P0, PT, PT, PT, UP0, 0x80, 0x0 ;  /* 0x000000000000781c */ /* 0x000fda0003f0f008 */
[----:B------:R-:W-:Y:S01]  /*6280*/  @P0 CALL.REL.NOINC `(.L_x_1349) ;  /* 0x0000001000000944 */ /* 0x000fe20003c00000 */
[----:B------:R-:W-:Y:S05]  /*6290*/  BRA `(.L_x_1398) ;  /* 0xffffa13000007947 */ /* 0x000fea000383ffff */
.L_x_1349:
        /* <DEDUP_REMOVED lines=22> */
.L_x_1400:
[----:B------:R-:W-:Y:S05]  /*6400*/  BSYNC B0 ;  /* 0x0000000000007941 */ /* 0x000fea0003800000 */
.L_x_1399:
[----:B------:R-:W-:Y:S05]  /*6410*/  @P0 EXIT ;  /* 0x000000000000094d */ /* 0x000fea0003800000 */
[----:B------:R-:W-:Y:S05]  /*6420*/  @P2 BRA `(.L_x_1401) ;  /* 0x0000008000002947 */ /* 0x000fea0003800000 */
[----:B------:R-:W-:-:S05]  /*6430*/  IMAD R0, R4, c[0x0][0x10], RZ ;  /* 0x0000040004007a24 */ /* 0x000fca00078e02ff */
[----:B------:R-:W-:-:S13]  /*6440*/  ISETP.NE.AND P0, PT, R0, -0x1, PT ;  /* 0xffffffff0000780c */ /* 0x000fda0003f05270 */
[----:B------:R-:W-:Y:S05]  /*6450*/  @!P0 BRA `(.L_x_1401) ;  /* 0x0000005000008947 */ /* 0x000fea0003800000 */
.L_x_1402:
[----:B0-----:R-:W2:Y:S01]  /*6460*/  LDG.E.STRONG.GPU R5, [R2.64] ;  /* 0x0000000c02057981 */ /* 0x001ea2000c1ef900 */
[----:B------:R-:W-:Y:S01]  /*6470*/  YIELD ;  /* 0x0000000000007946 */ /* 0x000fe20003800000 */
[----:B--2---:R-:W-:Y:S01]  /*6480*/  ISETP.NE.AND P0, PT, R5, R0, PT ;  /* 0x000000000500720c */ /* 0x004fe20003f05270 */
[----:B------:R-:W-:-:S12]  /*6490*/  CCTL.IVALL ;  /* 0x00000000ff00798f */ /* 0x000fd80002000000 */
[----:B------:R-:W-:Y:S05]  /*64a0*/  @P0 BRA `(.L_x_1402) ;  /* 0xffffffb000000947 */ /* 0x000fea000383ffff */
.L_x_1401:
        /* <DEDUP_REMOVED lines=25> */
.L_x_1403:
        /* <DEDUP_REMOVED lines=26> */
.L_x_1404:
        /* <DEDUP_REMOVED lines=10> */
.L_x_2314:


//--------------------- .text._Z35group_norm_nhwc_fwd_one_pass_kernelI11Bf16IOFp32WLi64ELi4ELi128EEv26Group_norm_nhwc_fwd_params --------------------------
	.section	.text._Z35group_norm_nhwc_fwd_one_pass_kernelI11Bf16IOFp32WLi64ELi4ELi128EEv26Group_norm_nhwc_fwd_params,"ax",@progbits
	.sectioninfo	@"SHI_REGISTERS=32"
	.align	128
        .global         _Z35group_norm_nhwc_fwd_one_pass_kernelI11Bf16IOFp32WLi64ELi4ELi128EEv26Group_norm_nhwc_fwd_params
        .type           _Z35group_norm_nhwc_fwd_one_pass_kernelI11Bf16IOFp32WLi64ELi4ELi128EEv26Group_norm_nhwc_fwd_params,@function
        .size           _Z35group_norm_nhwc_fwd_one_pass_kernelI11Bf16IOFp32WLi64ELi4ELi128EEv26Group_norm_nhwc_fwd_params,(.L_x_2315 - _Z35group_norm_nhwc_fwd_one_pass_kernelI11Bf16IOFp32WLi64ELi4ELi128EEv26Group_norm_nhwc_fwd_params)
        .other          _Z35group_norm_nhwc_fwd_one_pass_kernelI11Bf16IOFp32WLi64ELi4ELi128EEv26Group_norm_nhwc_fwd_params,@"STO_CUDA_ENTRY STV_DEFAULT"
_Z35group_norm_nhwc_fwd_one_pass_kernelI11Bf16IOFp32WLi64ELi4ELi128EEv26Group_norm_nhwc_fwd_params:
.text._Z35group_norm_nhwc_fwd_one_pass_kernelI11Bf16IOFp32WLi64ELi4ELi128EEv26Group_norm_nhwc_fwd_params:
[----:B------:R-:W-:Y:S02]  /*0000*/  MOV R1, c[0x0][0x28] ;  /* 0x00000a0000017a02 */ /* 0x000fe40000000f00 */
[----:B------:R-:W0:Y:S01]  /*0010*/  S2UR UR6, SR_CTAID.Y ;  /* 0x00000000000679c3 */ /* 0x000e220000002600 */
[----:B------:R-:W-:Y:S02]  /*0020*/  ULDC UR4, c[0x0][0x1d8] ;  /* 0x0000760000047ab9 */ /* 0x000fe40000000800 */
[----:B------:R-:W-:Y:S02]  /*0030*/  ULDC UR5, c[0x0][0x1a8] ;  /* 0x00006a0000057ab9 */ /* 0x000fe40000000800 */
[----:B------:R-:W-:Y:S01]  /*0040*/  UIMAD UR4, UR4, UR5, URZ ;  /* 0x00000005040472a4 */ /* 0x000fe2000f8e023f */
[----:B0-----:R-:W-:-:S05]  /*0050*/  MOV R0, UR6 ;  /* 0x0000000600007c02 */ /* 0x001fca0008000f00 */
[----:B------:R-:W-:-:S13]  /*0060*/  ISETP.GE.AND P0, PT, R0, UR4, PT ;  /* 0x0000000400007c0c */ /* 0x000fda000bf06270 */
[----:B------:R-:W-:Y:S05]  /*0070*/  @P0 EXIT ;  /* 0x000000000000094d */ /* 0x000fea0003800000 */
[----:B------:R-:W0:Y:S01]  /*0080*/  S2R R6, SR_TID.X ;  /* 0x0000000000067919 */ /* 0x000e220000002100 */
[----:B------:R-:W-:Y:S01]  /*0090*/  HFMA2.MMA R7, -RZ, RZ, 0, 1.78813934326171875e-07 ;  /* 0x00000003ff077435 */ /* 0x000fe200000001ff */
[----:B------:R-:W-:Y:S01]  /*00a0*/  ISETP.NE.U32.AND P0, PT, RZ, c[0x0][0x168], PT ;  /* 0x00005a00ff007a0c */ /* 0x000fe20003f05070 */
[----:B------:R-:W-:Y:S01]  /*00b0*/  ULDC.U8 UR5, c[0x0][0x1dc] ;  /* 0x0000770000057ab9 */ /* 0x000fe20000000000 */
[----:B------:R-:W1:Y:S01]  /*00c0*/  S2R R2, SR_CTAID.X ;  /* 0x0000000000027919 */ /* 0x000e620000002500 */
[----:B------:R-:W-:-:S03]  /*00d0*/  ULDC.64 UR6, c[0x0][0x118] ;  /* 0x0000460000067ab9 */ /* 0x000fc60000000a00 */
[----:B------:R-:W2:Y:S03]  /*00e0*/  S2R R3, SR_LANEID ;  /* 0x0000000000037919 */ /* 0x000ea60000000000 */
[----:B------:R-:W-:Y:S02]  /*00f0*/  LOP3.LUT R7, R7, c[0x0][0xc], RZ, 0xc0, !PT ;  /* 0x0000030007077a12 */ /* 0x000fe400078ec0ff */
[--C-:B0-----:R-:W-:Y:S02]  /*0100*/  SHF.R.U32.HI R19, RZ, 0x1, R6.reuse ;  /* 0x00000001ff137819 */ /* 0x101fe40000011606 */
[----:B------:R-:W-:Y:S02]  /*0110*/  SHF.R.S32.HI R5, RZ, 0x1f, R6 ;  /* 0x0000001fff057819 */ /* 0x000fe40000011406 */
[CC--:B-1----:R-:W-:Y:S01]  /*0120*/  LOP3.LUT P2, RZ, R2.reuse, R6.reuse, RZ, 0xfc, !PT ;  /* 0x0000000602ff7212 */ /* 0x0c2fe2000784fcff */
[----:B------:R-:W-:Y:S01]  /*0130*/  IMAD R19, R2, c[0x0][0x1e4], R19 ;  /* 0x0000790002137a24 */ /* 0x000fe200078e0213 */
[----:B------:R-:W-:Y:S01]  /*0140*/  LEA.HI R18, R5, R6, RZ, 0x5 ;  /* 0x0000000605127211 */ /* 0x000fe200078f28ff */
[----:B------:R-:W-:Y:S01]  /*0150*/  HFMA2.MMA R5, -RZ, RZ, 0, 0 ;  /* 0x00000000ff057435 */ /* 0x000fe200000001ff */
[----:B------:R-:W-:-:S02]  /*0160*/  ISETP.NE.AND.EX P2, PT, RZ, c[0x0][0x16c], !P2, P0 ;  /* 0x00005b00ff007a0c */ /* 0x000fc40005745300 */
[----:B------:R-:W-:Y:S02]  /*0170*/  ISETP.GE.U32.AND P1, PT, R19, c[0x0][0x1c8], PT ;  /* 0x0000720013007a0c */ /* 0x000fe40003f26070 */
[----:B------:R-:W-:Y:S02]  /*0180*/  SHF.R.S32.HI R4, RZ, 0x1f, R19 ;  /* 0x0000001fff047819 */ /* 0x000fe40000011413 */
[----:B------:R-:W-:Y:S02]  /*0190*/  SHF.R.S32.HI R18, RZ, 0x5, R18 ;  /* 0x00000005ff127819 */ /* 0x000fe40000011412 */
[----:B------:R-:W-:-:S04]  /*01a0*/  ISETP.GE.AND.EX P1, PT, R4, c[0x0][0x1cc], PT, P1 ;  /* 0x0000730004007a0c */ /* 0x000fc80003f26310 */
[----:B------:R-:W-:Y:S02]  /*01b0*/  ISETP.LT.U32.AND P1, PT, R6, 0x80, !P1 ;  /* 0x000000800600780c */ /* 0x000fe40004f21070 */
[----:B--2---:R-:W-:Y:S02]  /*01c0*/  MOV R6, R0 ;  /* 0x0000000000067202 */ /* 0x004fe40000000f00 */
.L_x_1419:
[----:B------:R-:W-:Y:S01]  /*01d0*/  IABS R14, c[0x0][0x1d8] ;  /* 0x00007600000e7a13 */ /* 0x000fe20000000000 */
[----:B0-----:R-:W0:Y:S01]  /*01e0*/  S2R R16, SR_TID.X ;  /* 0x0000000000107919 */ /* 0x001e220000002100 */
[----:B------:R-:W-:Y:S02]  /*01f0*/  IABS R12, R6 ;  /* 0x00000006000c7213 */ /* 0x000fe40000000000 */
[----:B------:R-:W1:Y:S08]  /*0200*/  I2F.RP R10, R14 ;  /* 0x0000000e000a7306 */ /* 0x000e700000209400 */
[----:B-1----:R-:W1:Y:S02]  /*0210*/  MUFU.RCP R10, R10 ;  /* 0x0000000a000a7308 */ /* 0x002e640000001000 */
[----:B-1----:R-:W-:-:S06]  /*0220*/  IADD3 R8, R10, 0xffffffe, RZ ;  /* 0x0ffffffe0a087810 */ /* 0x002fcc0007ffe0ff */
[----:B------:R1:W2:Y:S02]  /*0230*/  F2I.FTZ.U32.TRUNC.NTZ R9, R8 ;  /* 0x0000000800097305 */ /* 0x0002a4000021f000 */
[----:B-1----:R-:W-:Y:S02]  /*0240*/  MOV R8, RZ ;  /* 0x000000ff00087202 */ /* 0x002fe40000000f00 */
[----:B--2---:R-:W-:-:S05]  /*0250*/  IADD3 R11, RZ, -R9, RZ ;  /* 0x80000009ff0b7210 */ /* 0x004fca0007ffe0ff */
[----:B------:R-:W-:-:S04]  /*0260*/  IMAD R11, R11, R14, RZ ;  /* 0x0000000e0b0b7224 */ /* 0x000fc800078e02ff */
[----:B------:R-:W-:Y:S01]  /*0270*/  IMAD.HI.U32 R9, R9, R11, R8 ;  /* 0x0000000b09097227 */ /* 0x000fe200078e0008 */
[----:B------:R-:W-:Y:S02]  /*0280*/  MOV R11, R12 ;  /* 0x0000000c000b7202 */ /* 0x000fe40000000f00 */
[----:B------:R-:W-:-:S03]  /*0290*/  LOP3.LUT R8, R6, c[0x0][0x1d8], RZ, 0x3c, !PT ;  /* 0x0000760006087a12 */ /* 0x000fc600078e3cff */
[----:B------:R-:W-:Y:S01]  /*02a0*/  IMAD.HI.U32 R12, R9, R11, RZ ;  /* 0x0000000b090c7227 */ /* 0x000fe200078e00ff */
[----:B------:R-:W-:Y:S02]  /*02b0*/  ISETP.GE.AND P4, PT, R8, RZ, PT ;  /* 0x000000ff0800720c */ /* 0x000fe40003f86270 */
[----:B0-----:R-:W-:Y:S02]  /*02c0*/  SHF.L.U32 R8, R16, 0x1, RZ ;  /* 0x0000000110087819 */ /* 0x001fe400000006ff */
[----:B------:R-:W-:Y:S02]  /*02d0*/  IADD3 R9, -R12, RZ, RZ ;  /* 0x000000ff0c097210 */ /* 0x000fe40007ffe1ff */
[----:B------:R-:W-:-:S03]  /*02e0*/  LOP3.LUT R8, R8, 0x2, RZ, 0xc0, !PT ;  /* 0x0000000208087812 */ /* 0x000fc600078ec0ff */
[----:B------:R-:W-:-:S05]  /*02f0*/  IMAD R9, R14, R9, R11 ;  /* 0x000000090e097224 */ /* 0x000fca00078e020b */
[----:B------:R-:W-:-:S13]  /*0300*/  ISETP.GT.U32.AND P3, PT, R14, R9, PT ;  /* 0x000000090e00720c */ /* 0x000fda0003f64070 */
[-C--:B------:R-:W-:Y:S02]  /*0310*/  @!P3 IADD3 R9, R9, -R14.reuse, RZ ;  /* 0x8000000e0909b210 */ /* 0x080fe40007ffe0ff */
[----:B------:R-:W-:Y:S02]  /*0320*/  @!P3 IADD3 R12, R12, 0x1, RZ ;  /* 0x000000010c0cb810 */ /* 0x000fe40007ffe0ff */
[----:B------:R-:W-:Y:S02]  /*0330*/  ISETP.GE.U32.AND P0, PT, R9, R14, PT ;  /* 0x0000000e0900720c */ /* 0x000fe40003f06070 */
[----:B------:R-:W-:-:S11]  /*0340*/  ISETP.NE.AND P3, PT, RZ, c[0x0][0x1d8], PT ;  /* 0x00007600ff007a0c */ /* 0x000fd60003f65270 */
[----:B------:R-:W-:-:S04]  /*0350*/  @P0 IADD3 R12, R12, 0x1, RZ ;  /* 0x000000010c0c0810 */ /* 0x000fc80007ffe0ff */
[----:B------:R-:W-:Y:S02]  /*0360*/  @!P4 IADD3 R12, -R12, RZ, RZ ;  /* 0x000000ff0c0cc210 */ /* 0x000fe40007ffe1ff */
[----:B------:R-:W-:-:S04]  /*0370*/  @!P3 LOP3.LUT R12, RZ, c[0x0][0x1d8], RZ, 0x33, !PT ;  /* 0x00007600ff0cba12 */ /* 0x000fc800078e33ff */
[----:B------:R-:W-:Y:S02]  /*0380*/  IADD3 R23, -R12, RZ, RZ ;  /* 0x000000ff0c177210 */ /* 0x000fe40007ffe1ff */
[----:B------:R-:W-:-:S03]  /*0390*/  SHF.R.S32.HI R9, RZ, 0x1f, R12 ;  /* 0x0000001fff097819 */ /* 0x000fc6000001140c */
[----:B------:R-:W-:Y:S02]  /*03a0*/  IMAD R23, R23, c[0x0][0x1d8], R6 ;  /* 0x0000760017177a24 */ /* 0x000fe400078e0206 */
[----:B------:R-:W-:-:S03]  /*03b0*/  IMAD R9, R9, c[0x0][0x1d0], RZ ;  /* 0x0000740009097a24 */ /* 0x000fc600078e02ff */
[----:B------:R-:W-:Y:S01]  /*03c0*/  LEA R22, R23, R8, 0x2 ;  /* 0x0000000817167211 */ /* 0x000fe200078e10ff */
[----:B------:R-:W-:Y:S02]  /*03d0*/  IMAD R9, R12, c[0x0][0x1d4], R9 ;  /* 0x000075000c097a24 */ /* 0x000fe400078e0209 */
[----:B------:R-:W-:Y:S01]  /*03e0*/  @P1 IMAD R8, R4, c[0x0][0x1c0], RZ ;  /* 0x0000700004081a24 */ /* 0x000fe200078e02ff */
[----:B------:R-:W-:-:S03]  /*03f0*/  SHF.R.S32.HI R23, RZ, 0x1f, R22 ;  /* 0x0000001fff177819 */ /* 0x000fc60000011416 */
[----:B------:R-:W-:Y:S02]  /*0400*/  @P1 IMAD R11, R19, c[0x0][0x1c4], R8 ;  /* 0x00007100130b1a24 */ /* 0x000fe400078e0208 */
[----:B------:R-:W-:-:S05]  /*0410*/  IMAD.WIDE.U32 R22, R12, c[0x0][0x1d0], R22 ;  /* 0x000074000c167a25 */ /* 0x000fca00078e0016 */
[----:B------:R-:W-:Y:S02]  /*0420*/  IADD3 R25, R23, R9, RZ ;  /* 0x0000000917197210 */ /* 0x000fe40007ffe0ff */
[----:B------:R-:W-:-:S05]  /*0430*/  @P1 MOV R24, R22 ;  /* 0x0000001600181202 */ /* 0x000fca0000000f00 */
[----:B------:R-:W-:-:S05]  /*0440*/  @P1 IMAD.WIDE.U32 R8, R19, c[0x0][0x1c0], R24 ;  /* 0x0000700013081a25 */ /* 0x000fca00078e0018 */
[----:B------:R-:W-:Y:S02]  /*0450*/  @P1 IADD3 R9, R9, R11, RZ ;  /* 0x0000000b09091210 */ /* 0x000fe40007ffe0ff */
[----:B------:R-:W-:-:S04]  /*0460*/  @P1 LEA R10, P0, R8, c[0x0][0x170], 0x1 ;  /* 0x00005c00080a1a11 */ /* 0x000fc800078008ff */
[----:B------:R-:W-:-:S05]  /*0470*/  @P1 LEA.HI.X R11, R8, c[0x0][0x174], R9, 0x1, P0 ;  /* 0x00005d00080b1a11 */ /* 0x000fca00000f0c09 */
[----:B------:R-:W2:Y:S01]  /*0480*/  @P1 LDG.E R10, [R10.64] ;  /* 0x000000060a0a1981 */ /* 0x000ea2000c1e1900 */
[----:B------:R-:W-:Y:S02]  /*0490*/  PRMT R13, RZ, 0x5410, RZ ;  /* 0x00005410ff0d7816 */ /* 0x000fe400000000ff */
[C---:B------:R-:W-:Y:S02]  /*04a0*/  ISETP.GT.AND P0, PT, R3.reuse, 0x1e, PT ;  /* 0x0000001e0300780c */ /* 0x040fe40003f04270 */
[----:B------:R-:W-:Y:S02]  /*04b0*/  ISETP.NE.AND P4, PT, R3, RZ, PT ;  /* 0x000000ff0300720c */ /* 0x000fe40003f85270 */
[----:B------:R-:W-:Y:S02]  /*04c0*/  ISETP.NE.AND P3, PT, R16, RZ, PT ;  /* 0x000000ff1000720c */ /* 0x000fe40003f65270 */
[----:B------:R-:W-:Y:S02]  /*04d0*/  MOV R20, c[0x0][0xc] ;  /* 0x0000030000147a02 */ /* 0x000fe40000000f00 */
[----:B--2---:R-:W-:-:S04]  /*04e0*/  @P1 PRMT R13, R10, 0x7632, R13 ;  /* 0x000076320a0d1816 */ /* 0x004fc8000000000d */
[----:B------:R-:W-:-:S04]  /*04f0*/  @P1 PRMT R13, R13, 0x5410, R10 ;  /* 0x000054100d0d1816 */ /* 0x000fc8000000000a */
[--C-:B------:R-:W-:Y:S02]  /*0500*/  PRMT R9, RZ, 0x5410, R13.reuse ;  /* 0x00005410ff097816 */ /* 0x100fe4000000000d */
[----:B------:R-:W-:-:S03]  /*0510*/  PRMT R8, RZ, 0x7610, R13 ;  /* 0x00007610ff087816 */ /* 0x000fc6000000000d */
[----:B------:R-:W-:Y:S02]  /*0520*/  FMUL.FTZ R15, R9, R9 ;  /* 0x00000009090f7220 */ /* 0x000fe40000410000 */
[C---:B------:R-:W-:Y:S02]  /*0530*/  FADD.FTZ R14, R8.reuse, R9 ;  /* 0x00000009080e7221 */ /* 0x040fe40000010000 */
[----:B------:R-:W-:Y:S02]  /*0540*/  FFMA.FTZ R15, R8, R8, R15 ;  /* 0x00000008080f7223 */ /* 0x000fe4000001000f */
[----:B------:R-:W-:Y:S02]  /*0550*/  FADD.FTZ R14, RZ, R14 ;  /* 0x0000000eff0e7221 */ /* 0x000fe40000010000 */
[----:B------:R-:W-:-:S03]  /*0560*/  FADD.FTZ R15, RZ, R15 ;  /* 0x0000000fff0f7221 */ /* 0x000fc60000010000 */
        /* <DEDUP_REMOVED lines=24> */
[----:B------:R-:W-:-:S04]  /*06f0*/  ISETP.GE.U32.AND P0, PT, R20, 0x2, PT ;  /* 0x000000021400780c */ /* 0x000fc80003f06070 */
[----:B------:R-:W-:Y:S04]  /*0700*/  @!P4 STS.64 [R18.X8+0x8], R14 ;  /* 0x0000080e1200c388 */ /* 0x000fe80000008a00 */
[----:B------:R-:W-:Y:S06]  /*0710*/  BAR.SYNC.DEFER_BLOCKING 0x0 ;  /* 0x0000000000007b1d */ /* 0x000fec0000010000 */
[----:B------:R-:W0:Y:S04]  /*0720*/  @!P3 LDS.128 R8, [0x10] ;  /* 0x00001000ff08b984 */ /* 0x000e280000000c00 */
[----:B------:R-:W1:Y:S01]  /*0730*/  @!P3 LDS.64 R16, [0x20] ;  /* 0x00002000ff10b984 */ /* 0x000e620000000a00 */
[----:B0-----:R-:W-:-:S02]  /*0740*/  @!P3 FADD.FTZ R21, R14, R8 ;  /* 0x000000080e15b221 */ /* 0x001fc40000010000 */
[----:B------:R-:W-:Y:S02]  /*0750*/  @!P3 FADD.FTZ R8, R15, R9 ;  /* 0x000000090f08b221 */ /* 0x000fe40000010000 */
[----:B------:R-:W-:Y:S02]  /*0760*/  @!P3 FADD.FTZ R21, R21, R10 ;  /* 0x0000000a1515b221 */ /* 0x000fe40000010000 */
[----:B------:R-:W-:Y:S02]  /*0770*/  @!P3 FADD.FTZ R8, R8, R11 ;  /* 0x0000000b0808b221 */ /* 0x000fe40000010000 */
[----:B-1----:R-:W-:Y:S02]  /*0780*/  @!P3 FADD.FTZ R14, R21, R16 ;  /* 0x00000010150eb221 */ /* 0x002fe40000010000 */
[----:B------:R-:W-:Y:S01]  /*0790*/  @!P3 FADD.FTZ R15, R8, R17 ;  /* 0x00000011080fb221 */ /* 0x000fe20000010000 */
[----:B------:R-:W-:Y:S05]  /*07a0*/  @!P0 BRA `(.L_x_1405) ;  /* 0x0000119000008947 */ /* 0x000fea0003800000 */
[----:B------:R-:W-:Y:S01]  /*07b0*/  LOP3.LUT R8, R5, 0x1, RZ, 0xc0, !PT ;  /* 0x0000000105087812 */ /* 0x000fe200078ec0ff */
[----:B------:R-:W-:-:S04]  /*07c0*/  HFMA2.MMA R27, -RZ, RZ, 0, 2.384185791015625e-07 ;  /* 0x00000004ff1b7435 */ /* 0x000fc800000001ff */
        /* <DEDUP_REMOVED lines=8> */
[----:B------:R-:W-:Y:S02]  /*0850*/  LOP3.LUT P0, RZ, R5, 0x2, RZ, 0xc0, !PT ;  /* 0x0000000205ff7812 */ /* 0x000fe4000780c0ff */
[----:B------:R-:W-:-:S04]  /*0860*/  MOV R16, 0x1 ;  /* 0x0000000100107802 */ /* 0x000fc80000000f00 */
[----:B------:R-:W-:Y:S02]  /*0870*/  SEL R17, R16, 0xffffffff, !P0 ;  /* 0xffffffff10117807 */ /* 0x000fe40004000000 */
[----:B0-----:R-:W-:-:S05]  /*0880*/  MOV R0, UR8 ;  /* 0x0000000800007c02 */ /* 0x001fca0008000f00 */
[----:B------:R-:W-:-:S04]  /*0890*/  IMAD R11, R2, c[0x0][0x10], R0 ;  /* 0x00000400020b7a24 */ /* 0x000fc800078e0200 */
[----:B------:R-:W-:-:S05]  /*08a0*/  IMAD.WIDE.U32 R10, R11, 0x8, R26 ;  /* 0x000000080b0a7825 */ /* 0x000fca00078e001a */
[----:B------:R0:W-:Y:S01]  /*08b0*/  STG.E.64 [R10.64], R14 ;  /* 0x0000000e0a007986 */ /* 0x0001e2000c101b06 */
[----:B------:R-:W-:Y:S06]  /*08c0*/  MEMBAR.ALL.GPU ;  /* 0x0000000000007992 */ /* 0x000fec000000a000 */
[----:B------:R-:W-:-:S00]  /*08d0*/  ERRBAR ;  /* 0x00000000000079ab */ /* 0x000fc00000000000 */
[----:B0-----:R-:W-:Y:S01]  /*08e0*/  SEL R11, RZ, c[0x0][0xc], P0 ;  /* 0x00000300ff0b7a07 */ /* 0x001fe20000000000 */
[----:B------:R0:W-:Y:S03]  /*08f0*/  RED.E.ADD.S32.STRONG.GPU [R8.64], R17 ;  /* 0x000000110800798e */ /* 0x0001e6000c10e386 */
[----:B------:R-:W-:-:S13]  /*0900*/  ISETP.NE.AND P0, PT, R11, -0x1, PT ;  /* 0xffffffff0b00780c */ /* 0x000fda0003f05270 */
[----:B0-----:R-:W-:Y:S05]  /*0910*/  @!P0 BRA `(.L_x_1406) ;  /* 0x0000005000008947 */ /* 0x001fea0003800000 */
.L_x_1407:
[----:B------:R-:W2:Y:S01]  /*0920*/  LDG.E.STRONG.GPU R10, [R8.64] ;  /* 0x00000006080a7981 */ /* 0x000ea2000c1ef900 */
[----:B------:R-:W-:Y:S01]  /*0930*/  YIELD ;  /* 0x0000000000007946 */ /* 0x000fe20003800000 */
[----:B--2---:R-:W-:Y:S01]  /*0940*/  ISETP.NE.AND P0, PT, R10, R11, PT ;  /* 0x0000000b0a00720c */ /* 0x004fe20003f05270 */
[----:B------:R-:W-:-:S12]  /*0950*/  CCTL.IVALL ;  /* 0x00000000ff00798f */ /* 0x000fd80002000000 */
[----:B------:R-:W-:Y:S05]  /*0960*/  @P0 BRA `(.L_x_1407) ;  /* 0xffffffb000000947 */ /* 0x000fea000383ffff */
.L_x_1406:
        /* <DEDUP_REMOVED lines=8> */
[----:B------:R-:W-:Y:S01]  /*09f0*/  IADD3 R20, -R7, c[0x0][0xc], RZ ;  /* 0x0000030007147a10 */ /* 0x000fe20007ffe1ff */
[----:B------:R-:W-:-:S03]  /*0a00*/  HFMA2.MMA R21, -RZ, RZ, 0, 0 ;  /* 0x00000000ff157435 */ /* 0x000fc600000001ff */
[----:B------:R-:W-:-:S13]  /*0a10*/  ISETP.GT.AND P0, PT, R20, RZ, PT ;  /* 0x000000ff1400720c */ /* 0x000fda0003f04270 */
[----:B------:R-:W-:Y:S05]  /*0a20*/  @!P0 BRA `(.L_x_1409) ;  /* 0x00000b6000008947 */ /* 0x000fea0003800000 */
[----:B------:R-:W-:Y:S02]  /*0a30*/  ISETP.GT.AND P4, PT, R20, 0xc, PT ;  /* 0x0000000c1400780c */ /* 0x000fe40003f84270 */
[----:B------:R-:W-:-:S11]  /*0a40*/  PLOP3.LUT P0, PT, PT, PT, PT, 0x80, 0x0 ;  /* 0x000000000000781c */ /* 0x000fd60003f0f070 */
[----:B------:R-:W-:Y:S05]  /*0a50*/  @!P4 BRA `(.L_x_1410) ;  /* 0x000007400000c947 */ /* 0x000fea0003800000 */
[----:B------:R-:W-:Y:S02]  /*0a60*/  PLOP3.LUT P0, PT, PT, PT, PT, 0x8, 0x0 ;  /* 0x000000000000781c */ /* 0x000fe40003f0e170 */
.L_x_1411:
        /* <DEDUP_REMOVED lines=22> */
[----:B------:R-:W-:Y:S01]  /*0bd0*/  IADD3 R28, R21, 0x5, RZ ;  /* 0x00000005151c7810 */ /* 0x000fe20007ffe0ff */
[----:B--2---:R-:W-:Y:S02]  /*0be0*/  @!P4 FADD.FTZ R14, R14, R8 ;  /* 0x000000080e0ec221 */ /* 0x004fe40000010000 */
[----:B------:R-:W-:Y:S01]  /*0bf0*/  @!P4 FADD.FTZ R15, R15, R9 ;  /* 0x000000090f0fc221 */ /* 0x000fe20000010000 */
[-C--:B------:R-:W-:Y:S01]  /*0c00*/  ISETP.EQ.OR P4, PT, R29, R2.reuse, P3 ;  /* 0x000000021d00720c */ /* 0x080fe20001f82670 */
[----:B---3--:R-:W-:Y:S02]  /*0c10*/  @!P5 FADD.FTZ R14, R14, R10 ;  /* 0x0000000a0e0ed221 */ /* 0x008fe40000010000 */
[----:B------:R-:W-:Y:S01]  /*0c20*/  @!P5 FADD.FTZ R15, R15, R11 ;  /* 0x0000000b0f0fd221 */ /* 0x000fe20000010000 */
[----:B------:R-:W-:Y:S01]  /*0c30*/  ISETP.EQ.OR P5, PT, R28, R2, P3 ;  /* 0x000000021c00720c */ /* 0x000fe20001fa2670 */
[----:B----4-:R-:W-:Y:S01]  /*0c40*/  @!P6 FADD.FTZ R14, R14, R16 ;  /* 0x000000100e0ee221 */ /* 0x010fe20000010000 */
[----:B------:R-:W-:Y:S01]  /*0c50*/  IADD3 R16, R21, 0x6, RZ ;  /* 0x0000000615107810 */ /* 0x000fe20007ffe0ff */
[----:B------:R-:W-:-:S06]  /*0c60*/  @!P6 FADD.FTZ R15, R15, R17 ;  /* 0x000000110f0fe221 */ /* 0x000fcc0000010000 */
[----:B------:R-:W-:Y:S01]  /*0c70*/  @!P4 IMAD R9, R29, c[0x0][0x10], R0 ;  /* 0x000004001d09ca24 */ /* 0x000fe200078e0200 */
[----:B------:R-:W-:-:S03]  /*0c80*/  ISETP.EQ.OR P6, PT, R16, R2, P3 ;  /* 0x000000021000720c */ /* 0x000fc60001fc2670 */
        /* <DEDUP_REMOVED lines=45> */
[----:B------:R-:W2:Y:S04]  /*0f60*/  @!P4 LDG.E.64 R8, [R8.64] ;  /* 0x000000060808c981 */ /* 0x000ea8000c1e1b00 */
[----:B------:R-:W3:Y:S01]  /*0f70*/  @!P5 LDG.E.64 R10, [R10.64] ;  /* 0x000000060a0ad981 */ /* 0x000ee2000c1e1b00 */
[----:B------:R-:W-:-:S04]  /*0f80*/  @!P6 IMAD R17, R16, c[0x0][0x10], R0 ;  /* 0x000004001011ea24 */ /* 0x000fc800078e0200 */
[----:B------:R-:W-:-:S06]  /*0f90*/  @!P6 IMAD.WIDE.U32 R16, R17, 0x8, R26 ;  /* 0x000000081110e825 */ /* 0x000fcc00078e001a */
[----:B------:R-:W4:Y:S01]  /*0fa0*/  @!P6 LDG.E.64 R16, [R16.64] ;  /* 0x000000061010e981 */ /* 0x000f22000c1e1b00 */
[C---:B------:R-:W-:Y:S02]  /*0fb0*/  IADD3 R29, R21.reuse, 0xd, RZ ;  /* 0x0000000d151d7810 */ /* 0x040fe40007ffe0ff */
[C---:B------:R-:W-:Y:S01]  /*0fc0*/  IADD3 R28, R21.reuse, 0xf, RZ ;  /* 0x0000000f151c7810 */ /* 0x040fe20007ffe0ff */
[----:B--2---:R-:W-:Y:S01]  /*0fd0*/  @!P4 FADD.FTZ R14, R14, R8 ;  /* 0x000000080e0ec221 */ /* 0x004fe20000010000 */
[----:B------:R-:W-:Y:S01]  /*0fe0*/  IADD3 R8, R21, 0xe, RZ ;  /* 0x0000000e15087810 */ /* 0x000fe20007ffe0ff */
[----:B------:R-:W-:Y:S01]  /*0ff0*/  @!P4 FADD.FTZ R15, R15, R9 ;  /* 0x000000090f0fc221 */ /* 0x000fe20000010000 */
[-C--:B------:R-:W-:Y:S01]  /*1000*/  ISETP.EQ.OR P4, PT, R29, R2.reuse, P3 ;  /* 0x000000021d00720c */ /* 0x080fe20001f82670 */
[----:B---3--:R-:W-:Y:S02]  /*1010*/  @!P5 FADD.FTZ R14, R14, R10 ;  /* 0x0000000a0e0ed221 */ /* 0x008fe40000010000 */
[----:B------:R-:W-:Y:S01]  /*1020*/  @!P5 FADD.FTZ R15, R15, R11 ;  /* 0x0000000b0f0fd221 */ /* 0x000fe20000010000 */
[----:B------:R-:W-:Y:S01]  /*1030*/  ISETP.EQ.OR P5, PT, R8, R2, P3 ;  /* 0x000000020800720c */ /* 0x000fe20001fa2670 */
[----:B----4-:R-:W-:-:S08]  /*1040*/  @!P6 FADD.FTZ R14, R14, R16 ;  /* 0x000000100e0ee221 */ /* 0x010fd00000010000 */
[--C-:B------:R-:W-:Y:S02]  /*1050*/  @!P4 IMAD R9, R29, c[0x0][0x10], R0.reuse ;  /* 0x000004001d09ca24 */ /* 0x100fe400078e0200 */
[----:B------:R-:W-:Y:S01]  /*1060*/  @!P6 FADD.FTZ R15, R15, R17 ;  /* 0x000000110f0fe221 */ /* 0x000fe20000010000 */
[----:B------:R-:W-:Y:S01]  /*1070*/  ISETP.EQ.OR P6, PT, R28, R2, P3 ;  /* 0x000000021c00720c */ /* 0x000fe20001fc2670 */
[----:B------:R-:W-:Y:S02]  /*1080*/  @!P5 IMAD R11, R8, c[0x0][0x10], R0 ;  /* 0x00000400080bda24 */ /* 0x000fe400078e0200 */
[----:B------:R-:W-:-:S04]  /*1090*/  @!P4 IMAD.WIDE.U32 R8, R9, 0x8, R26 ;  /* 0x000000080908c825 */ /* 0x000fc800078e001a */
[----:B------:R-:W-:Y:S02]  /*10a0*/  @!P5 IMAD.WIDE.U32 R10, R11, 0x8, R26 ;  /* 0x000000080b0ad825 */ /* 0x000fe400078e001a */
[----:B------:R-:W2:Y:S04]  /*10b0*/  @!P4 LDG.E.64 R8, [R8.64] ;  /* 0x000000060808c981 */ /* 0x000ea8000c1e1b00 */
[----:B------:R-:W-:Y:S01]  /*10c0*/  @!P6 IMAD R17, R28, c[0x0][0x10], R0 ;  /* 0x000004001c11ea24 */ /* 0x000fe200078e0200 */
[----:B------:R-:W3:Y:S03]  /*10d0*/  @!P5 LDG.E.64 R10, [R10.64] ;  /* 0x000000060a0ad981 */ /* 0x000ee6000c1e1b00 */
[----:B------:R-:W-:-:S06]  /*10e0*/  @!P6 IMAD.WIDE.U32 R16, R17, 0x8, R26 ;  /* 0x000000081110e825 */ /* 0x000fcc00078e001a */
[----:B------:R-:W4:Y:S01]  /*10f0*/  @!P6 LDG.E.64 R16, [R16.64] ;  /* 0x000000061010e981 */ /* 0x000f22000c1e1b00 */
[----:B------:R-:W-:Y:S02]  /*1100*/  IADD3 R20, R20, -0x10, RZ ;  /* 0xfffffff014147810 */ /* 0x000fe40007ffe0ff */
[----:B------:R-:W-:Y:S01]  /*1110*/  IADD3 R21, R21, 0x10, RZ ;  /* 0x0000001015157810 */ /* 0x000fe20007ffe0ff */
[----:B--2---:R-:W-:Y:S02]  /*1120*/  @!P4 FADD.FTZ R14, R14, R8 ;  /* 0x000000080e0ec221 */ /* 0x004fe40000010000 */
[----:B------:R-:W-:Y:S01]  /*1130*/  @!P4 FADD.FTZ R15, R15, R9 ;  /* 0x000000090f0fc221 */ /* 0x000fe20000010000 */
[----:B------:R-:W-:Y:S01]  /*1140*/  ISETP.GT.AND P4, PT, R20, 0xc, PT ;  /* 0x0000000c1400780c */ /* 0x000fe20003f84270 */
[----:B---3--:R-:W-:Y:S02]  /*1150*/  @!P5 FADD.FTZ R14, R14, R10 ;  /* 0x0000000a0e0ed221 */ /* 0x008fe40000010000 */
[----:B------:R-:W-:-:S02]  /*1160*/  @!P5 FADD.FTZ R15, R15, R11 ;  /* 0x0000000b0f0fd221 */ /* 0x000fc40000010000 */
[----:B----4-:R-:W-:Y:S02]  /*1170*/  @!P6 FADD.FTZ R14, R14, R16 ;  /* 0x000000100e0ee221 */ /* 0x010fe40000010000 */
[----:B------:R-:W-:-:S06]  /*1180*/  @!P6 FADD.FTZ R15, R15, R17 ;  /* 0x000000110f0fe221 */ /* 0x000fcc0000010000 */
[----:B------:R-:W-:Y:S05]  /*1190*/  @P4 BRA `(.L_x_1411) ;  /* 0xfffff8d000004947 */ /* 0x000fea000383ffff */
.L_x_1410:
[----:B------:R-:W-:-:S13]  /*11a0*/  ISETP.GT.AND P4, PT, R20, 0x4, PT ;  /* 0x000000041400780c */ /* 0x000fda0003f84270 */
[----:B------:R-:W-:Y:S05]  /*11b0*/  @!P4 BRA `(.L_x_1412) ;  /* 0x000003b00000c947 */ /* 0x000fea0003800000 */
[C---:B------:R-:W-:Y:S02]  /*11c0*/  ISETP.EQ.OR P0, PT, R21.reuse, R2, P3 ;  /* 0x000000021500720c */ /* 0x040fe40001f02670 */
[----:B------:R-:W-:-:S04]  /*11d0*/  IADD3 R17, R21, 0x1, RZ ;  /* 0x0000000115117810 */ /* 0x000fc80007ffe0ff */
[----:B------:R-:W-:-:S07]  /*11e0*/  ISETP.EQ.OR P5, PT, R17, R2, P3 ;  /* 0x000000021100720c */ /* 0x000fce0001fa2670 */
[----:B------:R-:W-:-:S04]  /*11f0*/  @!P0 IMAD R9, R21, c[0x0][0x10], R0 ;  /* 0x0000040015098a24 */ /* 0x000fc800078e0200 */
[----:B------:R-:W-:-:S06]  /*1200*/  @!P0 IMAD.WIDE.U32 R8, R9, 0x8, R26 ;  /* 0x0000000809088825 */ /* 0x000fcc00078e001a */
[----:B------:R-:W2:Y:S01]  /*1210*/  @!P0 LDG.E.64 R8, [R8.64] ;  /* 0x0000000608088981 */ /* 0x000ea2000c1e1b00 */
[----:B------:R-:W-:-:S04]  /*1220*/  @!P5 IMAD R17, R17, c[0x0][0x10], R0 ;  /* 0x000004001111da24 */ /* 0x000fc800078e0200 */
[----:B------:R-:W-:-:S06]  /*1230*/  @!P5 IMAD.WIDE.U32 R16, R17, 0x8, R26 ;  /* 0x000000081110d825 */ /* 0x000fcc00078e001a */
[----:B------:R-:W3:Y:S01]  /*1240*/  @!P5 LDG.E.64 R16, [R16.64] ;  /* 0x000000061010d981 */ /* 0x000ee2000c1e1b00 */
        /* <DEDUP_REMOVED lines=10> */
[----:B------:R-:W-:-:S05]  /*12f0*/  @!P6 IMAD.WIDE.U32 R8, R11, 0x8, R26 ;  /* 0x000000080b08e825 */ /* 0x000fca00078e001a */
[----:B------:R0:W2:Y:S01]  /*1300*/  @!P6 LDG.E.64 R10, [R8.64] ;  /* 0x00000006080ae981 */ /* 0x0000a2000c1e1b00 */
[----:B---3--:R-:W-:Y:S02]  /*1310*/  @!P5 FADD.FTZ R15, R15, R17 ;  /* 0x000000110f0fd221 */ /* 0x008fe40000010000 */
[----:B0-----:R-:W-:-:S06]  /*1320*/  @!P4 IMAD.WIDE.U32 R8, R29, 0x8, R26 ;  /* 0x000000081d08c825 */ /* 0x001fcc00078e001a */
[----:B------:R-:W3:Y:S01]  /*1330*/  @!P4 LDG.E.64 R8, [R8.64] ;  /* 0x000000060808c981 */ /* 0x000ee2000c1e1b00 */
[----:B------:R-:W-:Y:S02]  /*1340*/  @!P0 IMAD R17, R21, c[0x0][0x10], R0 ;  /* 0x0000040015118a24 */ /* 0x000fe400078e0200 */
[----:B------:R-:W-:Y:S02]  /*1350*/  @!P5 FADD.FTZ R14, R14, R16 ;  /* 0x000000100e0ed221 */ /* 0x000fe40000010000 */
[----:B------:R-:W-:-:S06]  /*1360*/  @!P0 IMAD.WIDE.U32 R16, R17, 0x8, R26 ;  /* 0x0000000811108825 */ /* 0x000fcc00078e001a */
[----:B------:R-:W4:Y:S01]  /*1370*/  @!P0 LDG.E.64 R16, [R16.64] ;  /* 0x0000000610108981 */ /* 0x000f22000c1e1b00 */
[----:B------:R-:W-:Y:S01]  /*1380*/  IADD3 R29, R21, 0x3, RZ ;  /* 0x00000003151d7810 */ /* 0x000fe20007ffe0ff */
[----:B--2---:R-:W-:Y:S01]  /*1390*/  @!P6 FADD.FTZ R15, R15, R11 ;  /* 0x0000000b0f0fe221 */ /* 0x004fe20000010000 */
[C---:B------:R-:W-:Y:S01]  /*13a0*/  IADD3 R11, R21.reuse, 0x1, RZ ;  /* 0x00000001150b7810 */ /* 0x040fe20007ffe0ff */
[----:B------:R-:W-:Y:S01]  /*13b0*/  @!P6 FADD.FTZ R14, R14, R10 ;  /* 0x0000000a0e0ee221 */ /* 0x000fe20000010000 */
[----:B------:R-:W-:Y:S02]  /*13c0*/  IADD3 R10, R21, 0x2, RZ ;  /* 0x00000002150a7810 */ /* 0x000fe40007ffe0ff */
[-C--:B------:R-:W-:Y:S02]  /*13d0*/  ISETP.EQ.OR P5, PT, R11, R2.reuse, P3 ;  /* 0x000000020b00720c */ /* 0x080fe40001fa2670 */
[----:B------:R-:W-:Y:S01]  /*13e0*/  ISETP.EQ.OR P6, PT, R10, R2, P3 ;  /* 0x000000020a00720c */ /* 0x000fe20001fc2670 */
[----:B---3--:R-:W-:-:S02]  /*13f0*/  @!P4 FADD.FTZ R14, R14, R8 ;  /* 0x000000080e0ec221 */ /* 0x008fc40000010000 */
[----:B------:R-:W-:Y:S01]  /*1400*/  @!P4 FADD.FTZ R15, R15, R9 ;  /* 0x000000090f0fc221 */ /* 0x000fe20000010000 */
[----:B------:R-:W-:-:S07]  /*1410*/  ISETP.EQ.OR P4, PT, R29, R2, P3 ;  /* 0x000000021d00720c */ /* 0x000fce0001f82670 */
[--C-:B------:R-:W-:Y:S02]  /*1420*/  @!P5 IMAD R9, R11, c[0x0][0x10], R0.reuse ;  /* 0x000004000b09da24 */ /* 0x100fe400078e0200 */
[----:B------:R-:W-:Y:S02]  /*1430*/  @!P6 IMAD R11, R10, c[0x0][0x10], R0 ;  /* 0x000004000a0bea24 */ /* 0x000fe400078e0200 */
[----:B------:R-:W-:-:S04]  /*1440*/  @!P5 IMAD.WIDE.U32 R8, R9, 0x8, R26 ;  /* 0x000000080908d825 */ /* 0x000fc800078e001a */
[----:B----4-:R-:W-:Y:S02]  /*1450*/  @!P0 FADD.FTZ R14, R14, R16 ;  /* 0x000000100e0e8221 */ /* 0x010fe40000010000 */
[----:B------:R-:W-:Y:S01]  /*1460*/  @!P6 IMAD.WIDE.U32 R10, R11, 0x8, R26 ;  /* 0x000000080b0ae825 */ /* 0x000fe200078e001a */
[----:B------:R-:W2:Y:S03]  /*1470*/  @!P5 LDG.E.64 R8, [R8.64] ;  /* 0x000000060808d981 */ /* 0x000ea6000c1e1b00 */
[----:B------:R-:W-:Y:S02]  /*1480*/  @!P4 IMAD R16, R29, c[0x0][0x10], R0 ;  /* 0x000004001d10ca24 */ /* 0x000fe400078e0200 */
[----:B------:R-:W-:Y:S01]  /*1490*/  @!P0 FADD.FTZ R15, R15, R17 ;  /* 0x000000110f0f8221 */ /* 0x000fe20000010000 */
[----:B------:R-:W3:Y:S01]  /*14a0*/  @!P6 LDG.E.64 R10, [R10.64] ;  /* 0x000000060a0ae981 */ /* 0x000ee2000c1e1b00 */
[----:B------:R-:W-:-:S06]  /*14b0*/  @!P4 IMAD.WIDE.U32 R16, R16, 0x8, R26 ;  /* 0x000000081010c825 */ /* 0x000fcc00078e001a */
[----:B------:R-:W4:Y:S01]  /*14c0*/  @!P4 LDG.E.64 R16, [R16.64] ;  /* 0x000000061010c981 */ /* 0x000f22000c1e1b00 */
[----:B------:R-:W-:Y:S02]  /*14d0*/  IADD3 R20, R20, -0x4, RZ ;  /* 0xfffffffc14147810 */ /* 0x000fe40007ffe0ff */
[----:B------:R-:W-:Y:S02]  /*14e0*/  PLOP3.LUT P0, PT, PT, PT, PT, 0x8, 0x0 ;  /* 0x000000000000781c */ /* 0x000fe40003f0e170 */
[----:B------:R-:W-:Y:S02]  /*14f0*/  IADD3 R20, R20, -0x4, RZ ;  /* 0xfffffffc14147810 */ /* 0x000fe40007ffe0ff */
[----:B------:R-:W-:Y:S01]  /*1500*/  IADD3 R21, R21, 0x4, RZ ;  /* 0x0000000415157810 */ /* 0x000fe20007ffe0ff */
[----:B--2---:R-:W-:Y:S02]  /*1510*/  @!P5 FADD.FTZ R14, R14, R8 ;  /* 0x000000080e0ed221 */ /* 0x004fe40000010000 */
[----:B------:R-:W-:-:S02]  /*1520*/  @!P5 FADD.FTZ R15, R15, R9 ;  /* 0x000000090f0fd221 */ /* 0x000fc40000010000 */
[----:B---3--:R-:W-:Y:S02]  /*1530*/  @!P6 FADD.FTZ R14, R14, R10 ;  /* 0x0000000a0e0ee221 */ /* 0x008fe40000010000 */
[----:B------:R-:W-:Y:S02]  /*1540*/  @!P6 FADD.FTZ R15, R15, R11 ;  /* 0x0000000b0f0fe221 */ /* 0x000fe40000010000 */
[----:B----4-:R-:W-:Y:S02]  /*1550*/  @!P4 FADD.FTZ R14, R14, R16 ;  /* 0x000000100e0ec221 */ /* 0x010fe40000010000 */
[----:B------:R-:W-:Y:S02]  /*1560*/  @!P4 FADD.FTZ R15, R15, R17 ;  /* 0x000000110f0fc221 */ /* 0x000fe40000010000 */
.L_x_1412:
[----:B------:R-:W-:-:S13]  /*1570*/  ISETP.NE.OR P0, PT, R20, RZ, P0 ;  /* 0x000000ff1400720c */ /* 0x000fda0000705670 */
[----:B------:R-:W-:Y:S05]  /*1580*/  @!P0 BRA `(.L_x_1408) ;  /* 0x000001f000008947 */ /* 0x000fea0003800000 */
.L_x_1409:
        /* <DEDUP_REMOVED lines=8> */
[----:B------:R-:W-:-:S04]  /*1610*/  IADD3 R16, R21, 0x3, RZ ;  /* 0x0000000315107810 */ /* 0x000fc80007ffe0ff */
[----:B------:R-:W-:-:S05]  /*1620*/  ISETP.EQ.OR P0, PT, R16, R2, P3 ;  /* 0x000000021000720c */ /* 0x000fca0001f02670 */
[--C-:B------:R-:W-:Y:S02]  /*1630*/  @!P6 IMAD R29, R29, c[0x0][0x10], R0.reuse ;  /* 0x000004001d1dea24 */ /* 0x100fe400078e0200 */
[----:B------:R-:W-:Y:S02]  /*1640*/  @!P4 IMAD R11, R11, c[0x0][0x10], R0 ;  /* 0x000004000b0bca24 */ /* 0x000fe400078e0200 */
[----:B------:R-:W-:-:S04]  /*1650*/  @!P6 IMAD.WIDE.U32 R28, R29, 0x8, R26 ;  /* 0x000000081d1ce825 */ /* 0x000fc800078e001a */
[----:B------:R-:W-:-:S04]  /*1660*/  @!P4 IMAD.WIDE.U32 R10, R11, 0x8, R26 ;  /* 0x000000080b0ac825 */ /* 0x000fc800078e001a */
[----:B------:R-:W-:Y:S02]  /*1670*/  @!P0 IMAD R17, R16, c[0x0][0x10], R0 ;  /* 0x0000040010118a24 */ /* 0x000fe400078e0200 */
[----:B------:R-:W3:Y:S02]  /*1680*/  @!P4 LDG.E.64 R10, [R10.64] ;  /* 0x000000060a0ac981 */ /* 0x000ee4000c1e1b00 */
[----:B------:R-:W-:-:S06]  /*1690*/  @!P0 IMAD.WIDE.U32 R16, R17, 0x8, R26 ;  /* 0x0000000811108825 */ /* 0x000fcc00078e001a */
[----:B------:R-:W4:Y:S01]  /*16a0*/  @!P0 LDG.E.64 R16, [R16.64] ;  /* 0x0000000610108981 */ /* 0x000f22000c1e1b00 */
[----:B--2---:R-:W-:Y:S02]  /*16b0*/  @!P5 FADD.FTZ R14, R14, R8 ;  /* 0x000000080e0ed221 */ /* 0x004fe40000010000 */
[----:B------:R-:W-:Y:S02]  /*16c0*/  @!P5 FADD.FTZ R15, R15, R9 ;  /* 0x000000090f0fd221 */ /* 0x000fe40000010000 */
[----:B------:R-:W2:Y:S01]  /*16d0*/  @!P6 LDG.E.64 R8, [R28.64] ;  /* 0x000000061c08e981 */ /* 0x000ea2000c1e1b00 */
[----:B------:R-:W-:-:S04]  /*16e0*/  IADD3 R20, R20, -0x4, RZ ;  /* 0xfffffffc14147810 */ /* 0x000fc80007ffe0ff */
[----:B------:R-:W-:Y:S02]  /*16f0*/  ISETP.NE.AND P5, PT, R20, RZ, PT ;  /* 0x000000ff1400720c */ /* 0x000fe40003fa5270 */
[----:B------:R-:W-:Y:S01]  /*1700*/  IADD3 R21, R21, 0x4, RZ ;  /* 0x0000000415157810 */ /* 0x000fe20007ffe0ff */
[----:B--2---:R-:W-:Y:S02]  /*1710*/  @!P6 FADD.FTZ R14, R14, R8 ;  /* 0x000000080e0ee221 */ /* 0x004fe40000010000 */
[----:B------:R-:W-:Y:S02]  /*1720*/  @!P6 FADD.FTZ R15, R15, R9 ;  /* 0x000000090f0fe221 */ /* 0x000fe40000010000 */
[----:B---3--:R-:W-:Y:S02]  /*1730*/  @!P4 FADD.FTZ R14, R14, R10 ;  /* 0x0000000a0e0ec221 */ /* 0x008fe40000010000 */
[----:B------:R-:W-:Y:S02]  /*1740*/  @!P4 FADD.FTZ R15, R15, R11 ;  /* 0x0000000b0f0fc221 */ /* 0x000fe40000010000 */
[----:B----4-:R-:W-:-:S02]  /*1750*/  @!P0 FADD.FTZ R14, R14, R16 ;  /* 0x000000100e0e8221 */ /* 0x010fc40000010000 */
[----:B------:R-:W-:Y:S01]  /*1760*/  @!P0 FADD.FTZ R15, R15, R17 ;  /* 0x000000110f0f8221 */ /* 0x000fe20000010000 */
[----:B------:R-:W-:Y:S05]  /*1770*/  @P5 BRA `(.L_x_1409) ;  /* 0xfffffe1000005947 */ /* 0x000fea000383ffff */
.L_x_1408:
[----:B------:R-:W-:-:S13]  /*1780*/  ISETP.NE.AND P0, PT, R7, RZ, PT ;  /* 0x000000ff0700720c */ /* 0x000fda0003f05270 */
[----:B------:R-:W-:Y:S05]  /*1790*/  @!P0 BRA `(.L_x_1405) ;  /* 0x000001a000008947 */ /* 0x000fea0003800000 */
[----:B------:R-:W-:Y:S01]  /*17a0*/  ISETP.EQ.OR P0, PT, R21, R2, P3 ;  /* 0x000000021500720c */ /* 0x000fe20001f02670 */
[----:B------:R-:W-:Y:S01]  /*17b0*/  BSSY B0, `(.L_x_1413) ;  /* 0x0000008000007945 */ /* 0x000fe20003800000 */
[----:B------:R-:W-:-:S11]  /*17c0*/  ISETP.NE.AND P4, PT, R7, 0x1, PT ;  /* 0x000000010700780c */ /* 0x000fd60003f85270 */
[----:B------:R-:W-:Y:S05]  /*17d0*/  @P0 BRA `(.L_x_1414) ;  /* 0x0000005000000947 */ /* 0x000fea0003800000 */
[----:B------:R-:W-:-:S04]  /*17e0*/  IMAD R9, R21, c[0x0][0x10], R0 ;  /* 0x0000040015097a24 */ /* 0x000fc800078e0200 */
[----:B------:R-:W-:-:S06]  /*17f0*/  IMAD.WIDE.U32 R8, R9, 0x8, R26 ;  /* 0x0000000809087825 */ /* 0x000fcc00078e001a */
[----:B------:R-:W2:Y:S02]  /*1800*/  LDG.E.64 R8, [R8.64] ;  /* 0x0000000608087981 */ /* 0x000ea4000c1e1b00 */
[----:B--2---:R-:W-:Y:S02]  /*1810*/  FADD.FTZ R14, R14, R8 ;  /* 0x000000080e0e7221 */ /* 0x004fe40000010000 */
[----:B------:R-:W-:Y:S02]  /*1820*/  FADD.FTZ R15, R15, R9 ;  /* 0x000000090f0f7221 */ /* 0x000fe40000010000 */
.L_x_1414:
[----:B------:R-:W-:Y:S05]  /*1830*/  BSYNC B0 ;  /* 0x0000000000007941 */ /* 0x000fea0003800000 */
.L_x_1413:
[----:B------:R-:W-:Y:S05]  /*1840*/  @!P4 BRA `(.L_x_1405) ;  /* 0x000000f00000c947 */ /* 0x000fea0003800000 */
[C---:B------:R-:W-:Y:S02]  /*1850*/  IADD3 R11, R21.reuse, 0x2, RZ ;  /* 0x00000002150b7810 */ /* 0x040fe40007ffe0ff */
        /* <DEDUP_REMOVED lines=13> */
[----:B------:R-:W-:Y:S02]  /*1930*/  @!P0 FADD.FTZ R15, R15, R11 ;  /* 0x0000000b0f0f8221 */ /* 0x000fe40000010000 */
.L_x_1405:
[----:B------:R-:W0:Y:S01]  /*1940*/  S2R R8, SR_TID.X ;  /* 0x0000000000087919 */ /* 0x000e220000002100 */
[----:B------:R-:W-:Y:S02]  /*1950*/  IADD3 R9, -R12, RZ, RZ ;  /* 0x000000ff0c097210 */ /* 0x000fe40007ffe1ff */
[----:B------:R-:W-:Y:S01]  /*1960*/  @P2 MOV R21, 0x8 ;  /* 0x0000000800152802 */ /* 0x000fe20000000f00 */
[----:B------:R-:W-:Y:S02]  /*1970*/  @!P3 STS.64 [0x30], R14 ;  /* 0x0000300eff00b388 */ /* 0x000fe40000000a00 */
[----:B------:R-:W-:Y:S02]  /*1980*/  IMAD R9, R9, c[0x0][0x1d8], R6 ;  /* 0x0000760009097a24 */ /* 0x000fe400078e0206 */
[----:B------:R-:W-:Y:S01]  /*1990*/  @P2 IMAD.WIDE R20, R6, R21, c[0x0][0x168] ;  /* 0x00005a0006142625 */ /* 0x000fe200078e0215 */
[----:B0-----:R-:W-:-:S04]  /*19a0*/  SHF.L.U32 R8, R8, 0x1, RZ ;  /* 0x0000000108087819 */ /* 0x001fc800000006ff */
[----:B------:R-:W-:-:S04]  /*19b0*/  LOP3.LUT R8, R8, 0x2, RZ, 0xc0, !PT ;  /* 0x0000000208087812 */ /* 0x000fc800078ec0ff */
[----:B------:R-:W-:Y:S01]  /*19c0*/  LEA R8, R9, R8, 0x2 ;  /* 0x0000000809087211 */ /* 0x000fe200078e10ff */
[----:B------:R-:W-:-:S03]  /*19d0*/  @P2 FMUL.FTZ R9, R15, c[0x0][0x1f4] ;  /* 0x00007d000f092a20 */ /* 0x000fc60000410000 */
[----:B------:R-:W-:Y:S02]  /*19e0*/  SHF.R.S32.HI R11, RZ, 0x1f, R8 ;  /* 0x0000001fff0b7819 */ /* 0x000fe40000011408 */
[C---:B------:R-:W-:Y:S02]  /*19f0*/  SHF.L.U32 R10, R8.reuse, 0x2, RZ ;  /* 0x00000002080a7819 */ /* 0x040fe400000006ff */
[----:B------:R-:W-:Y:S01]  /*1a00*/  SHF.L.U64.HI R11, R8, 0x2, R11 ;  /* 0x00000002080b7819 */ /* 0x000fe2000001020b */
[----:B------:R-:W-:Y:S01]  /*1a10*/  @P2 FMUL.FTZ R8, R14, c[0x0][0x1f4] ;  /* 0x00007d000e082a20 */ /* 0x000fe20000410000 */
[C---:B------:R-:W-:Y:S02]  /*1a20*/  IADD3 R16, P0, R10.reuse, c[0x0][0x178], RZ ;  /* 0x00005e000a107a10 */ /* 0x040fe40007f1e0ff */
[----:B------:R-:W-:Y:S02]  /*1a30*/  IADD3 R10, P4, R10, c[0x0][0x180], RZ ;  /* 0x000060000a0a7a10 */ /* 0x000fe40007f9e0ff */
[----:B------:R0:W-:Y:S01]  /*1a40*/  @P2 STG.E.64 [R20.64], R8 ;  /* 0x0000000814002986 */ /* 0x0001e2000c101b06 */
[----:B------:R-:W-:-:S02]  /*1a50*/  IADD3.X R17, R11, c[0x0][0x17c], RZ, P0, !PT ;  /* 0x00005f000b117a10 */ /* 0x000fc400007fe4ff */
[----:B------:R-:W-:Y:S01]  /*1a60*/  IADD3.X R11, R11, c[0x0][0x184], RZ, P4, !PT ;  /* 0x000061000b0b7a10 */ /* 0x000fe200027fe4ff */
[----:B------:R-:W-:Y:S06]  /*1a70*/  BAR.SYNC.DEFER_BLOCKING 0x0 ;  /* 0x0000000000007b1d */ /* 0x000fec0000010000 */
[----:B0-----:R-:W2:Y:S04]  /*1a80*/  LDG.E.64 R8, [R16.64] ;  /* 0x0000000610087981 */ /* 0x001ea8000c1e1b00 */
[----:B------:R-:W2:Y:S01]  /*1a90*/  LDG.E.64 R10, [R10.64] ;  /* 0x000000060a0a7981 */ /* 0x000ea2000c1e1b00 */
[----:B------:R-:W-:-:S03]  /*1aa0*/  HFMA2.MMA R27, -RZ, RZ, 1.875, 0 ;  /* 0x3f800000ff1b7435 */ /* 0x000fc600000001ff */
[----:B------:R-:W0:Y:S02]  /*1ab0*/  LDS.64 R14, [0x30] ;  /* 0x00003000ff0e7984 */ /* 0x000e240000000a00 */
[----:B0-----:R-:W-:-:S04]  /*1ac0*/  FMUL.FTZ R12, R14, c[0x0][0x1f4] ;  /* 0x00007d000e0c7a20 */ /* 0x001fc80000410000 */
[----:B------:R-:W-:-:S04]  /*1ad0*/  FMUL.FTZ R26, R12, R12 ;  /* 0x0000000c0c1a7220 */ /* 0x000fc80000410000 */
[----:B------:R-:W-:Y:S01]  /*1ae0*/  FFMA.FTZ R26, R15, c[0x0][0x1f4], -R26 ;  /* 0x00007d000f1a7a23 */ /* 0x000fe2000001081a */
[--C-:B------:R-:W-:Y:S02]  /*1af0*/  PRMT R15, RZ, 0x7610, R13.reuse ;  /* 0x00007610ff0f7816 */ /* 0x100fe4000000000d */
[----:B------:R-:W-:Y:S02]  /*1b00*/  PRMT R13, RZ, 0x5410, R13 ;  /* 0x00005410ff0d7816 */ /* 0x000fe4000000000d */
[----:B------:R-:W-:Y:S01]  /*1b10*/  FSETP.GTU.FTZ.AND P0, PT, R26, RZ, PT ;  /* 0x000000ff1a00720b */ /* 0x000fe20003f1c000 */
[--C-:B------:R-:W-:Y:S02]  /*1b20*/  FADD.FTZ R14, R15, -R12.reuse ;  /* 0x8000000c0f0e7221 */ /* 0x100fe40000010000 */
[----:B------:R-:W-:-:S10]  /*1b30*/  FADD.FTZ R12, R13, -R12 ;  /* 0x8000000c0d0c7221 */ /* 0x000fd40000010000 */
[----:B------:R-:W-:-:S04]  /*1b40*/  @P0 FADD.FTZ R26, R26, c[0x0][0x188] ;  /* 0x000062001a1a0621 */ /* 0x000fc80000010000 */
[----:B------:R-:W0:Y:S01]  /*1b50*/  @P0 MUFU.RSQ R27, R26 ;  /* 0x0000001a001b0308 */ /* 0x000e220000001400 */
[----:B------:R-:W-:Y:S01]  /*1b60*/  ISETP.NE.AND P0, PT, RZ, UR5, PT ;  /* 0x00000005ff007c0c */ /* 0x000fe2000bf05270 */
[-C--:B0-----:R-:W-:Y:S02]  /*1b70*/  FMUL.FTZ R13, R14, R27.reuse ;  /* 0x0000001b0e0d7220 */ /* 0x081fe40000410000 */
[----:B------:R-:W-:Y:S02]  /*1b80*/  FMUL.FTZ R12, R12, R27 ;  /* 0x0000001b0c0c7220 */ /* 0x000fe40000410000 */
[----:B--2---:R-:W-:Y:S02]  /*1b90*/  FFMA.FTZ R8, R8, R13, R10 ;  /* 0x0000000d08087223 */ /* 0x004fe4000001000a */
[----:B------:R-:W-:-:S06]  /*1ba0*/  FFMA.FTZ R9, R9, R12, R11 ;  /* 0x0000000c09097223 */ /* 0x000fcc000001000b */
[----:B------:R-:W-:Y:S05]  /*1bb0*/  @!P0 BRA `(.L_x_1415) ;  /* 0x000000a000008947 */ /* 0x000fea0003800000 */
        /* <DEDUP_REMOVED lines=9> */
[----:B-1----:R-:W-:-:S05]  /*1c50*/  FMUL.FTZ R9, R9, R14 ;  /* 0x0000000e09097220 */ /* 0x002fca0000410000 */
.L_x_1415:
[----:B------:R-:W-:Y:S01]  /*1c60*/  BSSY B0, `(.L_x_1416) ;  /* 0x000000c000007945 */ /* 0x000fe20003800000 */
[----:B------:R-:W-:Y:S05]  /*1c70*/  @!P1 BRA `(.L_x_1417) ;  /* 0x000000a000009947 */ /* 0x000fea0003800000 */
[----:B------:R-:W-:Y:S01]  /*1c80*/  MOV R10, R22 ;  /* 0x00000016000a7202 */ /* 0x000fe20000000f00 */
[----:B------:R-:W-:Y:S01]  /*1c90*/  IMAD R12, R4, c[0x0][0x1c0], RZ ;  /* 0x00007000040c7a24 */ /* 0x000fe200078e02ff */
[----:B------:R-:W-:Y:S02]  /*1ca0*/  MOV R11, R25 ;  /* 0x00000019000b7202 */ /* 0x000fe40000000f00 */
[----:B------:R-:W-:Y:S01]  /*1cb0*/  F2FP.BF16.PACK_AB R9, R9, R8 ;  /* 0x000000080909723e */ /* 0x000fe200000010ff */
[C---:B------:R-:W-:Y:S02]  /*1cc0*/  IMAD R13, R19.reuse, c[0x0][0x1c4], R12 ;  /* 0x00007100130d7a24 */ /* 0x040fe400078e020c */
[----:B------:R-:W-:-:S05]  /*1cd0*/  IMAD.WIDE.U32 R10, R19, c[0x0][0x1c0], R10 ;  /* 0x00007000130a7a25 */ /* 0x000fca00078e000a */
[----:B------:R-:W-:Y:S02]  /*1ce0*/  IADD3 R13, R11, R13, RZ ;  /* 0x0000000d0b0d7210 */ /* 0x000fe40007ffe0ff */
[----:B------:R-:W-:-:S04]  /*1cf0*/  LEA R12, P0, R10, c[0x0][0x160], 0x1 ;  /* 0x000058000a0c7a11 */ /* 0x000fc800078008ff */
[----:B------:R-:W-:-:S05]  /*1d00*/  LEA.HI.X R13, R10, c[0x0][0x164], R13, 0x1, P0 ;  /* 0x000059000a0d7a11 */ /* 0x000fca00000f0c0d */
[----:B------:R0:W-:Y:S04]  /*1d10*/  STG.E [R12.64], R9 ;  /* 0x000000090c007986 */ /* 0x0001e8000c101906 */
.L_x_1417:
[----:B------:R-:W-:Y:S05]  /*1d20*/  BSYNC B0 ;  /* 0x0000000000007941 */ /* 0x000fea0003800000 */
.L_x_1416:
[----:B------:R-:W-:Y:S02]  /*1d30*/  IADD3 R6, R6, c[0x0][0x10], RZ ;  /* 0x0000040006067a10 */ /* 0x000fe40007ffe0ff */
[----:B------:R-:W-:Y:S02]  /*1d40*/  IADD3 R5, R5, 0x1, RZ ;  /* 0x0000000105057810 */ /* 0x000fe40007ffe0ff */
[----:B------:R-:W-:-:S13]  /*1d50*/  ISETP.GE.AND P0, PT, R6, UR4, PT ;  /* 0x0000000406007c0c */ /* 0x000fda000bf06270 */
[----:B------:R-:W-:Y:S01]  /*1d60*/  @P0 CALL.REL.NOINC `(.L_x_1418) ;  /* 0x0000001000000944 */ /* 0x000fe20003c00000 */
[----:B------:R-:W-:Y:S05]  /*1d70*/  BRA `(.L_x_1419) ;  /* 0xffffe45000007947 */ /* 0x000fea000383ffff */
.L_x_1418:
[----:B------:R-:W-:Y:S05]  /*1d80*/  EXIT ;  /* 0x000000000000794d */ /* 0x000fea0003800000 */
.L_x_1420:
        /* <DEDUP_REMOVED lines=15> */
.L_x_2315:


//--------------------- .text._Z35group_norm_nhwc_fwd_one_pass_kernelI11Bf16IOFp32WLi128ELi4ELi128EEv26Group_norm_nhwc_fwd_params --------------------------
	.section	.text._Z35group_norm_nhwc_fwd_one_pass_kernelI11Bf16IOFp32WLi128ELi4ELi128EEv26Group_norm_nhwc_fwd_params,"ax",@progbits
	.sectioninfo	@"SHI_REGISTERS=32"
	.align	128
        .global         _Z35group_norm_nhwc_fwd_one_pass_kernelI11Bf16IOFp32WLi128ELi4ELi128EEv26Group_norm_nhwc_fwd_params
        .type           _Z35group_norm_nhwc_fwd_one_pass_kernelI11Bf16IOFp32WLi128ELi4ELi128EEv26Group_norm_nhwc_fwd_params,@function
        .size           _Z35group_norm_nhwc_fwd_one_pass_kernelI11Bf16IOFp32WLi128ELi4ELi128EEv26Group_norm_nhwc_fwd_params,(.L_x_2316 - _Z35group_norm_nhwc_fwd_one_pass_kernelI11Bf16IOFp32WLi128ELi4ELi128EEv26Group_norm_nhwc_fwd_params)
        .other          _Z35group_norm_nhwc_fwd_one_pass_kernelI11Bf16IOFp32WLi128ELi4ELi128EEv26Group_norm_nhwc_fwd_params,@"STO_CUDA_ENTRY STV_DEFAULT"
_Z35group_norm_nhwc_fwd_one_pass_kernelI11Bf16IOFp32WLi128ELi4ELi128EEv26Group_norm_nhwc_fwd_params:
.text._Z35group_norm_nhwc_fwd_one_pass_kernelI11Bf16IOFp32WLi128ELi4ELi128EEv26Group_norm_nhwc_fwd_params:
        /* <DEDUP_REMOVED lines=9> */
[----:B------:R-:W-:Y:S01]  /*0090*/  MOV R7, R6 ;  /* 0x0000000600077202 */ /* 0x000fe20000000f00 */
[----:B------:R-:W-:Y:S02]  /*00a0*/  ULDC.U8 UR5, c[0x0][0x1dc] ;  /* 0x0000770000057ab9 */ /* 0x000fe40000000000 */
[----:B------:R-:W1:Y:S01]  /*00b0*/  S2R R3, SR_CTAID.X ;  /* 0x0000000000037919 */ /* 0x000e620000002500 */
[----:B------:R-:W-:-:S03]  /*00c0*/  ULDC.64 UR6, c[0x0][0x118] ;  /* 0x0000460000067ab9 */ /* 0x000fc60000000a00 */
[----:B------:R-:W2:Y:S01]  /*00d0*/  S2R R2, SR_LANEID ;  /* 0x0000000000027919 */ /* 0x000ea20000000000 */
[--C-:B0-----:R-:W-:Y:S02]  /*00e0*/  SHF.R.U32.HI R0, RZ, 0x1, R4.reuse ;  /* 0x00000001ff007819 */ /* 0x101fe40000011604 */
[----:B------:R-:W-:-:S03]  /*00f0*/  SHF.R.S32.HI R5, RZ, 0x1f, R4 ;  /* 0x0000001fff057819 */ /* 0x000fc60000011404 */
[----:B-1----:R-:W-:Y:S01]  /*0100*/  IMAD R21, R3, c[0x0][0x1e4], R0 ;  /* 0x0000790003157a24 */ /* 0x002fe200078e0200 */
[----:B------:R-:W-:Y:S01]  /*0110*/  LEA.HI R12, R5, R4, RZ, 0x5 ;  /* 0x00000004050c7211 */ /* 0x000fe200078f28ff */
[----:B------:R-:W-:-:S03]  /*0120*/  HFMA2.MMA R5, -RZ, RZ, 0, 0 ;  /* 0x00000000ff057435 */ /* 0x000fc600000001ff */
[C---:B------:R-:W-:Y:S02]  /*0130*/  ISETP.GE.U32.AND P1, PT, R21.reuse, c[0x0][0x1c8], PT ;  /* 0x0000720015007a0c */ /* 0x040fe40003f26070 */
[----:B------:R-:W-:Y:S02]  /*0140*/  SHF.R.S32.HI R0, RZ, 0x1f, R21 ;  /* 0x0000001fff007819 */ /* 0x000fe40000011415 */
[----:B------:R-:W-:Y:S02]  /*0150*/  IADD3 R20, R21, 0x40, RZ ;  /* 0x0000004015147810 */ /* 0x000fe40007ffe0ff */
[----:B------:R-:W-:Y:S02]  /*0160*/  ISETP.GE.AND.EX P1, PT, R0, c[0x0][0x1cc], PT, P1 ;  /* 0x0000730000007a0c */ /* 0x000fe40003f26310 */
[----:B------:R-:W-:Y:S02]  /*0170*/  SHF.R.S32.HI R12, RZ, 0x5, R12 ;  /* 0x00000005ff0c7819 */ /* 0x000fe4000001140c */
[----:B------:R-:W-:-:S02]  /*0180*/  ISETP.LT.U32.AND P1, PT, R4, 0x80, !P1 ;  /* 0x000000800400780c */ /* 0x000fc40004f21070 */
[----:B--2---:R-:W-:Y:S02]  /*0190*/  SHF.R.S32.HI R13, RZ, 0x1f, R20 ;  /* 0x0000001fff0d7819 */ /* 0x004fe40000011414 */
.L_x_1438:
        /* <DEDUP_REMOVED lines=10> */
[----:B------:R-:W-:-:S04]  /*0240*/  LOP3.LUT R8, R7, c[0x0][0x1d8], RZ, 0x3c, !PT ;  /* 0x0000760007087a12 */ /* 0x000fc800078e3cff */
[----:B------:R-:W-:Y:S01]  /*0250*/  ISETP.GE.AND P3, PT, R8, RZ, PT ;  /* 0x000000ff0800720c */ /* 0x000fe20003f66270 */
[----:B------:R-:W-:Y:S01]  /*0260*/  IMAD.HI.U32 R9, R9, R14, RZ ;  /* 0x0000000e09097227 */ /* 0x000fe200078e00ff */
[----:B------:R-:W-:-:S04]  /*0270*/  SHF.L.U32 R8, R4, 0x1, RZ ;  /* 0x0000000104087819 */ /* 0x000fc800000006ff */
        /* <DEDUP_REMOVED lines=8> */
[----:B------:R-:W-:Y:S02]  /*0300*/  @P0 IADD3 R9, R9, 0x1, RZ ;  /* 0x0000000109090810 */ /* 0x000fe40007ffe0ff */
[----:B------:R-:W-:Y:S02]  /*0310*/  ISETP.GE.U32.AND P0, PT, R20, c[0x0][0x1c8], PT ;  /* 0x0000720014007a0c */ /* 0x000fe40003f06070 */
[----:B------:R-:W-:Y:S02]  /*0320*/  @!P3 IADD3 R9, -R9, RZ, RZ ;  /* 0x000000ff0909b210 */ /* 0x000fe40007ffe1ff */
[----:B------:R-:W-:Y:S02]  /*0330*/  @!P2 LOP3.LUT R9, RZ, c[0x0][0x1d8], RZ, 0x33, !PT ;  /* 0x00007600ff09aa12 */ /* 0x000fe400078e33ff */
[----:B------:R-:W-:Y:S02]  /*0340*/  ISETP.GE.AND.EX P0, PT, R13, c[0x0][0x1cc], PT, P0 ;  /* 0x000073000d007a0c */ /* 0x000fe40003f06300 */
[----:B------:R-:W-:-:S02]  /*0350*/  IADD3 R26, -R9, RZ, RZ ;  /* 0x000000ff091a7210 */ /* 0x000fc40007ffe1ff */
[----:B------:R-:W-:Y:S02]  /*0360*/  SHF.R.S32.HI R8, RZ, 0x1f, R9 ;  /* 0x0000001fff087819 */ /* 0x000fe40000011409 */
[----:B------:R-:W-:Y:S01]  /*0370*/  ISETP.LT.U32.AND P0, PT, R4, 0x80, !P0 ;  /* 0x000000800400780c */ /* 0x000fe20004701070 */
[----:B------:R-:W-:Y:S02]  /*0380*/  IMAD R26, R26, c[0x0][0x1d8], R7 ;  /* 0x000076001a1a7a24 */ /* 0x000fe400078e0207 */
[----:B------:R-:W-:-:S03]  /*0390*/  IMAD R8, R8, c[0x0][0x1d0], RZ ;  /* 0x0000740008087a24 */ /* 0x000fc600078e02ff */
[----:B------:R-:W-:Y:S01]  /*03a0*/  LEA R26, R26, R27, 0x2 ;  /* 0x0000001b1a1a7211 */ /* 0x000fe200078e10ff */
[----:B------:R-:W-:Y:S02]  /*03b0*/  IMAD R23, R9, c[0x0][0x1d4], R8 ;  /* 0x0000750009177a24 */ /* 0x000fe400078e0208 */
[----:B------:R-:W-:Y:S01]  /*03c0*/  @P1 IMAD R8, R0, c[0x0][0x1c0], RZ ;  /* 0x0000700000081a24 */ /* 0x000fe200078e02ff */
[----:B------:R-:W-:-:S03]  /*03d0*/  SHF.R.S32.HI R27, RZ, 0x1f, R26 ;  /* 0x0000001fff1b7819 */ /* 0x000fc6000001141a */
[----:B------:R-:W-:Y:S02]  /*03e0*/  @P1 IMAD R11, R21, c[0x0][0x1c4], R8 ;  /* 0x00007100150b1a24 */ /* 0x000fe400078e0208 */
[----:B------:R-:W-:-:S04]  /*03f0*/  IMAD.WIDE.U32 R24, R9, c[0x0][0x1d0], R26 ;  /* 0x0000740009187a25 */ /* 0x000fc800078e001a */
[----:B------:R-:W-:Y:S01]  /*0400*/  @P0 IMAD R9, R13, c[0x0][0x1c0], RZ ;  /* 0x000070000d090a24 */ /* 0x000fe200078e02ff */
[----:B------:R-:W-:Y:S02]  /*0410*/  IADD3 R23, R25, R23, RZ ;  /* 0x0000001719177210 */ /* 0x000fe40007ffe0ff */
[-C--:B------:R-:W-:Y:S01]  /*0420*/  @P0 MOV R22, R24.reuse ;  /* 0x0000001800160202 */ /* 0x080fe20000000f00 */
[C---:B------:R-:W-:Y:S01]  /*0430*/  @P0 IMAD R9, R20.reuse, c[0x0][0x1c4], R9 ;  /* 0x0000710014090a24 */ /* 0x040fe200078e0209 */
[----:B------:R-:W-:Y:S02]  /*0440*/  @P1 MOV R16, R24 ;  /* 0x0000001800101202 */ /* 0x000fe40000000f00 */
[----:B------:R-:W-:Y:S01]  /*0450*/  @P1 MOV R17, R23 ;  /* 0x0000001700111202 */ /* 0x000fe20000000f00 */
[----:B------:R-:W-:-:S04]  /*0460*/  @P0 IMAD.WIDE.U32 R14, R20, c[0x0][0x1c0], R22 ;  /* 0x00007000140e0a25 */ /* 0x000fc800078e0016 */
[----:B------:R-:W-:Y:S01]  /*0470*/  @P1 IMAD.WIDE.U32 R16, R21, c[0x0][0x1c0], R16 ;  /* 0x0000700015101a25 */ /* 0x000fe200078e0010 */
[----:B------:R-:W-:Y:S02]  /*0480*/  @P0 IADD3 R9, R15, R9, RZ ;  /* 0x000000090f090210 */ /* 0x000fe40007ffe0ff */
[----:B------:R-:W-:Y:S02]  /*0490*/  @P0 LEA R8, P3, R14, c[0x0][0x170], 0x1 ;  /* 0x00005c000e080a11 */ /* 0x000fe400078608ff */
[----:B------:R-:W-:Y:S02]  /*04a0*/  @P1 IADD3 R11, R17, R11, RZ ;  /* 0x0000000b110b1210 */ /* 0x000fe40007ffe0ff */
[----:B------:R-:W-:Y:S02]  /*04b0*/  @P1 LEA R10, P2, R16, c[0x0][0x170], 0x1 ;  /* 0x00005c00100a1a11 */ /* 0x000fe400078408ff */
[----:B------:R-:W-:Y:S02]  /*04c0*/  @P0 LEA.HI.X R9, R14, c[0x0][0x174], R9, 0x1, P3 ;  /* 0x00005d000e090a11 */ /* 0x000fe400018f0c09 */
[----:B------:R-:W-:Y:S01]  /*04d0*/  CS2R R14, SRZ ;  /* 0x00000000000e7805 */ /* 0x000fe2000001ff00 */
[----:B------:R-:W-:-:S05]  /*04e0*/  @P1 LEA.HI.X R11, R16, c[0x0][0x174], R11, 0x1, P2 ;  /* 0x00005d00100b1a11 */ /* 0x000fca00010f0c0b */
[----:B------:R-:W2:Y:S04]  /*04f0*/  @P1 LDG.E R15, [R10.64] ;  /* 0x000000060a0f1981 */ /* 0x000ea8000c1e1900 */
[----:B------:R2:W3:Y:S01]  /*0500*/  @P0 LDG.E R14, [R8.64] ;  /* 0x00000006080e0981 */ /* 0x0004e2000c1e1900 */
[C---:B------:R-:W-:Y:S02]  /*0510*/  ISETP.GT.AND P0, PT, R2.reuse, 0x1e, PT ;  /* 0x0000001e0200780c */ /* 0x040fe40003f04270 */
[----:B------:R-:W-:Y:S02]  /*0520*/  ISETP.NE.AND P3, PT, R2, RZ, PT ;  /* 0x000000ff0200720c */ /* 0x000fe40003f65270 */
[----:B------:R-:W-:Y:S02]  /*0530*/  ISETP.NE.AND P2, PT, R4, RZ, PT ;  /* 0x000000ff0400720c */ /* 0x000fe40003f45270 */
[----:B--2---:R-:W-:-:S02]  /*0540*/  PRMT R9, RZ, 0x7610, R15 ;  /* 0x00007610ff097816 */ /* 0x004fc4000000000f */
[----:B------:R-:W-:-:S03]  /*0550*/  PRMT R8, RZ, 0x5410, R15 ;  /* 0x00005410ff087816 */ /* 0x000fc6000000000f */
[----:B------:R-:W-:Y:S01]  /*0560*/  FMUL.FTZ R17, R9, R9 ;  /* 0x0000000909117220 */ /* 0x000fe20000410000 */
[--C-:B---3--:R-:W-:Y:S01]  /*0570*/  PRMT R11, RZ, 0x7610, R14.reuse ;  /* 0x00007610ff0b7816 */ /* 0x108fe2000000000e */
[C---:B------:R-:W-:Y:S02]  /*0580*/  FADD.FTZ R16, R8.reuse, R9 ;  /* 0x0000000908107221 */ /* 0x040fe40000010000 */
[----:B------:R-:W-:Y:S01]  /*0590*/  FFMA.FTZ R17, R8, R8, R17 ;  /* 0x0000000808117223 */ /* 0x000fe20000010011 */
[----:B------:R-:W-:Y:S01]  /*05a0*/  PRMT R8, RZ, 0x5410, R14 ;  /* 0x00005410ff087816 */ /* 0x000fe2000000000e */
[----:B------:R-:W-:Y:S02]  /*05b0*/  FMUL.FTZ R29, R11, R11 ;  /* 0x0000000b0b1d7220 */ /* 0x000fe40000410000 */
[----:B------:R-:W-:Y:S02]  /*05c0*/  FADD.FTZ R16, RZ, R16 ;  /* 0x00000010ff107221 */ /* 0x000fe40000010000 */
[----:B------:R-:W-:-:S02]  /*05d0*/  FADD.FTZ R19, R8, R11 ;  /* 0x0000000b08137221 */ /* 0x000fc40000010000 */
[----:B------:R-:W-:Y:S02]  /*05e0*/  FFMA.FTZ R8, R8, R8, R29 ;  /* 0x0000000808087223 */ /* 0x000fe4000001001d */
[----:B------:R-:W-:Y:S02]  /*05f0*/  FADD.FTZ R17, RZ, R17 ;  /* 0x00000011ff117221 */ /* 0x000fe40000010000 */
[----:B------:R-:W-:Y:S02]  /*0600*/  FADD.FTZ R16, R16, R19 ;  /* 0x0000001310107221 */ /* 0x000fe40000010000 */
[----:B------:R-:W-:-:S03]  /*0610*/  FADD.FTZ R17, R17, R8 ;  /* 0x0000000811117221 */ /* 0x000fc60000010000 */
[----:B------:R-:W0:Y:S04]  /*0620*/  SHFL.DOWN PT, R9, R16, 0x1, 0x1f ;  /* 0x08201f0010097f89 */ /* 0x000e2800000e0000 */
[----:B------:R-:W1:Y:S01]  /*0630*/  SHFL.DOWN PT, R8, R17, 0x1, 0x1f ;  /* 0x08201f0011087f89 */ /* 0x000e6200000e0000 */
[----:B0-----:R-:W-:Y:S02]  /*0640*/  @!P0 FADD.FTZ R16, R16, R9 ;  /* 0x0000000910108221 */ /* 0x001fe40000010000 */
[----:B-1----:R-:W-:-:S03]  /*0650*/  @!P0 FADD.FTZ R17, R17, R8 ;  /* 0x0000000811118221 */ /* 0x002fc60000010000 */
[----:B------:R-:W0:Y:S04]  /*0660*/  SHFL.DOWN PT, R9, R16, 0x2, 0x1f ;  /* 0x08401f0010097f89 */ /* 0x000e2800000e0000 */
[----:B------:R-:W1:Y:S01]  /*0670*/  SHFL.DOWN PT, R8, R17, 0x2, 0x1f ;  /* 0x08401f0011087f89 */ /* 0x000e6200000e0000 */
[----:B------:R-:W-:-:S13]  /*0680*/  ISETP.GT.AND P0, PT, R2, 0x1d, PT ;  /* 0x0000001d0200780c */ /* 0x000fda0003f04270 */
        /* <DEDUP_REMOVED lines=16> */
[----:B-1----:R-:W-:-:S05]  /*0790*/  @!P0 FADD.FTZ R17, R17, R8 ;  /* 0x0000000811118221 */ /* 0x002fca0000010000 */
[----:B------:R-:W-:Y:S04]  /*07a0*/  @!P3 STS.64 [R12.X8+0x8], R16 ;  /* 0x000008100c00b388 */ /* 0x000fe80000008a00 */
[----:B------:R-:W-:Y:S06]  /*07b0*/  BAR.SYNC.DEFER_BLOCKING 0x0 ;  /* 0x0000000000007b1d */ /* 0x000fec0000010000 */
[----:B------:R-:W0:Y:S04]  /*07c0*/  @!P2 LDS.128 R8, [0x10] ;  /* 0x00001000ff08a984 */ /* 0x000e280000000c00 */
[----:B------:R-:W1:Y:S01]  /*07d0*/  @!P2 LDS.64 R18, [0x20] ;  /* 0x00002000ff12a984 */ /* 0x000e620000000a00 */
[----:B0-----:R-:W-:-:S04]  /*07e0*/  @!P2 FADD.FTZ R29, R16, R8 ;  /* 0x00000008101da221 */ /* 0x001fc80000010000 */
[----:B------:R-:W-:Y:S01]  /*07f0*/  @!P2 FADD.FTZ R29, R29, R10 ;  /* 0x0000000a1d1da221 */ /* 0x000fe20000010000 */
[----:B------:R-:W-:-:S04]  /*0800*/  MOV R10, c[0x0][0xc] ;  /* 0x00000300000a7a02 */ /* 0x000fc80000000f00 */
[----:B------:R-:W-:Y:S01]  /*0810*/  ISETP.GE.U32.AND P0, PT, R10, 0x2, PT ;  /* 0x000000020a00780c */ /* 0x000fe20003f06070 */
[----:B------:R-:W-:-:S04]  /*0820*/  @!P2 FADD.FTZ R8, R17, R9 ;  /* 0x000000091108a221 */ /* 0x000fc80000010000 */
[----:B------:R-:W-:Y:S02]  /*0830*/  @!P2 FADD.FTZ R8, R8, R11 ;  /* 0x0000000b0808a221 */ /* 0x000fe40000010000 */
[----:B-1----:R-:W-:Y:S02]  /*0840*/  @!P2 FADD.FTZ R16, R29, R18 ;  /* 0x000000121d10a221 */ /* 0x002fe40000010000 */
[----:B------:R-:W-:-:S04]  /*0850*/  @!P2 FADD.FTZ R17, R8, R19 ;  /* 0x000000130811a221 */ /* 0x000fc80000010000 */
        /* <DEDUP_REMOVED lines=24> */
.L_x_1423:
[----:B------:R-:W2:Y:S01]  /*09e0*/  LDG.E.STRONG.GPU R11, [R8.64] ;  /* 0x00000006080b7981 */ /* 0x000ea2000c1ef900 */
[----:B------:R-:W-:Y:S01]  /*09f0*/  YIELD ;  /* 0x0000000000007946 */ /* 0x000fe20003800000 */
[----:B--2---:R-:W-:Y:S01]  /*0a00*/  ISETP.NE.AND P0, PT, R11, R28, PT ;  /* 0x0000001c0b00720c */ /* 0x004fe20003f05270 */
[----:B------:R-:W-:-:S12]  /*0a10*/  CCTL.IVALL ;  /* 0x00000000ff00798f */ /* 0x000fd80002000000 */
[----:B------:R-:W-:Y:S05]  /*0a20*/  @P0 BRA `(.L_x_1423) ;  /* 0xffffffb000000947 */ /* 0x000fea000383ffff */
.L_x_1422:
        /* <DEDUP_REMOVED lines=8> */
[----:B------:R-:W-:Y:S01]  /*0ab0*/  LOP3.LUT R10, R10, 0x3, RZ, 0xc0, !PT ;  /* 0x000000030a0a7812 */ /* 0x000fe200078ec0ff */
[----:B------:R-:W-:-:S03]  /*0ac0*/  HFMA2.MMA R11, -RZ, RZ, 0, 0 ;  /* 0x00000000ff0b7435 */ /* 0x000fc600000001ff */
[----:B------:R-:W-:-:S04]  /*0ad0*/  IADD3 R10, -R10, c[0x0][0xc], RZ ;  /* 0x000003000a0a7a10 */ /* 0x000fc80007ffe1ff */
[----:B------:R-:W-:-:S13]  /*0ae0*/  ISETP.GT.AND P0, PT, R10, RZ, PT ;  /* 0x000000ff0a00720c */ /* 0x000fda0003f04270 */
[----:B------:R-:W-:Y:S05]  /*0af0*/  @!P0 BRA `(.L_x_1425) ;  /* 0x00000b6000008947 */ /* 0x000fea0003800000 */
[----:B------:R-:W-:Y:S02]  /*0b00*/  ISETP.GT.AND P3, PT, R10, 0xc, PT ;  /* 0x0000000c0a00780c */ /* 0x000fe40003f64270 */
[----:B------:R-:W-:-:S11]  /*0b10*/  PLOP3.LUT P0, PT, PT, PT, PT, 0x80, 0x0 ;  /* 0x000000000000781c */ /* 0x000fd60003f0f070 */
[----:B------:R-:W-:Y:S05]  /*0b20*/  @!P3 BRA `(.L_x_1426) ;  /* 0x000007400000b947 */ /* 0x000fea0003800000 */
[----:B------:R-:W-:Y:S02]  /*0b30*/  PLOP3.LUT P0, PT, PT, PT, PT, 0x8, 0x0 ;  /* 0x000000000000781c */ /* 0x000fe40003f0e170 */
.L_x_1427:
        /* <DEDUP_REMOVED lines=109> */
[----:B------:R-:W-:Y:S02]  /*1210*/  IADD3 R10, R10, -0x10, RZ ;  /* 0xfffffff00a0a7810 */ /* 0x000fe40007ffe0ff */
[----:B------:R-:W-:Y:S02]  /*1220*/  IADD3 R11, R11, 0x10, RZ ;  /* 0x000000100b0b7810 */ /* 0x000fe40007ffe0ff */
[----:B------:R-:W-:Y:S01]  /*1230*/  ISETP.GT.AND P3, PT, R10, 0xc, PT ;  /* 0x0000000c0a00780c */ /* 0x000fe20003f64270 */
[----:B--2---:R-:W-:Y:S02]  /*1240*/  @!P4 FADD.FTZ R16, R16, R8 ;  /* 0x000000081010c221 */ /* 0x004fe40000010000 */
[----:B------:R-:W-:-:S10]  /*1250*/  @!P4 FADD.FTZ R17, R17, R9 ;  /* 0x000000091111c221 */ /* 0x000fd40000010000 */
[----:B------:R-:W-:Y:S05]  /*1260*/  @P3 BRA `(.L_x_1427) ;  /* 0xfffff8d000003947 */ /* 0x000fea000383ffff */
.L_x_1426:
[----:B------:R-:W-:-:S13]  /*1270*/  ISETP.GT.AND P3, PT, R10, 0x4, PT ;  /* 0x000000040a00780c */ /* 0x000fda0003f64270 */
[----:B------:R-:W-:Y:S05]  /*1280*/  @!P3 BRA `(.L_x_1428) ;  /* 0x000003b00000b947 */ /* 0x000fea0003800000 */
        /* <DEDUP_REMOVED lines=25> */
[----:B------:R-:W-:-:S04]  /*1420*/  IADD3 R11, R11, 0x4, RZ ;  /* 0x000000040b0b7810 */ /* 0x000fc80007ffe0ff */
[----:B------:R-:W-:Y:S01]  /*1430*/  ISETP.EQ.OR P0, PT, R11, R3, P2 ;  /* 0x000000030b00720c */ /* 0x000fe20001702670 */
[----:B--2---:R-:W-:-:S12]  /*1440*/  @!P3 FADD.FTZ R17, R17, R9 ;  /* 0x000000091111b221 */ /* 0x004fd80000010000 */
[----:B------:R-:W-:Y:S02]  /*1450*/  @!P0 IMAD R9, R11, c[0x0][0x10], R6 ;  /* 0x000004000b098a24 */ /* 0x000fe400078e0206 */
[----:B------:R-:W-:Y:S02]  /*1460*/  @!P3 FADD.FTZ R16, R16, R8 ;  /* 0x000000081010b221 */ /* 0x000fe40000010000 */
        /* <DEDUP_REMOVED lines=24> */
[----:B------:R-:W-:Y:S02]  /*15f0*/  PLOP3.LUT P0, PT, PT, PT, PT, 0x8, 0x0 ;  /* 0x000000000000781c */ /* 0x000fe40003f0e170 */
[----:B------:R-:W-:Y:S02]  /*1600*/  IADD3 R10, R10, -0x4, RZ ;  /* 0xfffffffc0a0a7810 */ /* 0x000fe40007ffe0ff */
[----:B------:R-:W-:Y:S01]  /*1610*/  IADD3 R11, R11, 0x4, RZ ;  /* 0x000000040b0b7810 */ /* 0x000fe20007ffe0ff */
[----:B--2---:R-:W-:Y:S02]  /*1620*/  @!P3 FADD.FTZ R16, R16, R8 ;  /* 0x000000081010b221 */ /* 0x004fe40000010000 */
[----:B------:R-:W-:-:S02]  /*1630*/  @!P3 FADD.FTZ R17, R17, R9 ;  /* 0x000000091111b221 */ /* 0x000fc40000010000 */
.L_x_1428:
[----:B------:R-:W-:-:S13]  /*1640*/  ISETP.NE.OR P0, PT, R10, RZ, P0 ;  /* 0x000000ff0a00720c */ /* 0x000fda0000705670 */
[----:B------:R-:W-:Y:S05]  /*1650*/  @!P0 BRA `(.L_x_1424) ;  /* 0x000001f000008947 */ /* 0x000fea0003800000 */
.L_x_1425:
        /* <DEDUP_REMOVED lines=27> */
[----:B------:R-:W-:Y:S01]  /*1810*/  ISETP.NE.AND P0, PT, R10, RZ, PT ;  /* 0x000000ff0a00720c */ /* 0x000fe20003f05270 */
[----:B--2---:R-:W-:Y:S02]  /*1820*/  @!P3 FADD.FTZ R16, R16, R8 ;  /* 0x000000081010b221 */ /* 0x004fe40000010000 */
[----:B------:R-:W-:-:S10]  /*1830*/  @!P3 FADD.FTZ R17, R17, R9 ;  /* 0x000000091111b221 */ /* 0x000fd40000010000 */
[----:B------:R-:W-:Y:S05]  /*1840*/  @P0 BRA `(.L_x_1425) ;  /* 0xfffffe1000000947 */ /* 0x000fea000383ffff */
.L_x_1424:
[----:B------:R-:W-:-:S04]  /*1850*/  MOV R10, c[0x0][0xc] ;  /* 0x00000300000a7a02 */ /* 0x000fc80000000f00 */
[----:B------:R-:W-:-:S13]  /*1860*/  LOP3.LUT P0, R10, R10, 0x3, RZ, 0xc0, !PT ;  /* 0x000000030a0a7812 */ /* 0x000fda000780c0ff */
        /* <DEDUP_REMOVED lines=10> */
.L_x_1430:
[----:B------:R-:W-:Y:S05]  /*1910*/  BSYNC B0 ;  /* 0x0000000000007941 */ /* 0x000fea0003800000 */
.L_x_1429:
        /* <DEDUP_REMOVED lines=15> */
[----:B------:R-:W-:-:S04]  /*1a10*/  @!P0 FADD.FTZ R17, R17, R11 ;  /* 0x0000000b11118221 */ /* 0x000fc80000010000 */
.L_x_1421:
[----:B------:R-:W-:Y:S01]  /*1a20*/  LOP3.LUT P0, RZ, R3, R4, RZ, 0xfc, !PT ;  /* 0x0000000403ff7212 */ /* 0x000fe2000780fcff */
[----:B------:R-:W-:Y:S01]  /*1a30*/  @!P2 STS.64 [0x30], R16 ;  /* 0x00003010ff00a388 */ /* 0x000fe20000000a00 */
[----:B------:R-:W-:Y:S02]  /*1a40*/  ISETP.EQ.U32.AND P3, PT, RZ, c[0x0][0x168], PT ;  /* 0x00005a00ff007a0c */ /* 0x000fe40003f62070 */
[C---:B------:R-:W-:Y:S02]  /*1a50*/  SHF.L.U32 R10, R26.reuse, 0x2, RZ ;  /* 0x000000021a0a7819 */ /* 0x040fe400000006ff */
[----:B------:R-:W-:Y:S02]  /*1a60*/  ISETP.EQ.OR.EX P0, PT, RZ, c[0x0][0x16c], P0, P3 ;  /* 0x00005b00ff007a0c */ /* 0x000fe40000702730 */
[----:B------:R-:W-:Y:S02]  /*1a70*/  SHF.L.U64.HI R11, R26, 0x2, R27 ;  /* 0x000000021a0b7819 */ /* 0x000fe4000001021b */
[----:B------:R-:W-:-:S02]  /*1a80*/  IADD3 R8, P2, R10, c[0x0][0x178], RZ ;  /* 0x00005e000a087a10 */ /* 0x000fc40007f5e0ff */
[----:B------:R-:W-:Y:S02]  /*1a90*/  IADD3 R10, P3, R10, c[0x0][0x180], RZ ;  /* 0x000060000a0a7a10 */ /* 0x000fe40007f7e0ff */
[C---:B------:R-:W-:Y:S02]  /*1aa0*/  IADD3.X R9, R11.reuse, c[0x0][0x17c], RZ, P2, !PT ;  /* 0x00005f000b097a10 */ /* 0x040fe400017fe4ff */
[----:B------:R-:W-:-:S03]  /*1ab0*/  IADD3.X R11, R11, c[0x0][0x184], RZ, P3, !PT ;  /* 0x000061000b0b7a10 */ /* 0x000fc60001ffe4ff */
[----:B------:R-:W-:Y:S01]  /*1ac0*/  @!P0 MOV R26, 0x8 ;  /* 0x00000008001a8802 */ /* 0x000fe20000000f00 */
[----:B------:R-:W-:Y:S02]  /*1ad0*/  @!P0 FMUL.FTZ R19, R17, c[0x0][0x1f4] ;  /* 0x00007d0011138a20 */ /* 0x000fe40000410000 */
[----:B------:R-:W-:Y:S02]  /*1ae0*/  @!P0 FMUL.FTZ R18, R16, c[0x0][0x1f4] ;  /* 0x00007d0010128a20 */ /* 0x000fe40000410000 */
[----:B------:R-:W-:-:S05]  /*1af0*/  @!P0 IMAD.WIDE R26, R7, R26, c[0x0][0x168] ;  /* 0x00005a00071a8625 */ /* 0x000fca00078e021a */
[----:B------:R0:W-:Y:S04]  /*1b00*/  @!P0 STG.E.64 [R26.64], R18 ;  /* 0x000000121a008986 */ /* 0x0001e8000c101b06 */
[----:B------:R-:W-:Y:S06]  /*1b10*/  BAR.SYNC.DEFER_BLOCKING 0x0 ;  /* 0x0000000000007b1d */ /* 0x000fec0000010000 */
[----:B------:R-:W2:Y:S04]  /*1b20*/  LDG.E.64 R8, [R8.64] ;  /* 0x0000000608087981 */ /* 0x000ea8000c1e1b00 */
[----:B------:R-:W2:Y:S01]  /*1b30*/  LDG.E.64 R10, [R10.64] ;  /* 0x000000060a0a7981 */ /* 0x000ea2000c1e1b00 */
[----:B0-----:R-:W-:-:S02]  /*1b40*/  PRMT R19, RZ, 0x5410, R15 ;  /* 0x00005410ff137816 */ /* 0x001fc4000000000f */
[----:B------:R-:W-:Y:S01]  /*1b50*/  ISETP.NE.AND P2, PT, RZ, UR5, PT ;  /* 0x00000005ff007c0c */ /* 0x000fe2000bf45270 */
[----:B------:R-:W0:Y:S01]  /*1b60*/  LDS.64 R16, [0x30] ;  /* 0x00003000ff107984 */ /* 0x000e220000000a00 */
[----:B------:R-:W-:Y:S02]  /*1b70*/  PRMT R15, RZ, 0x7610, R15 ;  /* 0x00007610ff0f7816 */ /* 0x000fe4000000000f */
[--C-:B------:R-:W-:Y:S02]  /*1b80*/  PRMT R27, RZ, 0x5410, R14.reuse ;  /* 0x00005410ff1b7816 */ /* 0x100fe4000000000e */
[----:B------:R-:W-:Y:S01]  /*1b90*/  PRMT R29, RZ, 0x7610, R14 ;  /* 0x00007610ff1d7816 */ /* 0x000fe2000000000e */
[----:B0-----:R-:W-:-:S04]  /*1ba0*/  FMUL.FTZ R16, R16, c[0x0][0x1f4] ;  /* 0x00007d0010107a20 */ /* 0x001fc80000410000 */
[----:B------:R-:W-:Y:S02]  /*1bb0*/  FMUL.FTZ R28, R16, R16 ;  /* 0x00000010101c7220 */ /* 0x000fe40000410000 */
[----:B------:R-:W-:Y:S02]  /*1bc0*/  FADD.FTZ R18, R19, -R16 ;  /* 0x8000001013127221 */ /* 0x000fe40000010000 */
[----:B------:R-:W-:Y:S01]  /*1bd0*/  FFMA.FTZ R28, R17, c[0x0][0x1f4], -R28 ;  /* 0x00007d00111c7a23 */ /* 0x000fe2000001081c */
[----:B------:R-:W-:Y:S01]  /*1be0*/  HFMA2.MMA R17, -RZ, RZ, 1.875, 0 ;  /* 0x3f800000ff117435 */ /* 0x000fe200000001ff */
[--C-:B------:R-:W-:Y:S02]  /*1bf0*/  FADD.FTZ R14, R15, -R16.reuse ;  /* 0x800000100f0e7221 */ /* 0x100fe40000010000 */
[--C-:B------:R-:W-:Y:S01]  /*1c00*/  FADD.FTZ R26, R27, -R16.reuse ;  /* 0x800000101b1a7221 */ /* 0x100fe20000010000 */
[----:B------:R-:W-:Y:S01]  /*1c10*/  FSETP.GTU.FTZ.AND P0, PT, R28, RZ, PT ;  /* 0x000000ff1c00720b */ /* 0x000fe20003f1c000 */
[----:B------:R-:W-:-:S12]  /*1c20*/  FADD.FTZ R16, R29, -R16 ;  /* 0x800000101d107221 */ /* 0x000fd80000010000 */
[----:B------:R-:W-:-:S04]  /*1c30*/  @P0 FADD.FTZ R28, R28, c[0x0][0x188] ;  /* 0x000062001c1c0621 */ /* 0x000fc80000010000 */
[----:B------:R-:W0:Y:S01]  /*1c40*/  @P0 MUFU.RSQ R17, R28 ;  /* 0x0000001c00110308 */ /* 0x000e220000001400 */
[----:B------:R-:W-:-:S04]  /*1c50*/  ISETP.GE.U32.AND P0, PT, R20, c[0x0][0x1c8], PT ;  /* 0x0000720014007a0c */ /* 0x000fc80003f06070 */
[----:B------:R-:W-:-:S04]  /*1c60*/  ISETP.GE.AND.EX P0, PT, R13, c[0x0][0x1cc], PT, P0 ;  /* 0x000073000d007a0c */ /* 0x000fc80003f06300 */
[----:B------:R-:W-:Y:S01]  /*1c70*/  ISETP.LT.U32.AND P0, PT, R4, 0x80, !P0 ;  /* 0x000000800400780c */ /* 0x000fe20004701070 */
[-C--:B0-----:R-:W-:Y:S02]  /*1c80*/  FMUL.FTZ R15, R18, R17.reuse ;  /* 0x00000011120f7220 */ /* 0x081fe40000410000 */
[-C--:B------:R-:W-:Y:S02]  /*1c90*/  FMUL.FTZ R19, R26, R17.reuse ;  /* 0x000000111a137220 */ /* 0x080fe40000410000 */
[-C--:B------:R-:W-:Y:S02]  /*1ca0*/  FMUL.FTZ R26, R16, R17.reuse ;  /* 0x00000011101a7220 */ /* 0x080fe40000410000 */
[----:B------:R-:W-:Y:S02]  /*1cb0*/  FMUL.FTZ R18, R14, R17 ;  /* 0x000000110e127220 */ /* 0x000fe40000410000 */
[C-C-:B--2---:R-:W-:Y:S02]  /*1cc0*/  FFMA.FTZ R16, R8.reuse, R15, R10.reuse ;  /* 0x0000000f08107223 */ /* 0x144fe4000001000a */
[----:B------:R-:W-:-:S02]  /*1cd0*/  FFMA.FTZ R14, R8, R19, R10 ;  /* 0x00000013080e7223 */ /* 0x000fc4000001000a */
[C-C-:B------:R-:W-:Y:S02]  /*1ce0*/  FFMA.FTZ R15, R9.reuse, R26, R11.reuse ;  /* 0x0000001a090f7223 */ /* 0x140fe4000001000b */
[----:B------:R-:W-:Y:S01]  /*1cf0*/  FFMA.FTZ R17, R9, R18, R11 ;  /* 0x0000001209117223 */ /* 0x000fe2000001000b */
        /* <DEDUP_REMOVED lines=11> */
.L_x_1431:
        /* <DEDUP_REMOVED lines=12> */
.L_x_1433:
[----:B------:R-:W-:Y:S05]  /*1e70*/  BSYNC B0 ;  /* 0x0000000000007941 */ /* 0x000fea0003800000 */
.L_x_1432:
[----:B------:R-:W-:Y:S05]  /*1e80*/  @!P2 BRA `(.L_x_1434) ;  /* 0x000000a00000a947 */ /* 0x000fea0003800000 */
        /* <DEDUP_REMOVED lines=10> */
.L_x_1434:
[----:B------:R-:W-:Y:S01]  /*1f30*/  BSSY B0, `(.L_x_1435) ;  /* 0x000000c000007945 */ /* 0x000fe20003800000 */
[----:B------:R-:W-:Y:S05]  /*1f40*/  @!P0 BRA `(.L_x_1436) ;  /* 0x000000a000008947 */ /* 0x000fea0003800000 */
[----:B------:R-:W-:Y:S01]  /*1f50*/  MOV R8, R24 ;  /* 0x0000001800087202 */ /* 0x000fe20000000f00 */
[----:B0-----:R-:W-:Y:S01]  /*1f60*/  IMAD R11, R13, c[0x0][0x1c0], RZ ;  /* 0x000070000d0b7a24 */ /* 0x001fe200078e02ff */
        /* <DEDUP_REMOVED lines=8> */
.L_x_1436:
[----:B------:R-:W-:Y:S05]  /*1ff0*/  BSYNC B0 ;  /* 0x0000000000007941 */ /* 0x000fea0003800000 */
.L_x_1435:
[----:B------:R-:W-:Y:S02]  /*2000*/  IADD3 R7, R7, c[0x0][0x10], RZ ;  /* 0x0000040007077a10 */ /* 0x000fe40007ffe0ff */
[----:B------:R-:W-:Y:S02]  /*2010*/  IADD3 R5, R5, 0x1, RZ ;  /* 0x0000000105057810 */ /* 0x000fe40007ffe0ff */
[----:B------:R-:W-:-:S13]  /*2020*/  ISETP.GE.AND P0, PT, R7, UR4, PT ;  /* 0x0000000407007c0c */ /* 0x000fda000bf06270 */
[----:B------:R-:W-:Y:S01]  /*2030*/  @P0 CALL.REL.NOINC `(.L_x_1437) ;  /* 0x0000001000000944 */ /* 0x000fe20003c00000 */
[----:B------:R-:W-:Y:S05]  /*2040*/  BRA `(.L_x_1438) ;  /* 0xffffe15000007947 */ /* 0x000fea000383ffff */
.L_x_1437:
[----:B------:R-:W-:Y:S05]  /*2050*/  EXIT ;  /* 0x000000000000794d */ /* 0x000fea0003800000 */
.L_x_1439:
        /* <DEDUP_REMOVED lines=10> */
.L_x_2316:


//--------------------- .text._Z35group_norm_nhwc_fwd_one_pass_kernelI11Bf16IOFp32WLi256ELi4ELi128EEv26Group_norm_nhwc_fwd_params --------------------------
	.section	.text._Z35group_norm_nhwc_fwd_one_pass_kernelI11Bf16IOFp32WLi256ELi4ELi128EEv26Group_norm_nhwc_fwd_params,"ax",@progbits
	.sectioninfo	@"SHI_REGISTERS=32"
	.align	128
        .global         _Z35group_norm_nhwc_fwd_one_pass_kernelI11Bf16IOFp32WLi256ELi4ELi128EEv26Group_norm_nhwc_fwd_params
        .type           _Z35group_norm_nhwc_fwd_one_pass_kernelI11Bf16IOFp32WLi256ELi4ELi128EEv26Group_norm_nhwc_fwd_params,@function
        .size           _Z35group_norm_nhwc_fwd_one_pass_kernelI11Bf16IOFp32WLi256ELi4ELi128EEv26Group_norm_nhwc_fwd_params,(.L_x_2317 - _Z35group_norm_nhwc_fwd_one_pass_kernelI11Bf16IOFp32WLi256ELi4ELi128EEv26Group_norm_nhwc_fwd_params)
        .other          _Z35group_norm_nhwc_fwd_one_pass_kernelI11Bf16IOFp32WLi256ELi4ELi128EEv26Group_norm_nhwc_fwd_params,@"STO_CUDA_ENTRY STV_DEFAULT"
_Z35group_norm_nhwc_fwd_one_pass_kernelI11Bf16IOFp32WLi256ELi4ELi128EEv26Group_norm_nhwc_fwd_params:
.text._Z35group_norm_nhwc_fwd_one_pass_kernelI11Bf16IOFp32WLi256ELi4ELi128EEv26Group_norm_nhwc_fwd_params:
[----:B------:R-:W-:Y:S02]  /*0000*/  MOV R1, c[0x0][0x28] ;  /* 0x00000a0000017a02 */ /* 0x000fe40000000f00 */
[----:B------:R-:W0:Y:S01]  /*0010*/  S2R R7, SR_CTAID.Y ;  /* 0x0000000000077919 */ /* 0x000e220000002600 */
[----:B------:R-:W-:Y:S02]  /*0020*/  ULDC UR4, c[0x0][0x1d8] ;  /* 0x0000760000047ab9 */ /* 0x000fe40000000800 */
[----:B------:R-:W-:Y:S02]  /*0030*/  ULDC UR5, c[0x0][0x1a8] ;  /* 0x00006a0000057ab9 */ /* 0x000fe40000000800 */
[----:B------:R-:W-:-:S06]  /*0040*/  UIMAD UR4, UR4, UR5, URZ ;  /* 0x00000005040472a4 */ /* 0x000fcc000f8e023f */
[----:B0-----:R-:W-:-:S13]  /*0050*/  ISETP.GE.AND P0, PT, R7, UR4, PT ;  /* 0x0000000407007c0c */ /* 0x001fda000bf06270 */
[----:B------:R-:W-:Y:S05]  /*0060*/  @P0 EXIT ;  /* 0x000000000000094d */ /* 0x000fea0003800000 */
[----:B------:R-:W0:Y:S01]  /*0070*/  S2R R5, SR_TID.X ;  /* 0x0000000000057919 */ /* 0x000e220000002100 */
[----:B------:R-:W-:Y:S01]  /*0080*/  HFMA2.MMA R8, -RZ, RZ, 0, 1.78813934326171875e-07 ;  /* 0x00000003ff087435 */ /* 0x000fe200000001ff */
[----:B------:R-:W-:Y:S01]  /*0090*/  ISETP.NE.U32.AND P0, PT, RZ, c[0x0][0x168], PT ;  /* 0x00005a00ff007a0c */ /* 0x000fe20003f05070 */
[----:B------:R-:W-:Y:S01]  /*00a0*/  ULDC.U8 UR5, c[0x0][0x1dc] ;  /* 0x0000770000057ab9 */ /* 0x000fe20000000000 */
[----:B------:R-:W1:Y:S01]  /*00b0*/  S2R R6, SR_CTAID.X ;  /* 0x0000000000067919 */ /* 0x000e620000002500 */
[----:B------:R-:W-:Y:S01]  /*00c0*/  MOV R3, RZ ;  /* 0x000000ff00037202 */ /* 0x000fe20000000f00 */
[----:B------:R-:W-:Y:S01]  /*00d0*/  ULDC.64 UR6, c[0x0][0x118] ;  /* 0x0000460000067ab9 */ /* 0x000fe20000000a00 */
[----:B------:R-:W-:Y:S01]  /*00e0*/  MOV R2, R7 ;  /* 0x0000000700027202 */ /* 0x000fe20000000f00 */
[----:B------:R-:W2:Y:S01]  /*00f0*/  S2R R4, SR_LANEID ;  /* 0x0000000000047919 */ /* 0x000ea20000000000 */
[----:B0-----:R-:W-:Y:S02]  /*0100*/  SHF.R.S32.HI R0, RZ, 0x1f, R5 ;  /* 0x0000001fff007819 */ /* 0x001fe40000011405 */
[CC--:B-1----:R-:W-:Y:S01]  /*0110*/  LOP3.LUT P1, RZ, R6.reuse, R5.reuse, RZ, 0xfc, !PT ;  /* 0x0000000506ff7212 */ /* 0x0c2fe2000782fcff */
[----:B------:R-:W-:Y:S01]  /*0120*/  IMAD R21, R6, c[0x0][0x10], R7 ;  /* 0x0000040006157a24 */ /* 0x000fe200078e0207 */
[----:B------:R-:W-:-:S02]  /*0130*/  LEA.HI R20, R0, R5, RZ, 0x5 ;  /* 0x0000000500147211 */ /* 0x000fc400078f28ff */
[----:B------:R-:W-:Y:S02]  /*0140*/  ISETP.NE.AND.EX P1, PT, RZ, c[0x0][0x16c], !P1, P0 ;  /* 0x00005b00ff007a0c */ /* 0x000fe40004f25300 */
[----:B------:R-:W-:Y:S02]  /*0150*/  LOP3.LUT R0, R8, c[0x0][0xc], RZ, 0xc0, !PT ;  /* 0x0000030008007a12 */ /* 0x000fe400078ec0ff */
[----:B--2---:R-:W-:Y:S02]  /*0160*/  SHF.R.S32.HI R20, RZ, 0x5, R20 ;  /* 0x00000005ff147819 */ /* 0x004fe40000011414 */
.L_x_1463:
        /* <DEDUP_REMOVED lines=21> */
[----:B------:R-:W-:Y:S02]  /*02c0*/  ISETP.NE.AND P2, PT, RZ, c[0x0][0x1d8], PT ;  /* 0x00007600ff007a0c */ /* 0x000fe40003f45270 */
[----:B------:R-:W-:-:S05]  /*02d0*/  SHF.R.U32.HI R11, RZ, 0x1, R5 ;  /* 0x00000001ff0b7819 */ /* 0x000fca0000011605 */
[----:B------:R-:W-:-:S04]  /*02e0*/  IMAD R11, R6, c[0x0][0x1e4], R11 ;  /* 0x00007900060b7a24 */ /* 0x000fc800078e020b */
[----:B------:R-:W-:Y:S02]  /*02f0*/  @P0 IADD3 R9, R9, 0x1, RZ ;  /* 0x0000000109090810 */ /* 0x000fe40007ffe0ff */
[----:B------:R-:W-:Y:S02]  /*0300*/  IADD3 R19, R11, 0x40, RZ ;  /* 0x000000400b137810 */ /* 0x000fe40007ffe0ff */
[----:B------:R-:W-:Y:S02]  /*0310*/  @!P3 IADD3 R9, -R9, RZ, RZ ;  /* 0x000000ff0909b210 */ /* 0x000fe40007ffe1ff */
[----:B------:R-:W-:Y:S02]  /*0320*/  @!P2 LOP3.LUT R9, RZ, c[0x0][0x1d8], RZ, 0x33, !PT ;  /* 0x00007600ff09aa12 */ /* 0x000fe400078e33ff */
[----:B------:R-:W-:Y:S02]  /*0330*/  ISETP.GE.U32.AND P0, PT, R11, c[0x0][0x1c8], PT ;  /* 0x000072000b007a0c */ /* 0x000fe40003f06070 */
[----:B------:R-:W-:-:S02]  /*0340*/  IADD3 R13, -R9, RZ, RZ ;  /* 0x000000ff090d7210 */ /* 0x000fc40007ffe1ff */
[----:B------:R-:W-:Y:S02]  /*0350*/  SHF.R.S32.HI R10, RZ, 0x1f, R11 ;  /* 0x0000001fff0a7819 */ /* 0x000fe4000001140b */
[----:B------:R-:W-:Y:S01]  /*0360*/  ISETP.GE.U32.AND P2, PT, R19, c[0x0][0x1c8], PT ;  /* 0x0000720013007a0c */ /* 0x000fe20003f46070 */
[----:B------:R-:W-:Y:S01]  /*0370*/  IMAD R22, R13, c[0x0][0x1d8], R2 ;  /* 0x000076000d167a24 */ /* 0x000fe200078e0202 */
[----:B------:R-:W-:Y:S02]  /*0380*/  SHF.R.S32.HI R8, RZ, 0x1f, R19 ;  /* 0x0000001fff087819 */ /* 0x000fe40000011413 */
[----:B------:R-:W-:Y:S02]  /*0390*/  ISETP.GE.AND.EX P0, PT, R10, c[0x0][0x1cc], PT, P0 ;  /* 0x000073000a007a0c */ /* 0x000fe40003f06300 */
[----:B------:R-:W-:Y:S02]  /*03a0*/  ISETP.GE.AND.EX P2, PT, R8, c[0x0][0x1cc], PT, P2 ;  /* 0x0000730008007a0c */ /* 0x000fe40003f46320 */
[----:B------:R-:W-:-:S02]  /*03b0*/  SHF.R.S32.HI R12, RZ, 0x1f, R9 ;  /* 0x0000001fff0c7819 */ /* 0x000fc40000011409 */
[----:B------:R-:W-:Y:S02]  /*03c0*/  LEA R22, R22, R23, 0x2 ;  /* 0x0000001716167211 */ /* 0x000fe400078e10ff */
[C---:B------:R-:W-:Y:S01]  /*03d0*/  ISETP.LT.U32.AND P0, PT, R5.reuse, 0x80, !P0 ;  /* 0x000000800500780c */ /* 0x040fe20004701070 */
[----:B------:R-:W-:Y:S01]  /*03e0*/  IMAD R12, R12, c[0x0][0x1d0], RZ ;  /* 0x000074000c0c7a24 */ /* 0x000fe200078e02ff */
[----:B------:R-:W-:Y:S02]  /*03f0*/  ISETP.LT.U32.AND P2, PT, R5, 0x80, !P2 ;  /* 0x000000800500780c */ /* 0x000fe40005741070 */
[----:B------:R-:W-:Y:S01]  /*0400*/  SHF.R.S32.HI R23, RZ, 0x1f, R22 ;  /* 0x0000001fff177819 */ /* 0x000fe20000011416 */
[----:B------:R-:W-:Y:S01]  /*0410*/  IMAD R27, R9, c[0x0][0x1d4], R12 ;  /* 0x00007500091b7a24 */ /* 0x000fe200078e020c */
[C---:B------:R-:W-:Y:S02]  /*0420*/  IADD3 R29, R11.reuse, 0x80, RZ ;  /* 0x000000800b1d7810 */ /* 0x040fe40007ffe0ff */
[----:B------:R-:W-:Y:S01]  /*0430*/  IADD3 R13, R11, 0xc0, RZ ;  /* 0x000000c00b0d7810 */ /* 0x000fe20007ffe0ff */
[----:B------:R-:W-:Y:S01]  /*0440*/  IMAD.WIDE.U32 R24, R9, c[0x0][0x1d0], R22 ;  /* 0x0000740009187a25 */ /* 0x000fe200078e0016 */
[----:B------:R-:W-:-:S02]  /*0450*/  ISETP.GE.U32.AND P3, PT, R29, c[0x0][0x1c8], PT ;  /* 0x000072001d007a0c */ /* 0x000fc40003f66070 */
[----:B------:R-:W-:Y:S01]  /*0460*/  SHF.R.S32.HI R12, RZ, 0x1f, R29 ;  /* 0x0000001fff0c7819 */ /* 0x000fe2000001141d */
[----:B------:R-:W-:Y:S01]  /*0470*/  @P0 IMAD R10, R10, c[0x0][0x1c0], RZ ;  /* 0x000070000a0a0a24 */ /* 0x000fe200078e02ff */
[----:B------:R-:W-:Y:S01]  /*0480*/  ISETP.GE.U32.AND P4, PT, R13, c[0x0][0x1c8], PT ;  /* 0x000072000d007a0c */ /* 0x000fe20003f86070 */
[----:B------:R-:W-:Y:S01]  /*0490*/  @P2 IMAD R8, R8, c[0x0][0x1c0], RZ ;  /* 0x0000700008082a24 */ /* 0x000fe200078e02ff */
[----:B------:R-:W-:Y:S01]  /*04a0*/  ISETP.GE.AND.EX P3, PT, R12, c[0x0][0x1cc], PT, P3 ;  /* 0x000073000c007a0c */ /* 0x000fe20003f66330 */
[----:B------:R-:W-:Y:S01]  /*04b0*/  @P0 IMAD R15, R11, c[0x0][0x1c4], R10 ;  /* 0x000071000b0f0a24 */ /* 0x000fe200078e020a */
[----:B------:R-:W-:Y:S01]  /*04c0*/  IADD3 R27, R25, R27, RZ ;  /* 0x0000001b191b7210 */ /* 0x000fe20007ffe0ff */
[----:B------:R-:W-:Y:S01]  /*04d0*/  @P2 IMAD R17, R19, c[0x0][0x1c4], R8 ;  /* 0x0000710013112a24 */ /* 0x000fe200078e0208 */
[----:B------:R-:W-:Y:S02]  /*04e0*/  SHF.R.S32.HI R16, RZ, 0x1f, R13 ;  /* 0x0000001fff107819 */ /* 0x000fe4000001140d */
[----:B------:R-:W-:-:S02]  /*04f0*/  @P0 MOV R26, R24 ;  /* 0x00000018001a0202 */ /* 0x000fc40000000f00 */
[----:B------:R-:W-:Y:S02]  /*0500*/  ISETP.LT.U32.AND P3, PT, R5, 0x80, !P3 ;  /* 0x000000800500780c */ /* 0x000fe40005f61070 */
[----:B------:R-:W-:Y:S01]  /*0510*/  ISETP.GE.AND.EX P4, PT, R16, c[0x0][0x1cc], PT, P4 ;  /* 0x0000730010007a0c */ /* 0x000fe20003f86340 */
[----:B------:R-:W-:Y:S01]  /*0520*/  @P0 IMAD.WIDE.U32 R10, R11, c[0x0][0x1c0], R26 ;  /* 0x000070000b0a0a25 */ /* 0x000fe200078e001a */
[----:B------:R-:W-:Y:S02]  /*0530*/  @P2 MOV R8, R24 ;  /* 0x0000001800082202 */ /* 0x000fe40000000f00 */
[----:B------:R-:W-:Y:S02]  /*0540*/  @P2 MOV R9, R27 ;  /* 0x0000001b00092202 */ /* 0x000fe40000000f00 */
[----:B------:R-:W-:Y:S02]  /*0550*/  ISETP.LT.U32.AND P4, PT, R5, 0x80, !P4 ;  /* 0x000000800500780c */ /* 0x000fe40006781070 */
[----:B------:R-:W-:Y:S01]  /*0560*/  @P0 IADD3 R15, R11, R15, RZ ;  /* 0x0000000f0b0f0210 */ /* 0x000fe20007ffe0ff */
[----:B------:R-:W-:Y:S01]  /*0570*/  @P2 IMAD.WIDE.U32 R8, R19, c[0x0][0x1c0], R8 ;  /* 0x0000700013082a25 */ /* 0x000fe200078e0008 */
[----:B------:R-:W-:-:S04]  /*0580*/  @P0 LEA R14, P5, R10, c[0x0][0x170], 0x1 ;  /* 0x00005c000a0e0a11 */ /* 0x000fc800078a08ff */
[----:B------:R-:W-:Y:S01]  /*0590*/  @P0 LEA.HI.X R15, R10, c[0x0][0x174], R15, 0x1, P5 ;  /* 0x00005d000a0f0a11 */ /* 0x000fe200028f0c0f */
[----:B------:R-:W-:Y:S01]  /*05a0*/  @P3 IMAD R10, R12, c[0x0][0x1c0], RZ ;  /* 0x000070000c0a3a24 */ /* 0x000fe200078e02ff */
[----:B------:R-:W-:Y:S02]  /*05b0*/  @P2 IADD3 R17, R9, R17, RZ ;  /* 0x0000001109112210 */ /* 0x000fe40007ffe0ff */
[----:B------:R-:W-:Y:S01]  /*05c0*/  @P2 LEA R18, P5, R8, c[0x0][0x170], 0x1 ;  /* 0x00005c0008122a11 */ /* 0x000fe200078a08ff */
[----:B------:R-:W-:Y:S01]  /*05d0*/  @P4 IMAD R16, R16, c[0x0][0x1c0], RZ ;  /* 0x0000700010104a24 */ /* 0x000fe200078e02ff */
[----:B------:R-:W-:Y:S02]  /*05e0*/  @P3 MOV R9, R27 ;  /* 0x0000001b00093202 */ /* 0x000fe40000000f00 */
[----:B------:R-:W-:Y:S01]  /*05f0*/  @P2 LEA.HI.X R19, R8, c[0x0][0x174], R17, 0x1, P5 ;  /* 0x00005d0008132a11 */ /* 0x000fe200028f0c11 */
[----:B------:R-:W-:Y:S01]  /*0600*/  @P3 IMAD R17, R29, c[0x0][0x1c4], R10 ;  /* 0x000071001d113a24 */ /* 0x000fe200078e020a */
[----:B------:R-:W-:-:S02]  /*0610*/  @P3 MOV R8, R24 ;  /* 0x0000001800083202 */ /* 0x000fc40000000f00 */
[----:B------:R-:W-:Y:S02]  /*0620*/  MOV R12, RZ ;  /* 0x000000ff000c7202 */ /* 0x000fe40000000f00 */
[----:B------:R-:W-:Y:S01]  /*0630*/  @P4 MOV R10, R24 ;  /* 0x00000018000a4202 */ /* 0x000fe20000000f00 */
[----:B------:R-:W-:Y:S01]  /*0640*/  @P3 IMAD.WIDE.U32 R8, R29, c[0x0][0x1c0], R8 ;  /* 0x000070001d083a25 */ /* 0x000fe200078e0008 */
[----:B------:R-:W-:Y:S02]  /*0650*/  @P4 MOV R11, R27 ;  /* 0x0000001b000b4202 */ /* 0x000fe40000000f00 */
[----:B------:R0:W2:Y:S01]  /*0660*/  @P0 LDG.E R12, [R14.64] ;  /* 0x000000060e0c0981 */ /* 0x0000a2000c1e1900 */
[----:B------:R-:W-:Y:S01]  /*0670*/  @P4 IMAD R29, R13, c[0x0][0x1c4], R16 ;  /* 0x000071000d1d4a24 */ /* 0x000fe200078e0210 */
[----:B------:R-:W-:Y:S01]  /*0680*/  @P3 IADD3 R17, R9, R17, RZ ;  /* 0x0000001109113210 */ /* 0x000fe20007ffe0ff */
[----:B------:R-:W-:Y:S01]  /*0690*/  @P4 IMAD.WIDE.U32 R10, R13, c[0x0][0x1c0], R10 ;  /* 0x000070000d0a4a25 */ /* 0x000fe200078e000a */
[----:B------:R-:W-:-:S02]  /*06a0*/  MOV R13, RZ ;  /* 0x000000ff000d7202 */ /* 0x000fc40000000f00 */
[----:B------:R-:W-:-:S04]  /*06b0*/  @P3 LEA R16, P0, R8, c[0x0][0x170], 0x1 ;  /* 0x00005c0008103a11 */ /* 0x000fc800078008ff */
[----:B------:R-:W3:Y:S01]  /*06c0*/  @P2 LDG.E R13, [R18.64] ;  /* 0x00000006120d2981 */ /* 0x000ee2000c1e1900 */
[----:B0-----:R-:W-:Y:S01]  /*06d0*/  CS2R R14, SRZ ;  /* 0x00000000000e7805 */ /* 0x001fe2000001ff00 */
[----:B------:R-:W-:Y:S02]  /*06e0*/  @P3 LEA.HI.X R17, R8, c[0x0][0x174], R17, 0x1, P0 ;  /* 0x00005d0008113a11 */ /* 0x000fe400000f0c11 */
[----:B------:R-:W-:Y:S02]  /*06f0*/  @P4 IADD3 R29, R11, R29, RZ ;  /* 0x0000001d0b1d4210 */ /* 0x000fe40007ffe0ff */
[C---:B------:R-:W-:Y:S01]  /*0700*/  @P4 LEA R8, P0, R10.reuse, c[0x0][0x170], 0x1 ;  /* 0x00005c000a084a11 */ /* 0x040fe200078008ff */
[----:B------:R0:W4:Y:S03]  /*0710*/  @P3 LDG.E R14, [R16.64] ;  /* 0x00000006100e3981 */ /* 0x000126000c1e1900 */
[----:B------:R-:W-:-:S05]  /*0720*/  @P4 LEA.HI.X R9, R10, c[0x0][0x174], R29, 0x1, P0 ;  /* 0x00005d000a094a11 */ /* 0x000fca00000f0c1d */
[----:B------:R2:W5:Y:S01]  /*0730*/  @P4 LDG.E R15, [R8.64] ;  /* 0x00000006080f4981 */ /* 0x000562000c1e1900 */
[C---:B------:R-:W-:Y:S02]  /*0740*/  ISETP.GT.AND P0, PT, R4.reuse, 0x1e, PT ;  /* 0x0000001e0400780c */ /* 0x040fe40003f04270 */
[----:B------:R-:W-:Y:S02]  /*0750*/  ISETP.NE.AND P3, PT, R4, RZ, PT ;  /* 0x000000ff0400720c */ /* 0x000fe40003f65270 */
[----:B------:R-:W-:Y:S02]  /*0760*/  ISETP.NE.AND P2, PT, R5, RZ, PT ;  /* 0x000000ff0500720c */ /* 0x000fe40003f45270 */
[--C-:B--2---:R-:W-:Y:S02]  /*0770*/  PRMT R9, RZ, 0x7610, R12.reuse ;  /* 0x00007610ff097816 */ /* 0x104fe4000000000c */
[----:B------:R-:W-:-:S03]  /*0780*/  PRMT R8, RZ, 0x5410, R12 ;  /* 0x00005410ff087816 */ /* 0x000fc6000000000c */
[----:B------:R-:W-:Y:S02]  /*0790*/  FMUL.FTZ R11, R9, R9 ;  /* 0x00000009090b7220 */ /* 0x000fe40000410000 */
[C---:B------:R-:W-:Y:S01]  /*07a0*/  FADD.FTZ R10, R8.reuse, R9 ;  /* 0x00000009080a7221 */ /* 0x040fe20000010000 */
[----:B---3--:R-:W-:Y:S01]  /*07b0*/  PRMT R9, RZ, 0x7610, R13 ;  /* 0x00007610ff097816 */ /* 0x008fe2000000000d */
[----:B------:R-:W-:Y:S01]  /*07c0*/  FFMA.FTZ R11, R8, R8, R11 ;  /* 0x00000008080b7223 */ /* 0x000fe2000001000b */
[----:B------:R-:W-:-:S03]  /*07d0*/  PRMT R8, RZ, 0x5410, R13 ;  /* 0x00005410ff087816 */ /* 0x000fc6000000000d */
[----:B------:R-:W-:Y:S02]  /*07e0*/  FMUL.FTZ R19, R9, R9 ;  /* 0x0000000909137220 */ /* 0x000fe40000410000 */
[C---:B0-----:R-:W-:Y:S02]  /*07f0*/  FADD.FTZ R17, R8.reuse, R9 ;  /* 0x0000000908117221 */ /* 0x041fe40000010000 */
[----:B------:R-:W-:Y:S02]  /*0800*/  FFMA.FTZ R19, R8, R8, R19 ;  /* 0x0000000808137223 */ /* 0x000fe40000010013 */
[----:B------:R-:W-:Y:S02]  /*0810*/  FADD.FTZ R10, RZ, R10 ;  /* 0x0000000aff0a7221 */ /* 0x000fe40000010000 */
[----:B------:R-:W-:Y:S01]  /*0820*/  FADD.FTZ R8, RZ, R11 ;  /* 0x0000000bff087221 */ /* 0x000fe20000010000 */
[--C-:B----4-:R-:W-:Y:S01]  /*0830*/  PRMT R11, RZ, 0x7610, R14.reuse ;  /* 0x00007610ff0b7816 */ /* 0x110fe2000000000e */
[----:B------:R-:W-:Y:S01]  /*0840*/  FADD.FTZ R9, R10, R17 ;  /* 0x000000110a097221 */ /* 0x000fe20000010000 */
[----:B------:R-:W-:-:S03]  /*0850*/  PRMT R10, RZ, 0x5410, R14 ;  /* 0x00005410ff0a7816 */ /* 0x000fc6000000000e */
[----:B------:R-:W-:Y:S02]  /*0860*/  FMUL.FTZ R17, R11, R11 ;  /* 0x0000000b0b117220 */ /* 0x000fe40000410000 */
[C---:B------:R-:W-:Y:S02]  /*0870*/  FADD.FTZ R16, R10.reuse, R11 ;  /* 0x0000000b0a107221 */ /* 0x040fe40000010000 */
[----:B------:R-:W-:Y:S01]  /*0880*/  FFMA.FTZ R17, R10, R10, R17 ;  /* 0x0000000a0a117223 */ /* 0x000fe20000010011 */
[--C-:B-----5:R-:W-:Y:S01]  /*0890*/  PRMT R10, RZ, 0x7610, R15.reuse ;  /* 0x00007610ff0a7816 */ /* 0x120fe2000000000f */
[----:B------:R-:W-:Y:S01]  /*08a0*/  FADD.FTZ R16, R9, R16 ;  /* 0x0000001009107221 */ /* 0x000fe20000010000 */
[----:B------:R-:W-:Y:S01]  /*08b0*/  PRMT R9, RZ, 0x5410, R15 ;  /* 0x00005410ff097816 */ /* 0x000fe2000000000f */
[----:B------:R-:W-:Y:S02]  /*08c0*/  FADD.FTZ R8, R8, R19 ;  /* 0x0000001308087221 */ /* 0x000fe40000010000 */
[----:B------:R-:W-:-:S02]  /*08d0*/  FMUL.FTZ R18, R10, R10 ;  /* 0x0000000a0a127220 */ /* 0x000fc40000410000 */
[C---:B------:R-:W-:Y:S02]  /*08e0*/  FADD.FTZ R11, R9.reuse, R10 ;  /* 0x0000000a090b7221 */ /* 0x040fe40000010000 */
[----:B------:R-:W-:Y:S02]  /*08f0*/  FFMA.FTZ R18, R9, R9, R18 ;  /* 0x0000000909127223 */ /* 0x000fe40000010012 */
[----:B------:R-:W-:Y:S02]  /*0900*/  FADD.FTZ R17, R8, R17 ;  /* 0x0000001108117221 */ /* 0x000fe40000010000 */
        /* <DEDUP_REMOVED lines=48> */
[C---:B------:R-:W-:Y:S02]  /*0c10*/  LEA R28, P0, R21.reuse, R18, 0x3 ;  /* 0x00000012151c7211 */ /* 0x040fe400078018ff */
[----:B------:R-:W-:Y:S02]  /*0c20*/  MOV R11, 0x1 ;  /* 0x00000001000b7802 */ /* 0x000fe40000000f00 */
[----:B------:R-:W-:Y:S02]  /*0c30*/  LEA.HI.X R29, R21, R19, RZ, 0x3, P0 ;  /* 0x00000013151d7211 */ /* 0x000fe400000f1cff */
[----:B------:R-:W-:-:S03]  /*0c40*/  LOP3.LUT P0, RZ, R3, 0x2, RZ, 0xc0, !PT ;  /* 0x0000000203ff7812 */ /* 0x000fc6000780c0ff */
[----:B------:R0:W-:Y:S01]  /*0c50*/  STG.E.64 [R28.64], R16 ;  /* 0x000000101c007986 */ /* 0x0001e2000c101b06 */
[----:B------:R-:W-:Y:S01]  /*0c60*/  SEL R11, R11, 0xffffffff, !P0 ;  /* 0xffffffff0b0b7807 */ /* 0x000fe20004000000 */
[----:B------:R-:W-:Y:S06]  /*0c70*/  MEMBAR.ALL.GPU ;  /* 0x0000000000007992 */ /* 0x000fec000000a000 */
[----:B------:R-:W-:-:S00]  /*0c80*/  ERRBAR ;  /* 0x00000000000079ab */ /* 0x000fc00000000000 */
[----:B0-----:R-:W-:Y:S01]  /*0c90*/  SEL R28, RZ, c[0x0][0xc], P0 ;  /* 0x00000300ff1c7a07 */ /* 0x001fe20000000000 */
[----:B------:R0:W-:Y:S03]  /*0ca0*/  RED.E.ADD.S32.STRONG.GPU [R8.64], R11 ;  /* 0x0000000b0800798e */ /* 0x0001e6000c10e386 */
[----:B------:R-:W-:-:S13]  /*0cb0*/  ISETP.NE.AND P0, PT, R28, -0x1, PT ;  /* 0xffffffff1c00780c */ /* 0x000fda0003f05270 */
[----:B0-----:R-:W-:Y:S05]  /*0cc0*/  @!P0 BRA `(.L_x_1441) ;  /* 0x0000005000008947 */ /* 0x001fea0003800000 */
.L_x_1442:
[----:B------:R-:W2:Y:S01]  /*0cd0*/  LDG.E.STRONG.GPU R11, [R8.64] ;  /* 0x00000006080b7981 */ /* 0x000ea2000c1ef900 */
[----:B------:R-:W-:Y:S01]  /*0ce0*/  YIELD ;  /* 0x0000000000007946 */ /* 0x000fe20003800000 */
[----:B--2---:R-:W-:Y:S01]  /*0cf0*/  ISETP.NE.AND P0, PT, R11, R28, PT ;  /* 0x0000001c0b00720c */ /* 0x004fe20003f05270 */
[----:B------:R-:W-:-:S12]  /*0d00*/  CCTL.IVALL ;  /* 0x00000000ff00798f */ /* 0x000fd80002000000 */
[----:B------:R-:W-:Y:S05]  /*0d10*/  @P0 BRA `(.L_x_1442) ;  /* 0xffffffb000000947 */ /* 0x000fea000383ffff */
.L_x_1441:
        /* <DEDUP_REMOVED lines=16> */
.L_x_1446:
        /* <DEDUP_REMOVED lines=115> */
.L_x_1445:
        /* <DEDUP_REMOVED lines=61> */
.L_x_1447:
[----:B------:R-:W-:-:S13]  /*1920*/  ISETP.NE.OR P0, PT, R10, RZ, P0 ;  /* 0x000000ff0a00720c */ /* 0x000fda0000705670 */
[----:B------:R-:W-:Y:S05]  /*1930*/  @!P0 BRA `(.L_x_1443) ;  /* 0x000001f000008947 */ /* 0x000fea0003800000 */
.L_x_1444:
        /* <DEDUP_REMOVED lines=31> */
.L_x_1443:
        /* <DEDUP_REMOVED lines=11> */
.L_x_1449:
[----:B------:R-:W-:Y:S05]  /*1be0*/  BSYNC B0 ;  /* 0x0000000000007941 */ /* 0x000fea0003800000 */
.L_x_1448:
        /* <DEDUP_REMOVED lines=16> */
.L_x_1440:
[----:B------:R-:W-:Y:S01]  /*1cf0*/  @P1 MOV R29, 0x8 ;  /* 0x00000008001d1802 */ /* 0x000fe20000000f00 */
[----:B------:R-:W-:Y:S01]  /*1d00*/  @!P2 STS.64 [0x30], R16 ;  /* 0x00003010ff00a388 */ /* 0x000fe20000000a00 */
[C---:B------:R-:W-:Y:S01]  /*1d10*/  SHF.L.U64.HI R11, R22.reuse, 0x2, R23 ;  /* 0x00000002160b7819 */ /* 0x040fe20000010217 */
[----:B------:R-:W-:Y:S01]  /*1d20*/  @P1 FMUL.FTZ R23, R17, c[0x0][0x1f4] ;  /* 0x00007d0011171a20 */ /* 0x000fe20000410000 */
[----:B------:R-:W-:Y:S01]  /*1d30*/  SHF.L.U32 R10, R22, 0x2, RZ ;  /* 0x00000002160a7819 */ /* 0x000fe200000006ff */
[----:B------:R-:W-:Y:S02]  /*1d40*/  @P1 FMUL.FTZ R22, R16, c[0x0][0x1f4] ;  /* 0x00007d0010161a20 */ /* 0x000fe40000410000 */
[----:B------:R-:W-:Y:S01]  /*1d50*/  @P1 IMAD.WIDE R28, R2, R29, c[0x0][0x168] ;  /* 0x00005a00021c1625 */ /* 0x000fe200078e021d */
[C---:B------:R-:W-:Y:S02]  /*1d60*/  IADD3 R8, P0, R10.reuse, c[0x0][0x178], RZ ;  /* 0x00005e000a087a10 */ /* 0x040fe40007f1e0ff */
[----:B------:R-:W-:-:S02]  /*1d70*/  IADD3 R10, P3, R10, c[0x0][0x180], RZ ;  /* 0x000060000a0a7a10 */ /* 0x000fc40007f7e0ff */
[----:B------:R0:W-:Y:S01]  /*1d80*/  @P1 STG.E.64 [R28.64], R22 ;  /* 0x000000161c001986 */ /* 0x0001e2000c101b06 */
[C---:B------:R-:W-:Y:S02]  /*1d90*/  IADD3.X R9, R11.reuse, c[0x0][0x17c], RZ, P0, !PT ;  /* 0x00005f000b097a10 */ /* 0x040fe400007fe4ff */
[----:B------:R-:W-:Y:S01]  /*1da0*/  IADD3.X R11, R11, c[0x0][0x184], RZ, P3, !PT ;  /* 0x000061000b0b7a10 */ /* 0x000fe20001ffe4ff */
[----:B------:R-:W-:Y:S06]  /*1db0*/  BAR.SYNC.DEFER_BLOCKING 0x0 ;  /* 0x0000000000007b1d */ /* 0x000fec0000010000 */
[----:B------:R-:W2:Y:S04]  /*1dc0*/  LDG.E.64 R8, [R8.64] ;  /* 0x0000000608087981 */ /* 0x000ea8000c1e1b00 */
[----:B------:R-:W2:Y:S01]  /*1dd0*/  LDG.E.64 R10, [R10.64] ;  /* 0x000000060a0a7981 */ /* 0x000ea2000c1e1b00 */
[----:B0-----:R-:W-:Y:S01]  /*1de0*/  HFMA2.MMA R28, -RZ, RZ, 1.875, 0 ;  /* 0x3f800000ff1c7435 */ /* 0x001fe200000001ff */
[----:B------:R-:W-:-:S02]  /*1df0*/  ISETP.NE.AND P2, PT, RZ, UR5, PT ;  /* 0x00000005ff007c0c */ /* 0x000fc4000bf45270 */
[----:B------:R-:W0:Y:S01]  /*1e00*/  LDS.64 R18, [0x30] ;  /* 0x00003000ff127984 */ /* 0x000e220000000a00 */
[--C-:B------:R-:W-:Y:S02]  /*1e10*/  PRMT R23, RZ, 0x5410, R12.reuse ;  /* 0x00005410ff177816 */ /* 0x100fe4000000000c */
[----:B------:R-:W-:Y:S01]  /*1e20*/  PRMT R29, RZ, 0x7610, R12 ;  /* 0x00007610ff1d7816 */ /* 0x000fe2000000000c */
[----:B0-----:R-:W-:-:S04]  /*1e30*/  FMUL.FTZ R18, R18, c[0x0][0x1f4] ;  /* 0x00007d0012127a20 */ /* 0x001fc80000410000 */
[----:B------:R-:W-:Y:S02]  /*1e40*/  FMUL.FTZ R16, R18, R18 ;  /* 0x0000001212107220 */ /* 0x000fe40000410000 */
[----:B------:R-:W-:Y:S02]  /*1e50*/  FADD.FTZ R23, R23, -R18 ;  /* 0x8000001217177221 */ /* 0x000fe40000010000 */
[----:B------:R-:W-:Y:S01]  /*1e60*/  FFMA.FTZ R19, R19, c[0x0][0x1f4], -R16 ;  /* 0x00007d0013137a23 */ /* 0x000fe20000010810 */
[----:B------:R-:W-:Y:S01]  /*1e70*/  SHF.R.U32.HI R16, RZ, 0x1, R5 ;  /* 0x00000001ff107819 */ /* 0x000fe20000011605 */
[----:B------:R-:W-:-:S03]  /*1e80*/  FADD.FTZ R29, R29, -R18 ;  /* 0x800000121d1d7221 */ /* 0x000fc60000010000 */
[----:B------:R-:W-:-:S13]  /*1e90*/  FSETP.GTU.FTZ.AND P0, PT, R19, RZ, PT ;  /* 0x000000ff1300720b */ /* 0x000fda0003f1c000 */
[----:B------:R-:W-:Y:S02]  /*1ea0*/  @P0 FADD.FTZ R17, R19, c[0x0][0x188] ;  /* 0x0000620013110621 */ /* 0x000fe40000010000 */
[----:B------:R-:W-:Y:S02]  /*1eb0*/  IMAD R19, R6, c[0x0][0x1e4], R16 ;  /* 0x0000790006137a24 */ /* 0x000fe400078e0210 */
[----:B------:R-:W0:Y:S03]  /*1ec0*/  @P0 MUFU.RSQ R28, R17 ;  /* 0x00000011001c0308 */ /* 0x000e260000001400 */
[----:B------:R-:W-:Y:S02]  /*1ed0*/  ISETP.GE.U32.AND P0, PT, R19, c[0x0][0x1c8], PT ;  /* 0x0000720013007a0c */ /* 0x000fe40003f06070 */
[----:B------:R-:W-:-:S04]  /*1ee0*/  SHF.R.S32.HI R16, RZ, 0x1f, R19 ;  /* 0x0000001fff107819 */ /* 0x000fc80000011413 */
[----:B------:R-:W-:-:S04]  /*1ef0*/  ISETP.GE.AND.EX P0, PT, R16, c[0x0][0x1cc], PT, P0 ;  /* 0x0000730010007a0c */ /* 0x000fc80003f06300 */
[----:B------:R-:W-:Y:S01]  /*1f00*/  ISETP.LT.U32.AND P0, PT, R5, 0x80, !P0 ;  /* 0x000000800500780c */ /* 0x000fe20004701070 */
[-C--:B0-----:R-:W-:Y:S02]  /*1f10*/  FMUL.FTZ R23, R23, R28.reuse ;  /* 0x0000001c17177220 */ /* 0x081fe40000410000 */
[----:B------:R-:W-:Y:S02]  /*1f20*/  FMUL.FTZ R12, R29, R28 ;  /* 0x0000001c1d0c7220 */ /* 0x000fe40000410000 */
[----:B--2---:R-:W-:Y:S02]  /*1f30*/  FFMA.FTZ R29, R8, R23, R10 ;  /* 0x00000017081d7223 */ /* 0x004fe4000001000a */
        /* <DEDUP_REMOVED lines=12> */
.L_x_1450:
[----:B------:R-:W-:Y:S01]  /*2000*/  BSSY B0, `(.L_x_1451) ;  /* 0x000000c000007945 */ /* 0x000fe20003800000 */
[----:B------:R-:W-:Y:S05]  /*2010*/  @!P0 BRA `(.L_x_1452) ;  /* 0x000000a000008947 */ /* 0x000fea0003800000 */
[----:B------:R-:W-:Y:S01]  /*2020*/  IMAD R16, R16, c[0x0][0x1c0], RZ ;  /* 0x0000700010107a24 */ /* 0x000fe200078e02ff */
[----:B------:R-:W-:Y:S02]  /*2030*/  MOV R17, R27 ;  /* 0x0000001b00117202 */ /* 0x000fe40000000f00 */
[----:B------:R-:W-:Y:S01]  /*2040*/  F2FP.BF16.PACK_AB R29, R12, R29 ;  /* 0x0000001d0c1d723e */ /* 0x000fe200000010ff */
[----:B------:R-:W-:Y:S01]  /*2050*/  IMAD R23, R19, c[0x0][0x1c4], R16 ;  /* 0x0000710013177a24 */ /* 0x000fe200078e0210 */
[----:B------:R-:W-:-:S05]  /*2060*/  MOV R16, R24 ;  /* 0x0000001800107202 */ /* 0x000fca0000000f00 */
[----:B------:R-:W-:-:S05]  /*2070*/  IMAD.WIDE.U32 R16, R19, c[0x0][0x1c0], R16 ;  /* 0x0000700013107a25 */ /* 0x000fca00078e0010 */
[----:B------:R-:W-:Y:S02]  /*2080*/  IADD3 R23, R17, R23, RZ ;  /* 0x0000001711177210 */ /* 0x000fe40007ffe0ff */
[----:B------:R-:W-:-:S04]  /*2090*/  LEA R22, P0, R16, c[0x0][0x160], 0x1 ;  /* 0x0000580010167a11 */ /* 0x000fc800078008ff */
[----:B------:R-:W-:-:S05]  /*20a0*/  LEA.HI.X R23, R16, c[0x0][0x164], R23, 0x1, P0 ;  /* 0x0000590010177a11 */ /* 0x000fca00000f0c17 */
[----:B------:R0:W-:Y:S04]  /*20b0*/  STG.E [R22.64], R29 ;  /* 0x0000001d16007986 */ /* 0x0001e8000c101906 */
.L_x_1452:
[----:B------:R-:W-:Y:S05]  /*20c0*/  BSYNC B0 ;  /* 0x0000000000007941 */ /* 0x000fea0003800000 */
.L_x_1451:
[--C-:B------:R-:W-:Y:S02]  /*20d0*/  PRMT R17, RZ, 0x5410, R13.reuse ;  /* 0x00005410ff117816 */ /* 0x100fe4000000000d */
[----:B0-----:R-:W-:Y:S02]  /*20e0*/  PRMT R23, RZ, 0x7610, R13 ;  /* 0x00007610ff177816 */ /* 0x001fe4000000000d */
[----:B------:R-:W-:Y:S01]  /*20f0*/  IADD3 R29, R19, 0x40, RZ ;  /* 0x00000040131d7810 */ /* 0x000fe20007ffe0ff */
[--C-:B------:R-:W-:Y:S02]  /*2100*/  FADD.FTZ R13, R17, -R18.reuse ;  /* 0x80000012110d7221 */ /* 0x100fe40000010000 */
[----:B------:R-:W-:Y:S01]  /*2110*/  FADD.FTZ R17, R23, -R18 ;  /* 0x8000001217117221 */ /* 0x000fe20000010000 */
[----:B------:R-:W-:Y:S01]  /*2120*/  ISETP.GE.U32.AND P0, PT, R29, c[0x0][0x1c8], PT ;  /* 0x000072001d007a0c */ /* 0x000fe20003f06070 */
[-C--:B------:R-:W-:Y:S01]  /*2130*/  FMUL.FTZ R13, R13, R28.reuse ;  /* 0x0000001c0d0d7220 */ /* 0x080fe20000410000 */
[----:B------:R-:W-:Y:S01]  /*2140*/  SHF.R.S32.HI R12, RZ, 0x1f, R29 ;  /* 0x0000001fff0c7819 */ /* 0x000fe2000001141d */
[----:B------:R-:W-:-:S02]  /*2150*/  FMUL.FTZ R16, R17, R28 ;  /* 0x0000001c11107220 */ /* 0x000fc40000410000 */
[----:B------:R-:W-:Y:S01]  /*2160*/  FFMA.FTZ R22, R8, R13, R10 ;  /* 0x0000000d08167223 */ /* 0x000fe2000001000a */
[----:B------:R-:W-:Y:S01]  /*2170*/  ISETP.GE.AND.EX P0, PT, R12, c[0x0][0x1cc], PT, P0 ;  /* 0x000073000c007a0c */ /* 0x000fe20003f06300 */
[----:B------:R-:W-:-:S03]  /*2180*/  FFMA.FTZ R23, R9, R16, R11 ;  /* 0x0000001009177223 */ /* 0x000fc6000001000b */
[----:B------:R-:W-:Y:S01]  /*2190*/  ISETP.LT.U32.AND P0, PT, R5, 0x80, !P0 ;  /* 0x000000800500780c */ /* 0x000fe20004701070 */
[----:B------:R-:W-:Y:S11]  /*21a0*/  @!P2 BRA `(.L_x_1453) ;  /* 0x000000a00000a947 */ /* 0x000ff60003800000 */
[----:B------:R-:W-:-:S06]  /*21b0*/  FMUL.FTZ R13, R22, -1.4426950216293334961 ;  /* 0xbfb8aa3b160d7820 */ /* 0x000fcc0000410000 */
[----:B------:R-:W0:Y:S02]  /*21c0*/  MUFU.EX2 R13, R13 ;  /* 0x0000000d000d7308 */ /* 0x000e240000000800 */
[----:B0-----:R-:W-:-:S06]  /*21d0*/  FADD.FTZ R16, R13, 1 ;  /* 0x3f8000000d107421 */ /* 0x001fcc0000010000 */
[----:B------:R-:W0:Y:S02]  /*21e0*/  MUFU.RCP R17, R16 ;  /* 0x0000001000117308 */ /* 0x000e240000001000 */
[----:B0-----:R-:W-:Y:S02]  /*21f0*/  FMUL.FTZ R22, R22, R17 ;  /* 0x0000001116167220 */ /* 0x001fe40000410000 */
[----:B------:R-:W-:-:S06]  /*2200*/  FMUL.FTZ R17, R23, -1.4426950216293334961 ;  /* 0xbfb8aa3b17117820 */ /* 0x000fcc0000410000 */
[----:B------:R-:W0:Y:S02]  /*2210*/  MUFU.EX2 R17, R17 ;  /* 0x0000001100117308 */ /* 0x000e240000000800 */
[----:B0-----:R-:W-:-:S06]  /*2220*/  FADD.FTZ R17, R17, 1 ;  /* 0x3f80000011117421 */ /* 0x001fcc0000010000 */
[----:B------:R-:W0:Y:S02]  /*2230*/  MUFU.RCP R16, R17 ;  /* 0x0000001100107308 */ /* 0x000e240000001000 */
[----:B0-----:R-:W-:-:S06]  /*2240*/  FMUL.FTZ R23, R23, R16 ;  /* 0x0000001017177220 */ /* 0x001fcc0000410000 */
.L_x_1453:
        /* <DEDUP_REMOVED lines=12> */
.L_x_1455:
[----:B------:R-:W-:Y:S05]  /*2310*/  BSYNC B0 ;  /* 0x0000000000007941 */ /* 0x000fea0003800000 */
.L_x_1454:
[----:B0-----:R-:W-:Y:S02]  /*2320*/  PRMT R17, RZ, 0x5410, R14 ;  /* 0x00005410ff117816 */ /* 0x001fe4000000000e */
[--C-:B------:R-:W-:Y:S02]  /*2330*/  PRMT R23, RZ, 0x5410, R15.reuse ;  /* 0x00005410ff177816 */ /* 0x100fe4000000000f */
[----:B------:R-:W-:Y:S01]  /*2340*/  PRMT R29, RZ, 0x7610, R15 ;  /* 0x00007610ff1d7816 */ /* 0x000fe2000000000f */
[----:B------:R-:W-:Y:S01]  /*2350*/  FADD.FTZ R17, R17, -R18 ;  /* 0x8000001211117221 */ /* 0x000fe20000010000 */
[----:B------:R-:W-:Y:S01]  /*2360*/  PRMT R13, RZ, 0x7610, R14 ;  /* 0x00007610ff0d7816 */ /* 0x000fe2000000000e */
[--C-:B------:R-:W-:Y:S01]  /*2370*/  FADD.FTZ R23, R23, -R18.reuse ;  /* 0x8000001217177221 */ /* 0x100fe20000010000 */
[----:B------:R-:W-:Y:S01]  /*2380*/  IADD3 R15, R19, 0x80, RZ ;  /* 0x00000080130f7810 */ /* 0x000fe20007ffe0ff */
[--C-:B------:R-:W-:Y:S01]  /*2390*/  FADD.FTZ R29, R29, -R18.reuse ;  /* 0x800000121d1d7221 */ /* 0x100fe20000010000 */
[----:B------:R-:W-:Y:S01]  /*23a0*/  IADD3 R19, R19, 0xc0, RZ ;  /* 0x000000c013137810 */ /* 0x000fe20007ffe0ff */
[----:B------:R-:W-:Y:S01]  /*23b0*/  FADD.FTZ R13, R13, -R18 ;  /* 0x800000120d0d7221 */ /* 0x000fe20000010000 */
[----:B------:R-:W-:Y:S01]  /*23c0*/  ISETP.GE.U32.AND P0, PT, R15, c[0x0][0x1c8], PT ;  /* 0x000072000f007a0c */ /* 0x000fe20003f06070 */
[-C--:B------:R-:W-:Y:S01]  /*23d0*/  FMUL.FTZ R17, R17, R28.reuse ;  /* 0x0000001c11117220 */ /* 0x080fe20000410000 */
[----:B------:R-:W-:Y:S01]  /*23e0*/  ISETP.GE.U32.AND P3, PT, R19, c[0x0][0x1c8], PT ;  /* 0x0000720013007a0c */ /* 0x000fe20003f66070 */
[-C--:B------:R-:W-:Y:S01]  /*23f0*/  FMUL.FTZ R23, R23, R28.reuse ;  /* 0x0000001c17177220 */ /* 0x080fe20000410000 */
[----:B------:R-:W-:Y:S01]  /*2400*/  SHF.R.S32.HI R16, RZ, 0x1f, R15 ;  /* 0x0000001fff107819 */ /* 0x000fe2000001140f */
[-C--:B------:R-:W-:Y:S01]  /*2410*/  FMUL.FTZ R22, R29, R28.reuse ;  /* 0x0000001c1d167220 */ /* 0x080fe20000410000 */
[----:B------:R-:W-:Y:S01]  /*2420*/  SHF.R.S32.HI R12, RZ, 0x1f, R19 ;  /* 0x0000001fff0c7819 */ /* 0x000fe20000011413 */
[----:B------:R-:W-:Y:S01]  /*2430*/  FMUL.FTZ R18, R13, R28 ;  /* 0x0000001c0d127220 */ /* 0x000fe20000410000 */
[----:B------:R-:W-:Y:S01]  /*2440*/  ISETP.GE.AND.EX P0, PT, R16, c[0x0][0x1cc], PT, P0 ;  /* 0x0000730010007a0c */ /* 0x000fe20003f06300 */
[--C-:B------:R-:W-:Y:S01]  /*2450*/  FFMA.FTZ R13, R8, R17, R10.reuse ;  /* 0x00000011080d7223 */ /* 0x100fe2000001000a */
[----:B------:R-:W-:Y:S01]  /*2460*/  ISETP.GE.AND.EX P3, PT, R12, c[0x0][0x1cc], PT, P3 ;  /* 0x000073000c007a0c */ /* 0x000fe20003f66330 */
[----:B------:R-:W-:Y:S01]  /*2470*/  FFMA.FTZ R14, R8, R23, R10 ;  /* 0x00000017080e7223 */ /* 0x000fe2000001000a */
[----:B------:R-:W-:Y:S01]  /*2480*/  ISETP.LT.U32.AND P0, PT, R5, 0x80, !P0 ;  /* 0x000000800500780c */ /* 0x000fe20004701070 */
[--C-:B------:R-:W-:Y:S01]  /*2490*/  FFMA.FTZ R17, R9, R22, R11.reuse ;  /* 0x0000001609117223 */ /* 0x100fe2000001000b */
[----:B------:R-:W-:Y:S01]  /*24a0*/  ISETP.LT.U32.AND P3, PT, R5, 0x80, !P3 ;  /* 0x000000800500780c */ /* 0x000fe20005f61070 */
[----:B------:R-:W-:Y:S01]  /*24b0*/  FFMA.FTZ R18, R9, R18, R11 ;  /* 0x0000001209127223 */ /* 0x000fe2000001000b */
[----:B------:R-:W-:Y:S08]  /*24c0*/  @!P2 BRA `(.L_x_1456) ;  /* 0x000000a00000a947 */ /* 0x000ff00003800000 */
        /* <DEDUP_REMOVED lines=10> */
.L_x_1456:
        /* <DEDUP_REMOVED lines=12> */
.L_x_1458:
[----:B------:R-:W-:Y:S05]  /*2630*/  BSYNC B0 ;  /* 0x0000000000007941 */ /* 0x000fea0003800000 */
.L_x_1457:
        /* <DEDUP_REMOVED lines=11> */
.L_x_1459:
[----:B------:R-:W-:Y:S01]  /*26f0*/  BSSY B0, `(.L_x_1460) ;  /* 0x000000c000007945 */ /* 0x000fe20003800000 */
[----:B------:R-:W-:Y:S05]  /*2700*/  @!P3 BRA `(.L_x_1461) ;  /* 0x000000a00000b947 */ /* 0x000fea0003800000 */
[----:B------:R-:W-:Y:S01]  /*2710*/  MOV R8, R24 ;  /* 0x0000001800087202 */ /* 0x000fe20000000f00 */
[----:B------:R-:W-:Y:S01]  /*2720*/  IMAD R12, R12, c[0x0][0x1c0], RZ ;  /* 0x000070000c0c7a24 */ /* 0x000fe200078e02ff */
[----:B------:R-:W-:Y:S02]  /*2730*/  MOV R9, R27 ;  /* 0x0000001b00097202 */ /* 0x000fe40000000f00 */
[----:B------:R-:W-:-:S03]  /*2740*/  F2FP.BF16.PACK_AB R17, R17, R14 ;  /* 0x0000000e1111723e */ /* 0x000fc600000010ff */
[----:B------:R-:W-:-:S04]  /*2750*/  IMAD.WIDE.U32 R8, R19, c[0x0][0x1c0], R8 ;  /* 0x0000700013087a25 */ /* 0x000fc800078e0008 */
[----:B------:R-:W-:Y:S01]  /*2760*/  IMAD R19, R19, c[0x0][0x1c4], R12 ;  /* 0x0000710013137a24 */ /* 0x000fe200078e020c */
[----:B0-----:R-:W-:-:S04]  /*2770*/  LEA R10, P0, R8, c[0x0][0x160], 0x1 ;  /* 0x00005800080a7a11 */ /* 0x001fc800078008ff */
[----:B------:R-:W-:-:S04]  /*2780*/  IADD3 R19, R9, R19, RZ ;  /* 0x0000001309137210 */ /* 0x000fc80007ffe0ff */
[----:B------:R-:W-:-:S05]  /*2790*/  LEA.HI.X R11, R8, c[0x0][0x164], R19, 0x1, P0 ;  /* 0x00005900080b7a11 */ /* 0x000fca00000f0c13 */
[----:B------:R0:W-:Y:S02]  /*27a0*/  STG.E [R10.64], R17 ;  /* 0x000000110a007986 */ /* 0x0001e4000c101906 */
.L_x_1461:
[----:B------:R-:W-:Y:S05]  /*27b0*/  BSYNC B0 ;  /* 0x0000000000007941 */ /* 0x000fea0003800000 */
.L_x_1460:
[----:B------:R-:W-:Y:S02]  /*27c0*/  IADD3 R2, R2, c[0x0][0x10], RZ ;  /* 0x0000040002027a10 */ /* 0x000fe40007ffe0ff */
[----:B------:R-:W-:Y:S02]  /*27d0*/  IADD3 R3, R3, 0x1, RZ ;  /* 0x0000000103037810 */ /* 0x000fe40007ffe0ff */
[----:B------:R-:W-:-:S13]  /*27e0*/  ISETP.GE.AND P0, PT, R2, UR4, PT ;  /* 0x0000000402007c0c */ /* 0x000fda000bf06270 */
[----:B------:R-:W-:Y:S01]  /*27f0*/  @P0 CALL.REL.NOINC `(.L_x_1462) ;  /* 0x0000001000000944 */ /* 0x000fe20003c00000 */
[----:B------:R-:W-:Y:S05]  /*2800*/  BRA `(.L_x_1463) ;  /* 0xffffd96000007947 */ /* 0x000fea000383ffff */
.L_x_1462:
[----:B------:R-:W-:Y:S05]  /*2810*/  EXIT ;  /* 0x000000000000794d */ /* 0x000fea0003800000 */
.L_x_1464:
        /* <DEDUP_REMOVED lines=14> */
.L_x_2317:


//--------------------- .text._Z35group_norm_nhwc_fwd_one_pass_kernelI11Bf16IOFp32WLi512ELi4ELi128EEv26Group_norm_nhwc_fwd_params --------------------------
	.section	.text._Z35group_norm_nhwc_fwd_one_pass_kernelI11Bf16IOFp32WLi512ELi4ELi128EEv26Group_norm_nhwc_fwd_params,"ax",@progbits
	.sectioninfo	@"SHI_REGISTERS=48"
	.align	128
        .global         _Z35group_norm_nhwc_fwd_one_pass_kernelI11Bf16IOFp32WLi512ELi4ELi128EEv26Group_norm_nhwc_fwd_params
        .type           _Z35group_norm_nhwc_fwd_one_pass_kernelI11Bf16IOFp32WLi512ELi4ELi128EEv26Group_norm_nhwc_fwd_params,@function
        .size           _Z35group_norm_nhwc_fwd_one_pass_kernelI11Bf16IOFp32WLi512ELi4ELi128EEv26Group_norm_nhwc_fwd_params,(.L_x_2318 - _Z35group_norm_nhwc_fwd_one_pass_kernelI11Bf16IOFp32WLi512ELi4ELi128EEv26Group_norm_nhwc_fwd_params)
        .other          _Z35group_norm_nhwc_fwd_one_pass_kernelI11Bf16IOFp32WLi512ELi4ELi128EEv26Group_norm_nhwc_fwd_params,@"STO_CUDA_ENTRY STV_DEFAULT"
_Z35group_norm_nhwc_fwd_one_pass_kernelI11Bf16IOFp32WLi512ELi4ELi128EEv26Group_norm_nhwc_fwd_params:
.text._Z35group_norm_nhwc_fwd_one_pass_kernelI11Bf16IOFp32WLi512ELi4ELi128EEv26Group_norm_nhwc_fwd_params:
        /* <DEDUP_REMOVED lines=9> */
[----:B------:R-:W-:Y:S01]  /*0090*/  HFMA2.MMA R28, -RZ, RZ, 0, 0 ;  /* 0x00000000ff1c7435 */ /* 0x000fe200000001ff */
[----:B------:R-:W-:Y:S01]  /*00a0*/  MOV R27, R0 ;  /* 0x00000000001b7202 */ /* 0x000fe20000000f00 */
[----:B------:R-:W-:Y:S01]  /*00b0*/  ULDC.U8 UR7, c[0x0][0x1dc] ;  /* 0x0000770000077ab9 */ /* 0x000fe20000000000 */
[----:B------:R-:W1:Y:S01]  /*00c0*/  S2R R3, SR_CTAID.X ;  /* 0x0000000000037919 */ /* 0x000e620000002500 */
[----:B------:R-:W-:-:S03]  /*00d0*/  ULDC.64 UR8, c[0x0][0x118] ;  /* 0x0000460000087ab9 */ /* 0x000fc60000000a00 */
[----:B------:R-:W2:Y:S01]  /*00e0*/  S2R R4, SR_LANEID ;  /* 0x0000000000047919 */ /* 0x000ea20000000000 */
[--C-:B0-----:R-:W-:Y:S02]  /*00f0*/  SHF.R.U32.HI R6, RZ, 0x1, R2.reuse ;  /* 0x00000001ff067819 */ /* 0x101fe40000011602 */
[----:B------:R-:W-:Y:S02]  /*0100*/  SHF.R.S32.HI R5, RZ, 0x1f, R2 ;  /* 0x0000001fff057819 */ /* 0x000fe40000011402 */
[----:B------:R-:W-:Y:S01]  /*0110*/  ISETP.GE.U32.AND P1, PT, R2, 0x80, PT ;  /* 0x000000800200780c */ /* 0x000fe20003f26070 */
[----:B-1----:R-:W-:Y:S01]  /*0120*/  IMAD R37, R3, c[0x0][0x1e4], R6 ;  /* 0x0000790003257a24 */ /* 0x002fe200078e0206 */
[----:B------:R-:W-:-:S04]  /*0130*/  LEA.HI R5, R5, R2, RZ, 0x5 ;  /* 0x0000000205057211 */ /* 0x000fc800078f28ff */
[C---:B------:R-:W-:Y:S02]  /*0140*/  IADD3 R36, R37.reuse, 0x40, RZ ;  /* 0x0000004025247810 */ /* 0x040fe40007ffe0ff */
[C---:B------:R-:W-:Y:S02]  /*0150*/  IADD3 R35, R37.reuse, 0x80, RZ ;  /* 0x0000008025237810 */ /* 0x040fe40007ffe0ff */
[----:B------:R-:W-:Y:S02]  /*0160*/  IADD3 R34, R37, 0xc0, RZ ;  /* 0x000000c025227810 */ /* 0x000fe40007ffe0ff */
[----:B------:R-:W-:Y:S02]  /*0170*/  SHF.R.S32.HI R29, RZ, 0x5, R5 ;  /* 0x00000005ff1d7819 */ /* 0x000fe40000011405 */
[----:B------:R-:W-:Y:S02]  /*0180*/  ISETP.LT.U32.AND P3, PT, R36, c[0x0][0x1c8], PT ;  /* 0x0000720024007a0c */ /* 0x000fe40003f61070 */
[----:B------:R-:W-:-:S02]  /*0190*/  ISETP.LT.U32.AND P2, PT, R35, c[0x0][0x1c8], PT ;  /* 0x0000720023007a0c */ /* 0x000fc40003f41070 */
[----:B------:R-:W-:Y:S02]  /*01a0*/  SHF.R.S32.HI R5, RZ, 0x1f, R36 ;  /* 0x0000001fff057819 */ /* 0x000fe40000011424 */
[----:B------:R-:W-:Y:S02]  /*01b0*/  SHF.R.S32.HI R6, RZ, 0x1f, R35 ;  /* 0x0000001fff067819 */ /* 0x000fe40000011423 */
[C---:B------:R-:W-:Y:S02]  /*01c0*/  IADD3 R33, R37.reuse, 0x100, RZ ;  /* 0x0000010025217810 */ /* 0x040fe40007ffe0ff */
[----:B------:R-:W-:Y:S02]  /*01d0*/  ISETP.LT.U32.AND P0, PT, R34, c[0x0][0x1c8], PT ;  /* 0x0000720022007a0c */ /* 0x000fe40003f01070 */
[----:B------:R-:W-:Y:S02]  /*01e0*/  SHF.R.S32.HI R7, RZ, 0x1f, R34 ;  /* 0x0000001fff077819 */ /* 0x000fe40000011422 */
[----:B------:R-:W-:-:S02]  /*01f0*/  IADD3 R32, R37, 0x140, RZ ;  /* 0x0000014025207810 */ /* 0x000fc40007ffe0ff */
[C---:B------:R-:W-:Y:S02]  /*0200*/  IADD3 R31, R37.reuse, 0x180, RZ ;  /* 0x00000180251f7810 */ /* 0x040fe40007ffe0ff */
[----:B------:R-:W-:Y:S02]  /*0210*/  IADD3 R30, R37, 0x1c0, RZ ;  /* 0x000001c0251e7810 */ /* 0x000fe40007ffe0ff */
[----:B------:R-:W-:Y:S02]  /*0220*/  ISETP.LT.AND.EX P3, PT, R5, c[0x0][0x1cc], !P1, P3 ;  /* 0x0000730005007a0c */ /* 0x000fe40004f61330 */
[----:B------:R-:W-:Y:S02]  /*0230*/  ISETP.LT.AND.EX P2, PT, R6, c[0x0][0x1cc], !P1, P2 ;  /* 0x0000730006007a0c */ /* 0x000fe40004f41320 */
[----:B------:R-:W-:Y:S02]  /*0240*/  ISETP.LT.AND.EX P1, PT, R7, c[0x0][0x1cc], !P1, P0 ;  /* 0x0000730007007a0c */ /* 0x000fe40004f21300 */
[----:B------:R-:W-:-:S02]  /*0250*/  SHF.R.S32.HI R8, RZ, 0x1f, R33 ;  /* 0x0000001fff087819 */ /* 0x000fc40000011421 */
[----:B------:R-:W-:Y:S02]  /*0260*/  SHF.R.S32.HI R9, RZ, 0x1f, R32 ;  /* 0x0000001fff097819 */ /* 0x000fe40000011420 */
[----:B------:R-:W-:Y:S02]  /*0270*/  SHF.R.S32.HI R10, RZ, 0x1f, R31 ;  /* 0x0000001fff0a7819 */ /* 0x000fe4000001141f */
[----:B--2---:R-:W-:Y:S02]  /*0280*/  SHF.R.S32.HI R11, RZ, 0x1f, R30 ;  /* 0x0000001fff0b7819 */ /* 0x004fe4000001141e */
.L_x_1500:
        /* <DEDUP_REMOVED lines=16> */
[----:B------:R-:W-:Y:S01]  /*0390*/  IMAD R14, R15, R14, R16 ;  /* 0x0000000e0f0e7224 */ /* 0x000fe200078e0210 */
[----:B------:R-:W-:-:S04]  /*03a0*/  SHF.R.S32.HI R16, RZ, 0x1f, R37 ;  /* 0x0000001fff107819 */ /* 0x000fc80000011425 */
[----:B------:R-:W-:-:S13]  /*03b0*/  ISETP.GT.U32.AND P4, PT, R15, R14, PT ;  /* 0x0000000e0f00720c */ /* 0x000fda0003f84070 */
[-C--:B------:R-:W-:Y:S02]  /*03c0*/  @!P4 IADD3 R14, R14, -R15.reuse, RZ ;  /* 0x8000000f0e0ec210 */ /* 0x080fe40007ffe0ff */
[----:B------:R-:W-:Y:S02]  /*03d0*/  @!P4 IADD3 R13, R13, 0x1, RZ ;  /* 0x000000010d0dc810 */ /* 0x000fe40007ffe0ff */
[----:B------:R-:W-:Y:S02]  /*03e0*/  ISETP.GE.U32.AND P0, PT, R14, R15, PT ;  /* 0x0000000f0e00720c */ /* 0x000fe40003f06070 */
[----:B------:R-:W-:-:S11]  /*03f0*/  ISETP.NE.AND P4, PT, RZ, c[0x0][0x1d8], PT ;  /* 0x00007600ff007a0c */ /* 0x000fd60003f85270 */
[----:B------:R-:W-:-:S04]  /*0400*/  @P0 IADD3 R13, R13, 0x1, RZ ;  /* 0x000000010d0d0810 */ /* 0x000fc80007ffe0ff */
[----:B------:R-:W-:Y:S02]  /*0410*/  @!P5 IADD3 R13, -R13, RZ, RZ ;  /* 0x000000ff0d0dd210 */ /* 0x000fe40007ffe1ff */
[----:B------:R-:W-:Y:S02]  /*0420*/  @!P4 LOP3.LUT R13, RZ, c[0x0][0x1d8], RZ, 0x33, !PT ;  /* 0x00007600ff0dca12 */ /* 0x000fe400078e33ff */
[----:B------:R-:W-:Y:S02]  /*0430*/  ISETP.GE.U32.AND P4, PT, R37, c[0x0][0x1c8], PT ;  /* 0x0000720025007a0c */ /* 0x000fe40003f86070 */
[----:B------:R-:W-:Y:S02]  /*0440*/  IADD3 R42, -R13, RZ, RZ ;  /* 0x000000ff0d2a7210 */ /* 0x000fe40007ffe1ff */
[----:B------:R-:W-:Y:S02]  /*0450*/  SHF.R.S32.HI R12, RZ, 0x1f, R13 ;  /* 0x0000001fff0c7819 */ /* 0x000fe4000001140d */
[----:B------:R-:W-:Y:S01]  /*0460*/  ISETP.GE.AND.EX P4, PT, R16, c[0x0][0x1cc], PT, P4 ;  /* 0x0000730010007a0c */ /* 0x000fe20003f86340 */
[----:B------:R-:W-:-:S02]  /*0470*/  IMAD R42, R42, c[0x0][0x1d8], R27 ;  /* 0x000076002a2a7a24 */ /* 0x000fc400078e021b */
[----:B------:R-:W-:Y:S01]  /*0480*/  IMAD R12, R12, c[0x0][0x1d0], RZ ;  /* 0x000074000c0c7a24 */ /* 0x000fe200078e02ff */
[----:B------:R-:W-:Y:S02]  /*0490*/  ISETP.GT.U32.OR P4, PT, R2, 0x7f, P4 ;  /* 0x0000007f0200780c */ /* 0x000fe40002784470 */
        /* <DEDUP_REMOVED lines=9> */
[----:B------:R-:W-:Y:S01]  /*0530*/  @P3 IMAD R15, R36, c[0x0][0x1c4], R13 ;  /* 0x00007100240f3a24 */ /* 0x000fe200078e020d */
[----:B------:R-:W-:Y:S02]  /*0540*/  @P2 MOV R13, R39 ;  /* 0x00000027000d2202 */ /* 0x000fe40000000f00 */
[----:B------:R-:W-:-:S03]  /*0550*/  @P3 MOV R38, R40 ;  /* 0x0000002800263202 */ /* 0x000fc60000000f00 */
[----:B------:R-:W-:-:S04]  /*0560*/  @P2 IMAD.WIDE.U32 R12, R35, c[0x0][0x1c0], R12 ;  /* 0x00007000230c2a25 */ /* 0x000fc800078e000c */
[----:B------:R-:W-:Y:S01]  /*0570*/  @P3 IMAD.WIDE.U32 R18, R36, c[0x0][0x1c0], R38 ;  /* 0x0000700024123a25 */ /* 0x000fe200078e0026 */
[----:B------:R-:W-:Y:S02]  /*0580*/  @P2 IADD3 R13, R13, R17, RZ ;  /* 0x000000110d0d2210 */ /* 0x000fe40007ffe0ff */
[C---:B------:R-:W-:Y:S02]  /*0590*/  @P2 LEA R22, P5, R12.reuse, c[0x0][0x170], 0x1 ;  /* 0x00005c000c162a11 */ /* 0x040fe400078a08ff */
[----:B------:R-:W-:Y:S01]  /*05a0*/  @P3 IADD3 R15, R19, R15, RZ ;  /* 0x0000000f130f3210 */ /* 0x000fe20007ffe0ff */
[----:B------:R-:W-:Y:S01]  /*05b0*/  @P1 IMAD R19, R7, c[0x0][0x1c0], RZ ;  /* 0x0000700007131a24 */ /* 0x000fe200078e02ff */
[----:B------:R-:W-:Y:S02]  /*05c0*/  @P2 LEA.HI.X R23, R12, c[0x0][0x174], R13, 0x1, P5 ;  /* 0x00005d000c172a11 */ /* 0x000fe400028f0c0d */
[----:B------:R-:W-:Y:S01]  /*05d0*/  @P3 LEA R14, P0, R18, c[0x0][0x170], 0x1 ;  /* 0x00005c00120e3a11 */ /* 0x000fe200078008ff */
[----:B------:R-:W-:Y:S01]  /*05e0*/  @!P4 IMAD R20, R16, c[0x0][0x1c0], RZ ;  /* 0x000070001014ca24 */ /* 0x000fe200078e02ff */
[----:B------:R-:W-:Y:S01]  /*05f0*/  @P1 MOV R12, R40 ;  /* 0x00000028000c1202 */ /* 0x000fe20000000f00 */
[----:B------:R-:W-:Y:S01]  /*0600*/  @P1 IMAD R19, R34, c[0x0][0x1c4], R19 ;  /* 0x0000710022131a24 */ /* 0x000fe200078e0213 */
[----:B------:R-:W-:-:S02]  /*0610*/  @P1 MOV R13, R39 ;  /* 0x00000027000d1202 */ /* 0x000fc40000000f00 */
[----:B------:R-:W-:Y:S02]  /*0620*/  MOV R17, RZ ;  /* 0x000000ff00117202 */ /* 0x000fe40000000f00 */
[----:B------:R-:W-:Y:S01]  /*0630*/  @P3 LEA.HI.X R15, R18, c[0x0][0x174], R15, 0x1, P0 ;  /* 0x00005d00120f3a11 */ /* 0x000fe200000f0c0f */
[----:B------:R-:W-:Y:S01]  /*0640*/  @P1 IMAD.WIDE.U32 R12, R34, c[0x0][0x1c0], R12 ;  /* 0x00007000220c1a25 */ /* 0x000fe200078e000c */
[----:B------:R-:W-:-:S03]  /*0650*/  @!P4 MOV R21, R39 ;  /* 0x000000270015c202 */ /* 0x000fc60000000f00 */
[----:B------:R-:W-:Y:S01]  /*0660*/  @!P4 IMAD R25, R37, c[0x0][0x1c4], R20 ;  /* 0x000071002519ca24 */ /* 0x000fe200078e0214 */
[----:B------:R-:W-:Y:S01]  /*0670*/  @!P4 MOV R20, R40 ;  /* 0x000000280014c202 */ /* 0x000fe20000000f00 */
[----:B------:R0:W2:Y:S01]  /*0680*/  @P3 LDG.E R17, [R14.64] ;  /* 0x000000080e113981 */ /* 0x0000a2000c1e1900 */
[----:B------:R-:W-:Y:S02]  /*0690*/  @P1 IADD3 R13, R13, R19, RZ ;  /* 0x000000130d0d1210 */ /* 0x000fe40007ffe0ff */
[----:B------:R-:W-:Y:S01]  /*06a0*/  MOV R19, RZ ;  /* 0x000000ff00137202 */ /* 0x000fe20000000f00 */
[----:B------:R-:W-:Y:S01]  /*06b0*/  @!P4 IMAD.WIDE.U32 R20, R37, c[0x0][0x1c0], R20 ;  /* 0x000070002514ca25 */ /* 0x000fe200078e0014 */
[----:B------:R-:W-:Y:S02]  /*06c0*/  MOV R18, RZ ;  /* 0x000000ff00127202 */ /* 0x000fe40000000f00 */
[----:B0-----:R-:W-:-:S04]  /*06d0*/  @P1 LEA R14, P0, R12, c[0x0][0x170], 0x1 ;  /* 0x00005c000c0e1a11 */ /* 0x001fc800078008ff */
[----:B------:R-:W3:Y:S01]  /*06e0*/  @P2 LDG.E R18, [R22.64] ;  /* 0x0000000816122981 */ /* 0x000ee2000c1e1900 */
[----:B------:R-:W-:Y:S02]  /*06f0*/  @P1 LEA.HI.X R15, R12, c[0x0][0x174], R13, 0x1, P0 ;  /* 0x00005d000c0f1a11 */ /* 0x000fe400000f0c0d */
[----:B------:R-:W-:Y:S02]  /*0700*/  @!P4 IADD3 R13, R21, R25, RZ ;  /* 0x00000019150dc210 */ /* 0x000fe40007ffe0ff */
[C---:B------:R-:W-:Y:S01]  /*0710*/  @!P4 LEA R12, P0, R20.reuse, c[0x0][0x170], 0x1 ;  /* 0x00005c00140cca11 */ /* 0x040fe200078008ff */
[----:B------:R-:W4:Y:S03]  /*0720*/  @P1 LDG.E R19, [R14.64] ;  /* 0x000000080e131981 */ /* 0x000f26000c1e1900 */
[----:B------:R-:W-:Y:S02]  /*0730*/  @!P4 LEA.HI.X R13, R20, c[0x0][0x174], R13, 0x1, P0 ;  /* 0x00005d00140dca11 */ /* 0x000fe400000f0c0d */
[----:B------:R-:W-:-:S06]  /*0740*/  MOV R20, RZ ;  /* 0x000000ff00147202 */ /* 0x000fcc0000000f00 */
[----:B------:R3:W5:Y:S01]  /*0750*/  @!P4 LDG.E R20, [R12.64] ;  /* 0x000000080c14c981 */ /* 0x000762000c1e1900 */
[----:B------:R-:W-:-:S04]  /*0760*/  ISETP.GE.U32.AND P0, PT, R33, c[0x0][0x1c8], PT ;  /* 0x0000720021007a0c */ /* 0x000fc80003f06070 */
[----:B------:R-:W-:-:S04]  /*0770*/  ISETP.GE.AND.EX P0, PT, R8, c[0x0][0x1cc], PT, P0 ;  /* 0x0000730008007a0c */ /* 0x000fc80003f06300 */
[----:B------:R-:W-:Y:S02]  /*0780*/  ISETP.LT.U32.AND P0, PT, R2, 0x80, !P0 ;  /* 0x000000800200780c */ /* 0x000fe40004701070 */
[----:B------:R-:W-:-:S04]  /*0790*/  ISETP.GE.U32.AND P5, PT, R32, c[0x0][0x1c8], PT ;  /* 0x0000720020007a0c */ /* 0x000fc80003fa6070 */
[----:B------:R-:W-:-:S07]  /*07a0*/  ISETP.GE.AND.EX P5, PT, R9, c[0x0][0x1cc], PT, P5 ;  /* 0x0000730009007a0c */ /* 0x000fce0003fa6350 */
[----:B------:R-:W-:Y:S02]  /*07b0*/  @P0 MOV R44, R40 ;  /* 0x00000028002c0202 */ /* 0x000fe40000000f00 */
[----:B------:R-:W-:Y:S02]  /*07c0*/  @P0 MOV R45, R39 ;  /* 0x00000027002d0202 */ /* 0x000fe40000000f00 */
[----:B------:R-:W-:-:S03]  /*07d0*/  ISETP.LT.U32.AND P5, PT, R2, 0x80, !P5 ;  /* 0x000000800200780c */ /* 0x000fc60006fa1070 */
[----:B------:R-:W-:Y:S01]  /*07e0*/  @P0 IMAD.WIDE.U32 R44, R33, c[0x0][0x1c0], R44 ;  /* 0x00007000212c0a25 */ /* 0x000fe200078e002c */
[--C-:B--2---:R-:W-:Y:S02]  /*07f0*/  PRMT R21, RZ, 0x7610, R17.reuse ;  /* 0x00007610ff157816 */ /* 0x104fe40000000011 */
[----:B------:R-:W-:-:S03]  /*0800*/  PRMT R26, RZ, 0x5410, R17 ;  /* 0x00005410ff1a7816 */ /* 0x000fc60000000011 */
[----:B------:R-:W-:Y:S02]  /*0810*/  FMUL.FTZ R25, R21, R21 ;  /* 0x0000001515197220 */ /* 0x000fe40000410000 */
[C---:B------:R-:W-:Y:S02]  /*0820*/  FADD.FTZ R21, R26.reuse, R21 ;  /* 0x000000151a157221 */ /* 0x040fe40000010000 */
[----:B------:R-:W-:Y:S01]  /*0830*/  FFMA.FTZ R26, R26, R26, R25 ;  /* 0x0000001a1a1a7223 */ /* 0x000fe20000010019 */
[----:B---3--:R-:W-:Y:S02]  /*0840*/  PRMT R12, RZ, 0x7610, R18 ;  /* 0x00007610ff0c7816 */ /* 0x008fe40000000012 */
[--C-:B----4-:R-:W-:Y:S02]  /*0850*/  PRMT R24, RZ, 0x7610, R19.reuse ;  /* 0x00007610ff187816 */ /* 0x110fe40000000013 */
[----:B------:R-:W-:-:S03]  /*0860*/  PRMT R25, RZ, 0x5410, R19 ;  /* 0x00005410ff197816 */ /* 0x000fc60000000013 */
[----:B------:R-:W-:Y:S02]  /*0870*/  FMUL.FTZ R14, R24, R24 ;  /* 0x00000018180e7220 */ /* 0x000fe40000410000 */
[C---:B------:R-:W-:Y:S02]  /*0880*/  FADD.FTZ R24, R25.reuse, R24 ;  /* 0x0000001819187221 */ /* 0x040fe40000010000 */
[----:B------:R-:W-:Y:S01]  /*0890*/  FFMA.FTZ R25, R25, R25, R14 ;  /* 0x0000001919197223 */ /* 0x000fe2000001000e */
[----:B------:R-:W-:Y:S02]  /*08a0*/  PRMT R23, RZ, 0x5410, R18 ;  /* 0x00005410ff177816 */ /* 0x000fe40000000012 */
[--C-:B-----5:R-:W-:Y:S02]  /*08b0*/  PRMT R13, RZ, 0x5410, R20.reuse ;  /* 0x00005410ff0d7816 */ /* 0x120fe40000000014 */
[----:B------:R-:W-:Y:S01]  /*08c0*/  PRMT R14, RZ, 0x7610, R20 ;  /* 0x00007610ff0e7816 */ /* 0x000fe20000000014 */
[----:B------:R-:W-:-:S02]  /*08d0*/  FMUL.FTZ R22, R12, R12 ;  /* 0x0000000c0c167220 */ /* 0x000fc40000410000 */
[----:B------:R-:W-:Y:S02]  /*08e0*/  FADD.FTZ R12, R23, R12 ;  /* 0x0000000c170c7221 */ /* 0x000fe40000010000 */
[----:B------:R-:W-:Y:S02]  /*08f0*/  FADD.FTZ R15, R13, R14 ;  /* 0x0000000e0d0f7221 */ /* 0x000fe40000010000 */
[----:B------:R-:W-:Y:S02]  /*0900*/  FFMA.FTZ R23, R23, R23, R22 ;  /* 0x0000001717177223 */ /* 0x000fe40000010016 */
[----:B------:R-:W-:Y:S02]  /*0910*/  FMUL.FTZ R22, R14, R14 ;  /* 0x0000000e0e167220 */ /* 0x000fe40000410000 */
[----:B------:R-:W-:Y:S02]  /*0920*/  FADD.FTZ R14, RZ, R15 ;  /* 0x0000000fff0e7221 */ /* 0x000fe40000010000 */
[----:B------:R-:W-:-:S02]  /*0930*/  FFMA.FTZ R22, R13, R13, R22 ;  /* 0x0000000d0d167223 */ /* 0x000fc40000010016 */
[----:B------:R-:W-:Y:S02]  /*0940*/  FADD.FTZ R13, R14, R21 ;  /* 0x000000150e0d7221 */ /* 0x000fe40000010000 */
[----:B------:R-:W-:-:S04]  /*0950*/  @P0 IMAD R14, R8, c[0x0][0x1c0], RZ ;  /* 0x00007000080e0a24 */ /* 0x000fc800078e02ff */
[----:B------:R-:W-:Y:S02]  /*0960*/  @P0 IMAD R15, R33, c[0x0][0x1c4], R14 ;  /* 0x00007100210f0a24 */ /* 0x000fe400078e020e */
[----:B------:R-:W-:Y:S01]  /*0970*/  FADD.FTZ R21, RZ, R22 ;  /* 0x00000016ff157221 */ /* 0x000fe20000010000 */
[C---:B------:R-:W-:Y:S02]  /*0980*/  @P0 LEA R14, P6, R44.reuse, c[0x0][0x170], 0x1 ;  /* 0x00005c002c0e0a11 */ /* 0x040fe400078c08ff */
[----:B------:R-:W-:Y:S01]  /*0990*/  @P0 IADD3 R15, R45, R15, RZ ;  /* 0x0000000f2d0f0210 */ /* 0x000fe20007ffe0ff */
[----:B------:R-:W-:Y:S01]  /*09a0*/  FADD.FTZ R26, R21, R26 ;  /* 0x0000001a151a7221 */ /* 0x000fe20000010000 */
[----:B------:R-:W-:Y:S02]  /*09b0*/  MOV R21, RZ ;  /* 0x000000ff00157202 */ /* 0x000fe40000000f00 */
[----:B------:R-:W-:Y:S01]  /*09c0*/  @P0 LEA.HI.X R15, R44, c[0x0][0x174], R15, 0x1, P6 ;  /* 0x00005d002c0f0a11 */ /* 0x000fe200030f0c0f */
[----:B------:R-:W-:-:S04]  /*09d0*/  @P5 IMAD R45, R9, c[0x0][0x1c0], RZ ;  /* 0x00007000092d5a24 */ /* 0x000fc800078e02ff */
[----:B------:R0:W2:Y:S01]  /*09e0*/  @P0 LDG.E R21, [R14.64] ;  /* 0x000000080e150981 */ /* 0x0000a2000c1e1900 */
[----:B------:R-:W-:Y:S01]  /*09f0*/  @P5 IMAD R45, R32, c[0x0][0x1c4], R45 ;  /* 0x00007100202d5a24 */ /* 0x000fe200078e022d */
[----:B0-----:R-:W-:Y:S02]  /*0a00*/  @P5 MOV R14, R40 ;  /* 0x00000028000e5202 */ /* 0x001fe40000000f00 */
[----:B------:R-:W-:Y:S01]  /*0a10*/  @P5 MOV R15, R39 ;  /* 0x00000027000f5202 */ /* 0x000fe20000000f00 */
[----:B------:R-:W-:-:S04]  /*0a20*/  FADD.FTZ R44, R13, R12 ;  /* 0x0000000c0d2c7221 */ /* 0x000fc80000010000 */
[----:B------:R-:W-:Y:S01]  /*0a30*/  @P5 IMAD.WIDE.U32 R14, R32, c[0x0][0x1c0], R14 ;  /* 0x00007000200e5a25 */ /* 0x000fe200078e000e */
[----:B------:R-:W-:-:S04]  /*0a40*/  MOV R22, RZ ;  /* 0x000000ff00167202 */ /* 0x000fc80000000f00 */
[----:B------:R-:W-:Y:S02]  /*0a50*/  @P5 IADD3 R45, R15, R45, RZ ;  /* 0x0000002d0f2d5210 */ /* 0x000fe40007ffe0ff */
[----:B------:R-:W-:-:S04]  /*0a60*/  @P5 LEA R12, P0, R14, c[0x0][0x170], 0x1 ;  /* 0x00005c000e0c5a11 */ /* 0x000fc800078008ff */
[----:B------:R-:W-:-:S05]  /*0a70*/  @P5 LEA.HI.X R13, R14, c[0x0][0x174], R45, 0x1, P0 ;  /* 0x00005d000e0d5a11 */ /* 0x000fca00000f0c2d */
[----:B------:R2:W3:Y:S01]  /*0a80*/  @P5 LDG.E R22, [R12.64] ;  /* 0x000000080c165981 */ /* 0x0004e2000c1e1900 */
[----:B------:R-:W-:-:S04]  /*0a90*/  ISETP.GE.U32.AND P0, PT, R31, c[0x0][0x1c8], PT ;  /* 0x000072001f007a0c */ /* 0x000fc80003f06070 */
[----:B------:R-:W-:-:S04]  /*0aa0*/  ISETP.GE.AND.EX P0, PT, R10, c[0x0][0x1cc], PT, P0 ;  /* 0x000073000a007a0c */ /* 0x000fc80003f06300 */
[----:B------:R-:W-:Y:S01]  /*0ab0*/  ISETP.LT.U32.AND P0, PT, R2, 0x80, !P0 ;  /* 0x000000800200780c */ /* 0x000fe20004701070 */
[----:B------:R-:W-:Y:S02]  /*0ac0*/  FADD.FTZ R26, R26, R23 ;  /* 0x000000171a1a7221 */ /* 0x000fe40000010000 */
[----:B------:R-:W-:Y:S02]  /*0ad0*/  FADD.FTZ R24, R44, R24 ;  /* 0x000000182c187221 */ /* 0x000fe40000010000 */
[----:B------:R-:W-:-:S08]  /*0ae0*/  FADD.FTZ R25, R26, R25 ;  /* 0x000000191a197221 */ /* 0x000fd00000010000 */
[----:B------:R-:W-:Y:S01]  /*0af0*/  @P0 IMAD R14, R10, c[0x0][0x1c0], RZ ;  /* 0x000070000a0e0a24 */ /* 0x000fe200078e02ff */
[--C-:B--2---:R-:W-:Y:S02]  /*0b00*/  PRMT R13, RZ, 0x7610, R21.reuse ;  /* 0x00007610ff0d7816 */ /* 0x104fe40000000015 */
[----:B------:R-:W-:-:S03]  /*0b10*/  PRMT R12, RZ, 0x5410, R21 ;  /* 0x00005410ff0c7816 */ /* 0x000fc60000000015 */
[----:B------:R-:W-:Y:S02]  /*0b20*/  FMUL.FTZ R23, R13, R13 ;  /* 0x0000000d0d177220 */ /* 0x000fe40000410000 */
[C---:B------:R-:W-:Y:S02]  /*0b30*/  FADD.FTZ R15, R12.reuse, R13 ;  /* 0x0000000d0c0f7221 */ /* 0x040fe40000010000 */
[----:B------:R-:W-:Y:S02]  /*0b40*/  FFMA.FTZ R12, R12, R12, R23 ;  /* 0x0000000c0c0c7223 */ /* 0x000fe40000010017 */
[----:B------:R-:W-:Y:S01]  /*0b50*/  FADD.FTZ R26, R24, R15 ;  /* 0x0000000f181a7221 */ /* 0x000fe20000010000 */
[----:B------:R-:W-:Y:S01]  /*0b60*/  @P0 MOV R15, R39 ;  /* 0x00000027000f0202 */ /* 0x000fe20000000f00 */
[----:B------:R-:W-:Y:S01]  /*0b70*/  @P0 IMAD R13, R31, c[0x0][0x1c4], R14 ;  /* 0x000071001f0d0a24 */ /* 0x000fe200078e020e */
[----:B------:R-:W-:Y:S01]  /*0b80*/  @P0 MOV R14, R40 ;  /* 0x00000028000e0202 */ /* 0x000fe20000000f00 */
[----:B------:R-:W-:-:S04]  /*0b90*/  FADD.FTZ R24, R25, R12 ;  /* 0x0000000c19187221 */ /* 0x000fc80000010000 */
[----:B------:R-:W-:Y:S01]  /*0ba0*/  @P0 IMAD.WIDE.U32 R14, R31, c[0x0][0x1c0], R14 ;  /* 0x000070001f0e0a25 */ /* 0x000fe200078e000e */
[----:B------:R-:W-:-:S04]  /*0bb0*/  MOV R23, RZ ;  /* 0x000000ff00177202 */ /* 0x000fc80000000f00 */
[----:B------:R-:W-:Y:S02]  /*0bc0*/  @P0 IADD3 R13, R15, R13, RZ ;  /* 0x0000000d0f0d0210 */ /* 0x000fe40007ffe0ff */
[--C-:B---3--:R-:W-:Y:S02]  /*0bd0*/  PRMT R12, RZ, 0x7610, R22.reuse ;  /* 0x00007610ff0c7816 */ /* 0x108fe40000000016 */
[----:B------:R-:W-:-:S03]  /*0be0*/  PRMT R25, RZ, 0x5410, R22 ;  /* 0x00005410ff197816 */ /* 0x000fc60000000016 */
[----:B------:R-:W-:Y:S02]  /*0bf0*/  FMUL.FTZ R44, R12, R12 ;  /* 0x0000000c0c2c7220 */ /* 0x000fe40000410000 */
[----:B------:R-:W-:Y:S01]  /*0c00*/  FADD.FTZ R45, R25, R12 ;  /* 0x0000000c192d7221 */ /* 0x000fe20000010000 */
[----:B------:R-:W-:-:S04]  /*0c10*/  @P0 LEA R12, P5, R14, c[0x0][0x170], 0x1 ;  /* 0x00005c000e0c0a11 */ /* 0x000fc800078a08ff */
[----:B------:R-:W-:-:S05]  /*0c20*/  @P0 LEA.HI.X R13, R14, c[0x0][0x174], R13, 0x1, P5 ;  /* 0x00005d000e0d0a11 */ /* 0x000fca00028f0c0d */
[----:B------:R0:W2:Y:S01]  /*0c30*/  @P0 LDG.E R23, [R12.64] ;  /* 0x000000080c170981 */ /* 0x0000a2000c1e1900 */
[----:B------:R-:W-:-:S04]  /*0c40*/  ISETP.GE.U32.AND P0, PT, R30, c[0x0][0x1c8], PT ;  /* 0x000072001e007a0c */ /* 0x000fc80003f06070 */
[----:B------:R-:W-:Y:S01]  /*0c50*/  ISETP.GE.AND.EX P0, PT, R11, c[0x0][0x1cc], PT, P0 ;  /* 0x000073000b007a0c */ /* 0x000fe20003f06300 */
[----:B------:R-:W-:-:S03]  /*0c60*/  FFMA.FTZ R25, R25, R25, R44 ;  /* 0x0000001919197223 */ /* 0x000fc6000001002c */
[----:B------:R-:W-:Y:S01]  /*0c70*/  ISETP.LT.U32.AND P0, PT, R2, 0x80, !P0 ;  /* 0x000000800200780c */ /* 0x000fe20004701070 */
[----:B------:R-:W-:Y:S02]  /*0c80*/  FADD.FTZ R24, R24, R25 ;  /* 0x0000001918187221 */ /* 0x000fe40000010000 */
[----:B------:R-:W-:-:S10]  /*0c90*/  FADD.FTZ R26, R26, R45 ;  /* 0x0000002d1a1a7221 */ /* 0x000fd40000010000 */
[----:B------:R-:W-:Y:S01]  /*0ca0*/  @P0 MOV R15, R39 ;  /* 0x00000027000f0202 */ /* 0x000fe20000000f00 */
[----:B0-----:R-:W-:-:S04]  /*0cb0*/  @P0 IMAD R13, R11, c[0x0][0x1c0], RZ ;  /* 0x000070000b0d0a24 */ /* 0x001fc800078e02ff */
[----:B------:R-:W-:Y:S01]  /*0cc0*/  @P0 IMAD R13, R30, c[0x0][0x1c4], R13 ;  /* 0x000071001e0d0a24 */ /* 0x000fe200078e020d */
[--C-:B--2---:R-:W-:Y:S02]  /*0cd0*/  PRMT R12, RZ, 0x7610, R23.reuse ;  /* 0x00007610ff0c7816 */ /* 0x104fe40000000017 */
[----:B------:R-:W-:-:S03]  /*0ce0*/  PRMT R25, RZ, 0x5410, R23 ;  /* 0x00005410ff197816 */ /* 0x000fc60000000017 */
[----:B------:R-:W-:Y:S02]  /*0cf0*/  FMUL.FTZ R14, R12, R12 ;  /* 0x0000000c0c0e7220 */ /* 0x000fe40000410000 */
[C---:B------:R-:W-:Y:S02]  /*0d00*/  FADD.FTZ R45, R25.reuse, R12 ;  /* 0x0000000c192d7221 */ /* 0x040fe40000010000 */
[----:B------:R-:W-:Y:S01]  /*0d10*/  FFMA.FTZ R25, R25, R25, R14 ;  /* 0x0000001919197223 */ /* 0x000fe2000001000e */
[----:B------:R-:W-:-:S05]  /*0d20*/  @P0 MOV R14, R40 ;  /* 0x00000028000e0202 */ /* 0x000fca0000000f00 */
[----:B------:R-:W-:-:S05]  /*0d30*/  @P0 IMAD.WIDE.U32 R14, R30, c[0x0][0x1c0], R14 ;  /* 0x000070001e0e0a25 */ /* 0x000fca00078e000e */
[----:B------:R-:W-:Y:S02]  /*0d40*/  @P0 IADD3 R13, R15, R13, RZ ;  /* 0x0000000d0f0d0210 */ /* 0x000fe40007ffe0ff */
[----:B------:R-:W-:Y:S01]  /*0d50*/  @P0 LEA R12, P5, R14, c[0x0][0x170], 0x1 ;  /* 0x00005c000e0c0a11 */ /* 0x000fe200078a08ff */
[----:B------:R-:W-:Y:S01]  /*0d60*/  FADD.FTZ R45, R26, R45 ;  /* 0x0000002d1a2d7221 */ /* 0x000fe20000010000 */
[----:B------:R-:W-:Y:S02]  /*0d70*/  MOV R26, RZ ;  /* 0x000000ff001a7202 */ /* 0x000fe40000000f00 */
[----:B------:R-:W-:-:S05]  /*0d80*/  @P0 LEA.HI.X R13, R14, c[0x0][0x174], R13, 0x1, P5 ;  /* 0x00005d000e0d0a11 */ /* 0x000fca00028f0c0d */
[----:B------:R-:W2:Y:S01]  /*0d90*/  @P0 LDG.E R26, [R12.64] ;  /* 0x000000080c1a0981 */ /* 0x000ea2000c1e1900 */
[----:B------:R-:W-:Y:S01]  /*0da0*/  FADD.FTZ R25, R24, R25 ;  /* 0x0000001918197221 */ /* 0x000fe20000010000 */
[C---:B------:R-:W-:Y:S02]  /*0db0*/  ISETP.GT.AND P0, PT, R4.reuse, 0x1e, PT ;  /* 0x0000001e0400780c */ /* 0x040fe40003f04270 */
[----:B------:R-:W-:Y:S02]  /*0dc0*/  ISETP.NE.AND P6, PT, R4, RZ, PT ;  /* 0x000000ff0400720c */ /* 0x000fe40003fc5270 */
[----:B------:R-:W-:Y:S01]  /*0dd0*/  ISETP.NE.AND P5, PT, R2, RZ, PT ;  /* 0x000000ff0200720c */ /* 0x000fe20003fa5270 */
[----:B------:R-:W-:Y:S02]  /*0de0*/  ULDC UR5, c[0x0][0xc] ;  /* 0x0000030000057ab9 */ /* 0x000fe40000000800 */
[----:B------:R-:W-:Y:S01]  /*0df0*/  UISETP.GE.U32.AND UP0, UPT, UR5, 0x2, UPT ;  /* 0x000000020500788c */ /* 0x000fe2000bf06070 */
[----:B--2---:R-:W-:-:S02]  /*0e00*/  PRMT R13, RZ, 0x7610, R26 ;  /* 0x00007610ff0d7816 */ /* 0x004fc4000000001a */
[----:B------:R-:W-:-:S03]  /*0e10*/  PRMT R12, RZ, 0x5410, R26 ;  /* 0x00005410ff0c7816 */ /* 0x000fc6000000001a */
[----:B------:R-:W-:Y:S02]  /*0e20*/  FMUL.FTZ R15, R13, R13 ;  /* 0x0000000d0d0f7220 */ /* 0x000fe40000410000 */
[C---:B------:R-:W-:Y:S02]  /*0e30*/  FADD.FTZ R24, R12.reuse, R13 ;  /* 0x0000000d0c187221 */ /* 0x040fe40000010000 */
[----:B------:R-:W-:Y:S02]  /*0e40*/  FFMA.FTZ R14, R12, R12, R15 ;  /* 0x0000000c0c0e7223 */ /* 0x000fe4000001000f */
        /* <DEDUP_REMOVED lines=28> */
[----:B------:R-:W0:Y:S01]  /*1010*/  @!P5 LDS.128 R12, [0x10] ;  /* 0x00001000ff0cd984 */ /* 0x000e220000000c00 */
[----:B------:R-:W-:Y:S01]  /*1020*/  PLOP3.LUT P0, PT, PT, PT, UP0, 0x80, 0x0 ;  /* 0x000000000000781c */ /* 0x000fe20003f0f008 */
[----:B0-----:R-:W-:-:S02]  /*1030*/  @!P5 FADD.FTZ R45, R24, R12 ;  /* 0x0000000c182dd221 */ /* 0x001fc40000010000 */
[----:B------:R-:W-:Y:S02]  /*1040*/  @!P5 FADD.FTZ R12, R25, R13 ;  /* 0x0000000d190cd221 */ /* 0x000fe40000010000 */
[----:B------:R-:W-:Y:S02]  /*1050*/  @!P5 FADD.FTZ R45, R45, R14 ;  /* 0x0000000e2d2dd221 */ /* 0x000fe40000010000 */
[----:B------:R-:W-:Y:S02]  /*1060*/  @!P5 FADD.FTZ R14, R12, R15 ;  /* 0x0000000f0c0ed221 */ /* 0x000fe40000010000 */
[----:B------:R-:W0:Y:S02]  /*1070*/  @!P5 LDS.64 R12, [0x20] ;  /* 0x00002000ff0cd984 */ /* 0x000e240000000a00 */
[----:B0-----:R-:W-:Y:S02]  /*1080*/  @!P5 FADD.FTZ R24, R45, R12 ;  /* 0x0000000c2d18d221 */ /* 0x001fe40000010000 */
        /* <DEDUP_REMOVED lines=13> */
[----:B0-----:R-:W-:-:S05]  /*1160*/  MOV R0, UR6 ;  /* 0x0000000600007c02 */ /* 0x001fca0008000f00 */
[----:B------:R-:W-:-:S04]  /*1170*/  IMAD R15, R3, c[0x0][0x10], R0 ;  /* 0x00000400030f7a24 */ /* 0x000fc800078e0200 */
[----:B------:R-:W-:-:S05]  /*1180*/  IMAD.WIDE.U32 R14, R15, 0x8, R44 ;  /* 0x000000080f0e7825 */ /* 0x000fca00078e002c */
[----:B------:R0:W-:Y:S02]  /*1190*/  STG.E.64 [R14.64], R24 ;  /* 0x000000180e007986 */ /* 0x0001e4000c101b08 */
[----:B0-----:R-:W-:-:S04]  /*11a0*/  MOV R14, 0x1 ;  /* 0x00000001000e7802 */ /* 0x001fc80000000f00 */
[----:B------:R-:W-:Y:S01]  /*11b0*/  SEL R15, R14, 0xffffffff, !P0 ;  /* 0xffffffff0e0f7807 */ /* 0x000fe20004000000 */
[----:B------:R-:W-:Y:S06]  /*11c0*/  MEMBAR.ALL.GPU ;  /* 0x0000000000007992 */ /* 0x000fec000000a000 */
[----:B------:R-:W-:-:S00]  /*11d0*/  ERRBAR ;  /* 0x00000000000079ab */ /* 0x000fc00000000000 */
[----:B------:R0:W-:Y:S02]  /*11e0*/  RED.E.ADD.S32.STRONG.GPU [R12.64], R15 ;  /* 0x0000000f0c00798e */ /* 0x0001e4000c10e388 */
[----:B0-----:R-:W-:-:S04]  /*11f0*/  SEL R15, RZ, c[0x0][0xc], P0 ;  /* 0x00000300ff0f7a07 */ /* 0x001fc80000000000 */
[----:B------:R-:W-:-:S13]  /*1200*/  ISETP.NE.AND P0, PT, R15, -0x1, PT ;  /* 0xffffffff0f00780c */ /* 0x000fda0003f05270 */
[----:B------:R-:W-:Y:S05]  /*1210*/  @!P0 BRA `(.L_x_1466) ;  /* 0x0000005000008947 */ /* 0x000fea0003800000 */
.L_x_1467:
[----:B------:R-:W2:Y:S01]  /*1220*/  LDG.E.STRONG.GPU R14, [R12.64] ;  /* 0x000000080c0e7981 */ /* 0x000ea2000c1ef900 */
[----:B------:R-:W-:Y:S01]  /*1230*/  YIELD ;  /* 0x0000000000007946 */ /* 0x000fe20003800000 */
[----:B--2---:R-:W-:Y:S01]  /*1240*/  ISETP.NE.AND P0, PT, R14, R15, PT ;  /* 0x0000000f0e00720c */ /* 0x004fe20003f05270 */
[----:B------:R-:W-:-:S12]  /*1250*/  CCTL.IVALL ;  /* 0x00000000ff00798f */ /* 0x000fd80002000000 */
[----:B------:R-:W-:Y:S05]  /*1260*/  @P0 BRA `(.L_x_1467) ;  /* 0xffffffb000000947 */ /* 0x000fea000383ffff */
.L_x_1466:
[----:B------:R-:W-:Y:S01]  /*1270*/  ISETP.NE.AND P0, PT, RZ, c[0x0][0xc], PT ;  /* 0x00000300ff007a0c */ /* 0x000fe20003f05270 */
[----:B------:R-:W-:Y:S01]  /*1280*/  WARPSYNC 0xffffffff ;  /* 0xffffffff00007948 */ /* 0x000fe20003800000 */
[----:B------:R-:W-:Y:S11]  /*1290*/  BAR.SYNC.DEFER_BLOCKING 0x0 ;  /* 0x0000000000007b1d */ /* 0x000ff60000010000 */
[----:B------:R-:W-:Y:S05]  /*12a0*/  @!P0 BRA `(.L_x_1465) ;  /* 0x0000100000008947 */ /* 0x000fea0003800000 */
[----:B------:R-:W-:Y:S01]  /*12b0*/  UIADD3 UR6, UR5, -0x1, URZ ;  /* 0xffffffff05067890 */ /* 0x000fe2000fffe03f */
[----:B------:R-:W-:-:S03]  /*12c0*/  MOV R14, RZ ;  /* 0x000000ff000e7202 */ /* 0x000fc60000000f00 */
[----:B------:R-:W-:-:S06]  /*12d0*/  UISETP.GE.U32.AND UP0, UPT, UR6, 0x3, UPT ;  /* 0x000000030600788c */ /* 0x000fcc000bf06070 */
[----:B------:R-:W-:-:S13]  /*12e0*/  PLOP3.LUT P0, PT, PT, PT, UP0, 0x80, 0x0 ;  /* 0x000000000000781c */ /* 0x000fda0003f0f008 */
[----:B------:R-:W-:Y:S05]  /*12f0*/  @!P0 BRA `(.L_x_1468) ;  /* 0x00000de000008947 */ /* 0x000fea0003800000 */
[----:B------:R-:W-:Y:S01]  /*1300*/  ULOP3.LUT UR5, UR5, 0x3, URZ, 0xc0, !UPT ;  /* 0x0000000305057892 */ /* 0x000fe2000f8ec03f */
[----:B------:R-:W-:Y:S01]  /*1310*/  HFMA2.MMA R14, -RZ, RZ, 0, 0 ;  /* 0x00000000ff0e7435 */ /* 0x000fe200000001ff */
        /* <DEDUP_REMOVED lines=9> */
.L_x_1471:
[----:B------:R-:W-:-:S13]  /*13b0*/  ISETP.EQ.OR P6, PT, R14, R3, P5 ;  /* 0x000000030e00720c */ /* 0x000fda0002fc2670 */
[----:B------:R-:W-:-:S04]  /*13c0*/  @!P6 IMAD R13, R14, c[0x0][0x10], R0 ;  /* 0x000004000e0dea24 */ /* 0x000fc800078e0200 */
[----:B------:R-:W-:-:S06]  /*13d0*/  @!P6 IMAD.WIDE.U32 R12, R13, 0x8, R44 ;  /* 0x000000080d0ce825 */ /* 0x000fcc00078e002c */
[----:B------:R-:W2:Y:S01]  /*13e0*/  @!P6 LDG.E.64 R12, [R12.64] ;  /* 0x000000080c0ce981 */ /* 0x000ea2000c1e1b00 */
[----:B------:R-:W-:Y:S01]  /*13f0*/  IADD3 R15, R14, 0x1, RZ ;  /* 0x000000010e0f7810 */ /* 0x000fe20007ffe0ff */
[----:B--2---:R-:W-:Y:S02]  /*1400*/  @!P6 FADD.FTZ R24, R24, R12 ;  /* 0x0000000c1818e221 */ /* 0x004fe40000010000 */
[----:B------:R-:W-:Y:S01]  /*1410*/  @!P6 FADD.FTZ R25, R25, R13 ;  /* 0x0000000d1919e221 */ /* 0x000fe20000010000 */
        /* <DEDUP_REMOVED lines=109> */
.L_x_1470:
[----:B------:R-:W-:-:S06]  /*1af0*/  UISETP.GT.AND UP0, UPT, UR5, 0x4, UPT ;  /* 0x000000040500788c */ /* 0x000fcc000bf04270 */
[----:B------:R-:W-:-:S13]  /*1b00*/  PLOP3.LUT P6, PT, PT, PT, UP0, 0x80, 0x0 ;  /* 0x000000000000781c */ /* 0x000fda0003fcf008 */
[----:B------:R-:W-:Y:S05]  /*1b10*/  @!P6 BRA `(.L_x_1472) ;  /* 0x000003b00000e947 */ /* 0x000fea0003800000 */
        /* <DEDUP_REMOVED lines=25> */
[----:B------:R-:W-:-:S04]  /*1cb0*/  IADD3 R14, R14, 0x4, RZ ;  /* 0x000000040e0e7810 */ /* 0x000fc80007ffe0ff */
[----:B------:R-:W-:-:S13]  /*1cc0*/  ISETP.EQ.OR P6, PT, R14, R3, P5 ;  /* 0x000000030e00720c */ /* 0x000fda0002fc2670 */
[----:B------:R-:W-:Y:S02]  /*1cd0*/  @!P6 IMAD R15, R14, c[0x0][0x10], R0 ;  /* 0x000004000e0fea24 */ /* 0x000fe400078e0200 */
[----:B--2---:R-:W-:Y:S02]  /*1ce0*/  @!P0 FADD.FTZ R24, R24, R12 ;  /* 0x0000000c18188221 */ /* 0x004fe40000010000 */
[----:B------:R-:W-:Y:S02]  /*1cf0*/  @!P0 FADD.FTZ R25, R25, R13 ;  /* 0x0000000d19198221 */ /* 0x000fe40000010000 */
        /* <DEDUP_REMOVED lines=23> */
[----:B------:R-:W-:Y:S01]  /*1e70*/  UIADD3 UR5, UR5, -0x4, URZ ;  /* 0xfffffffc05057890 */ /* 0x000fe2000fffe03f */
[----:B------:R-:W-:Y:S02]  /*1e80*/  PLOP3.LUT P0, PT, PT, PT, PT, 0x8, 0x0 ;  /* 0x000000000000781c */ /* 0x000fe40003f0e170 */
[----:B------:R-:W-:Y:S01]  /*1e90*/  IADD3 R14, R14, 0x4, RZ ;  /* 0x000000040e0e7810 */ /* 0x000fe20007ffe0ff */
[----:B------:R-:W-:Y:S01]  /*1ea0*/  UIADD3 UR5, UR5, -0x4, URZ ;  /* 0xfffffffc05057890 */ /* 0x000fe2000fffe03f */
[----:B--2---:R-:W-:Y:S02]  /*1eb0*/  @!P6 FADD.FTZ R24, R24, R12 ;  /* 0x0000000c1818e221 */ /* 0x004fe40000010000 */
[----:B------:R-:W-:-:S03]  /*1ec0*/  @!P6 FADD.FTZ R25, R25, R13 ;  /* 0x0000000d1919e221 */ /* 0x000fc60000010000 */
.L_x_1472:
[----:B------:R-:W-:-:S13]  /*1ed0*/  ISETP.NE.OR P0, PT, RZ, UR5, P0 ;  /* 0x00000005ff007c0c */ /* 0x000fda0008705670 */
[----:B------:R-:W-:Y:S05]  /*1ee0*/  @!P0 BRA `(.L_x_1468) ;  /* 0x000001f000008947 */ /* 0x000fea0003800000 */
.L_x_1469:
        /* <DEDUP_REMOVED lines=26> */
[----:B------:R-:W-:-:S05]  /*2090*/  IADD3 R14, R14, 0x4, RZ ;  /* 0x000000040e0e7810 */ /* 0x000fca0007ffe0ff */
[----:B------:R-:W-:Y:S01]  /*20a0*/  ISETP.NE.AND P6, PT, RZ, UR5, PT ;  /* 0x00000005ff007c0c */ /* 0x000fe2000bfc5270 */
[----:B--2---:R-:W-:Y:S02]  /*20b0*/  @!P0 FADD.FTZ R24, R24, R12 ;  /* 0x0000000c18188221 */ /* 0x004fe40000010000 */
[----:B------:R-:W-:-:S10]  /*20c0*/  @!P0 FADD.FTZ R25, R25, R13 ;  /* 0x0000000d19198221 */ /* 0x000fd40000010000 */
[----:B------:R-:W-:Y:S05]  /*20d0*/  @P6 BRA `(.L_x_1469) ;  /* 0xfffffe1000006947 */ /* 0x000fea000383ffff */
.L_x_1468:
        /* <DEDUP_REMOVED lines=12> */
.L_x_1474:
[----:B------:R-:W-:Y:S05]  /*21a0*/  BSYNC B0 ;  /* 0x0000000000007941 */ /* 0x000fea0003800000 */
.L_x_1473:
        /* <DEDUP_REMOVED lines=16> */
.L_x_1465:
[----:B------:R-:W-:Y:S01]  /*22b0*/  LOP3.LUT P0, RZ, R3, R2, RZ, 0xfc, !PT ;  /* 0x0000000203ff7212 */ /* 0x000fe2000780fcff */
[----:B------:R-:W-:Y:S01]  /*22c0*/  @!P5 STS.64 [0x30], R24 ;  /* 0x00003018ff00d388 */ /* 0x000fe20000000a00 */
[----:B------:R-:W-:Y:S02]  /*22d0*/  ISETP.EQ.U32.AND P6, PT, RZ, c[0x0][0x168], PT ;  /* 0x00005a00ff007a0c */ /* 0x000fe40003fc2070 */
[C---:B------:R-:W-:Y:S02]  /*22e0*/  SHF.L.U32 R44, R42.reuse, 0x2, RZ ;  /* 0x000000022a2c7819 */ /* 0x040fe400000006ff */
[----:B------:R-:W-:Y:S02]  /*22f0*/  ISETP.EQ.OR.EX P0, PT, RZ, c[0x0][0x16c], P0, P6 ;  /* 0x00005b00ff007a0c */ /* 0x000fe40000702760 */
[----:B------:R-:W-:-:S11]  /*2300*/  SHF.L.U64.HI R42, R42, 0x2, R43 ;  /* 0x000000022a2a7819 */ /* 0x000fd6000001022b */
[----:B------:R-:W-:Y:S01]  /*2310*/  @!P0 MOV R14, 0x8 ;  /* 0x00000008000e8802 */ /* 0x000fe20000000f00 */
[----:B------:R-:W-:Y:S02]  /*2320*/  @!P0 FMUL.FTZ R13, R25, c[0x0][0x1f4] ;  /* 0x00007d00190d8a20 */ /* 0x000fe40000410000 */
[----:B------:R-:W-:Y:S02]  /*2330*/  @!P0 FMUL.FTZ R12, R24, c[0x0][0x1f4] ;  /* 0x00007d00180c8a20 */ /* 0x000fe40000410000 */
[----:B------:R-:W-:-:S05]  /*2340*/  @!P0 IMAD.WIDE R14, R27, R14, c[0x0][0x168] ;  /* 0x00005a001b0e8625 */ /* 0x000fca00078e020e */
[----:B------:R0:W-:Y:S04]  /*2350*/  @!P0 STG.E.64 [R14.64], R12 ;  /* 0x0000000c0e008986 */ /* 0x0001e8000c101b08 */
[----:B------:R-:W-:Y:S01]  /*2360*/  BAR.SYNC.DEFER_BLOCKING 0x0 ;  /* 0x0000000000007b1d */ /* 0x000fe20000010000 */
[C---:B0-----:R-:W-:Y:S02]  /*2370*/  IADD3 R12, P0, R44.reuse, c[0x0][0x178], RZ ;  /* 0x00005e002c0c7a10 */ /* 0x041fe40007f1e0ff */
[----:B------:R-:W-:Y:S02]  /*2380*/  IADD3 R14, P6, R44, c[0x0][0x180], RZ ;  /* 0x000060002c0e7a10 */ /* 0x000fe40007fde0ff */
[C---:B------:R-:W-:Y:S02]  /*2390*/  IADD3.X R13, R42.reuse, c[0x0][0x17c], RZ, P0, !PT ;  /* 0x00005f002a0d7a10 */ /* 0x040fe400007fe4ff */
[----:B------:R-:W-:-:S04]  /*23a0*/  IADD3.X R15, R42, c[0x0][0x184], RZ, P6, !PT ;  /* 0x000061002a0f7a10 */ /* 0x000fc800037fe4ff */
[----:B------:R-:W2:Y:S04]  /*23b0*/  LDG.E.64 R12, [R12.64] ;  /* 0x000000080c0c7981 */ /* 0x000ea8000c1e1b00 */
[----:B------:R-:W2:Y:S01]  /*23c0*/  LDG.E.64 R14, [R14.64] ;  /* 0x000000080e0e7981 */ /* 0x000ea2000c1e1b00 */
[----:B------:R-:W-:Y:S01]  /*23d0*/  HFMA2.MMA R43, -RZ, RZ, 1.875, 0 ;  /* 0x3f800000ff2b7435 */ /* 0x000fe200000001ff */
[----:B------:R-:W-:Y:S02]  /*23e0*/  ISETP.NE.AND P6, PT, RZ, UR7, PT ;  /* 0x00000007ff007c0c */ /* 0x000fe4000bfc5270 */
[----:B------:R-:W0:Y:S01]  /*23f0*/  LDS.64 R24, [0x30] ;  /* 0x00003000ff187984 */ /* 0x000e220000000a00 */
[----:B------:R-:W-:Y:S01]  /*2400*/  PRMT R45, RZ, 0x7610, R20 ;  /* 0x00007610ff2d7816 */ /* 0x000fe20000000014 */
[----:B0-----:R-:W-:-:S04]  /*2410*/  FMUL.FTZ R42, R24, c[0x0][0x1f4] ;  /* 0x00007d00182a7a20 */ /* 0x001fc80000410000 */
[----:B------:R-:W-:Y:S02]  /*2420*/  FMUL.FTZ R44, R42, R42 ;  /* 0x0000002a2a2c7220 */ /* 0x000fe40000410000 */
[----:B------:R-:W-:Y:S02]  /*2430*/  FADD.FTZ R24, R45, -R42 ;  /* 0x8000002a2d187221 */ /* 0x000fe40000010000 */
[----:B------:R-:W-:Y:S01]  /*2440*/  FFMA.FTZ R44, R25, c[0x0][0x1f4], -R44 ;  /* 0x00007d00192c7a23 */ /* 0x000fe2000001082c */
[----:B------:R-:W-:-:S04]  /*2450*/  PRMT R25, RZ, 0x5410, R20 ;  /* 0x00005410ff197816 */ /* 0x000fc80000000014 */
[----:B------:R-:W-:Y:S01]  /*2460*/  FSETP.GTU.FTZ.AND P0, PT, R44, RZ, PT ;  /* 0x000000ff2c00720b */ /* 0x000fe20003f1c000 */
[----:B------:R-:W-:-:S12]  /*2470*/  FADD.FTZ R20, R25, -R42 ;  /* 0x8000002a19147221 */ /* 0x000fd80000010000 */
[----:B------:R-:W-:-:S04]  /*2480*/  @P0 FADD.FTZ R44, R44, c[0x0][0x188] ;  /* 0x000062002c2c0621 */ /* 0x000fc80000010000 */
[----:B------:R-:W0:Y:S02]  /*2490*/  @P0 MUFU.RSQ R43, R44 ;  /* 0x0000002c002b0308 */ /* 0x000e240000001400 */
[-C--:B0-----:R-:W-:Y:S02]  /*24a0*/  FMUL.FTZ R25, R20, R43.reuse ;  /* 0x0000002b14197220 */ /* 0x081fe40000410000 */
[----:B------:R-:W-:Y:S02]  /*24b0*/  FMUL.FTZ R24, R24, R43 ;  /* 0x0000002b18187220 */ /* 0x000fe40000410000 */
[----:B--2---:R-:W-:Y:S02]  /*24c0*/  FFMA.FTZ R20, R12, R25, R14 ;  /* 0x000000190c147223 */ /* 0x004fe4000001000e */
[----:B------:R-:W-:Y:S01]  /*24d0*/  FFMA.FTZ R25, R13, R24, R15 ;  /* 0x000000180d197223 */ /* 0x000fe2000001000f */
[----:B------:R-:W-:Y:S05]  /*24e0*/  @!P6 BRA `(.L_x_1475) ;  /* 0x000000a00000e947 */ /* 0x000fea0003800000 */
        /* <DEDUP_REMOVED lines=10> */
.L_x_1475:
[----:B------:R-:W-:Y:S01]  /*2590*/  BSSY B0, `(.L_x_1476) ;  /* 0x000000c000007945 */ /* 0x000fe20003800000 */
[----:B------:R-:W-:Y:S05]  /*25a0*/  @P4 BRA `(.L_x_1477) ;  /* 0x000000a000004947 */ /* 0x000fea0003800000 */
[----:B------:R-:W-:Y:S01]  /*25b0*/  IMAD R24, R16, c[0x0][0x1c0], RZ ;  /* 0x0000700010187a24 */ /* 0x000fe200078e02ff */
[----:B------:R-:W-:Y:S02]  /*25c0*/  F2FP.BF16.PACK_AB R16, R25, R20 ;  /* 0x000000141910723e */ /* 0x000fe400000010ff */
[----:B------:R-:W-:Y:S01]  /*25d0*/  MOV R25, R39 ;  /* 0x0000002700197202 */ /* 0x000fe20000000f00 */
[----:B------:R-:W-:Y:S01]  /*25e0*/  IMAD R45, R37, c[0x0][0x1c4], R24 ;  /* 0x00007100252d7a24 */ /* 0x000fe200078e0218 */
[----:B------:R-:W-:-:S05]  /*25f0*/  MOV R24, R40 ;  /* 0x0000002800187202 */ /* 0x000fca0000000f00 */
[----:B------:R-:W-:-:S05]  /*2600*/  IMAD.WIDE.U32 R24, R37, c[0x0][0x1c0], R24 ;  /* 0x0000700025187a25 */ /* 0x000fca00078e0018 */
[----:B------:R-:W-:Y:S02]  /*2610*/  IADD3 R45, R25, R45, RZ ;  /* 0x0000002d192d7210 */ /* 0x000fe40007ffe0ff */
[----:B------:R-:W-:-:S04]  /*2620*/  LEA R44, P0, R24, c[0x0][0x160], 0x1 ;  /* 0x00005800182c7a11 */ /* 0x000fc800078008ff */
[----:B------:R-:W-:-:S05]  /*2630*/  LEA.HI.X R45, R24, c[0x0][0x164], R45, 0x1, P0 ;  /* 0x00005900182d7a11 */ /* 0x000fca00000f0c2d */
[----:B------:R0:W-:Y:S04]  /*2640*/  STG.E [R44.64], R16 ;  /* 0x000000102c007986 */ /* 0x0001e8000c101908 */
.L_x_1477:
[----:B------:R-:W-:Y:S05]  /*2650*/  BSYNC B0 ;  /* 0x0000000000007941 */ /* 0x000fea0003800000 */
.L_x_1476:
[--C-:B------:R-:W-:Y:S02]  /*2660*/  PRMT R25, RZ, 0x5410, R17.reuse ;  /* 0x00005410ff197816 */ /* 0x100fe40000000011 */
[----:B------:R-:W-:-:S03]  /*2670*/  PRMT R17, RZ, 0x7610, R17 ;  /* 0x00007610ff117816 */ /* 0x000fc60000000011 */
[--C-:B0-----:R-:W-:Y:S02]  /*2680*/  FADD.FTZ R16, R25, -R42.reuse ;  /* 0x8000002a19107221 */ /* 0x101fe40000010000 */
[----:B------:R-:W-:Y:S02]  /*2690*/  FADD.FTZ R20, R17, -R42 ;  /* 0x8000002a11147221 */ /* 0x000fe40000010000 */
[-C--:B------:R-:W-:Y:S02]  /*26a0*/  FMUL.FTZ R17, R16, R43.reuse ;  /* 0x0000002b10117220 */ /* 0x080fe40000410000 */
[----:B------:R-:W-:Y:S02]  /*26b0*/  FMUL.FTZ R44, R20, R43 ;  /* 0x0000002b142c7220 */ /* 0x000fe40000410000 */
[----:B------:R-:W-:Y:S02]  /*26c0*/  FFMA.FTZ R20, R12, R17, R14 ;  /* 0x000000110c147223 */ /* 0x000fe4000001000e */
        /* <DEDUP_REMOVED lines=12> */
.L_x_1478:
[----:B------:R-:W-:Y:S01]  /*2790*/  BSSY B0, `(.L_x_1479) ;  /* 0x000000c000007945 */ /* 0x000fe20003800000 */
[----:B------:R-:W-:Y:S05]  /*27a0*/  @!P3 BRA `(.L_x_1480) ;  /* 0x000000a00000b947 */ /* 0x000fea0003800000 */
[----:B------:R-:W-:Y:S01]  /*27b0*/  MOV R16, R40 ;  /* 0x0000002800107202 */ /* 0x000fe20000000f00 */
[----:B------:R-:W-:Y:S01]  /*27c0*/  IMAD R25, R5, c[0x0][0x1c0], RZ ;  /* 0x0000700005197a24 */ /* 0x000fe200078e02ff */
[----:B------:R-:W-:-:S03]  /*27d0*/  MOV R17, R39 ;  /* 0x0000002700117202 */ /* 0x000fc60000000f00 */
[C---:B------:R-:W-:Y:S02]  /*27e0*/  IMAD R25, R36.reuse, c[0x0][0x1c4], R25 ;  /* 0x0000710024197a24 */ /* 0x040fe400078e0219 */
[----:B------:R-:W-:-:S05]  /*27f0*/  IMAD.WIDE.U32 R16, R36, c[0x0][0x1c0], R16 ;  /* 0x0000700024107a25 */ /* 0x000fca00078e0010 */
[----:B------:R-:W-:Y:S02]  /*2800*/  IADD3 R25, R17, R25, RZ ;  /* 0x0000001911197210 */ /* 0x000fe40007ffe0ff */
[----:B------:R-:W-:Y:S02]  /*2810*/  LEA R24, P0, R16, c[0x0][0x160], 0x1 ;  /* 0x0000580010187a11 */ /* 0x000fe400078008ff */
[----:B------:R-:W-:Y:S02]  /*2820*/  F2FP.BF16.PACK_AB R17, R44, R20 ;  /* 0x000000142c11723e */ /* 0x000fe400000010ff */
[----:B------:R-:W-:-:S05]  /*2830*/  LEA.HI.X R25, R16, c[0x0][0x164], R25, 0x1, P0 ;  /* 0x0000590010197a11 */ /* 0x000fca00000f0c19 */
[----:B------:R0:W-:Y:S04]  /*2840*/  STG.E [R24.64], R17 ;  /* 0x0000001118007986 */ /* 0x0001e8000c101908 */
.L_x_1480:
[----:B------:R-:W-:Y:S05]  /*2850*/  BSYNC B0 ;  /* 0x0000000000007941 */ /* 0x000fea0003800000 */
.L_x_1479:
[--C-:B0-----:R-:W-:Y:S02]  /*2860*/  PRMT R17, RZ, 0x5410, R18.reuse ;  /* 0x00005410ff117816 */ /* 0x101fe40000000012 */
[----:B------:R-:W-:Y:S02]  /*2870*/  PRMT R25, RZ, 0x7610, R18 ;  /* 0x00007610ff197816 */ /* 0x000fe40000000012 */
[----:B------:R-:W-:Y:S01]  /*2880*/  ISETP.GE.U32.AND P0, PT, R33, c[0x0][0x1c8], PT ;  /* 0x0000720021007a0c */ /* 0x000fe20003f06070 */
[--C-:B------:R-:W-:Y:S02]  /*2890*/  FADD.FTZ R16, R17, -R42.reuse ;  /* 0x8000002a11107221 */ /* 0x100fe40000010000 */
[----:B------:R-:W-:Y:S02]  /*28a0*/  FADD.FTZ R18, R25, -R42 ;  /* 0x8000002a19127221 */ /* 0x000fe40000010000 */
[-C--:B------:R-:W-:Y:S02]  /*28b0*/  FMUL.FTZ R17, R16, R43.reuse ;  /* 0x0000002b10117220 */ /* 0x080fe40000410000 */
[----:B------:R-:W-:Y:S01]  /*28c0*/  FMUL.FTZ R44, R18, R43 ;  /* 0x0000002b122c7220 */ /* 0x000fe20000410000 */
[----:B------:R-:W-:Y:S01]  /*28d0*/  PRMT R18, RZ, 0x5410, R19 ;  /* 0x00005410ff127816 */ /* 0x000fe20000000013 */
[----:B------:R-:W-:-:S02]  /*28e0*/  FFMA.FTZ R20, R12, R17, R14 ;  /* 0x000000110c147223 */ /* 0x000fc4000001000e */
        /* <DEDUP_REMOVED lines=12> */
.L_x_1481:
        /* <DEDUP_REMOVED lines=12> */
.L_x_1483:
[----:B------:R-:W-:Y:S05]  /*2a70*/  BSYNC B0 ;  /* 0x0000000000007941 */ /* 0x000fea0003800000 */
.L_x_1482:
[----:B------:R-:W-:Y:S01]  /*2a80*/  PRMT R19, RZ, 0x7610, R19 ;  /* 0x00007610ff137816 */ /* 0x000fe20000000013 */
[--C-:B------:R-:W-:Y:S01]  /*2a90*/  FADD.FTZ R18, R18, -R42.reuse ;  /* 0x8000002a12127221 */ /* 0x100fe20000010000 */
[--C-:B0-----:R-:W-:Y:S02]  /*2aa0*/  PRMT R17, RZ, 0x5410, R21.reuse ;  /* 0x00005410ff117816 */ /* 0x101fe40000000015 */
[----:B------:R-:W-:Y:S01]  /*2ab0*/  ISETP.GE.AND.EX P0, PT, R8, c[0x0][0x1cc], PT, P0 ;  /* 0x0000730008007a0c */ /* 0x000fe20003f06300 */
[--C-:B------:R-:W-:Y:S01]  /*2ac0*/  FADD.FTZ R16, R19, -R42.reuse ;  /* 0x8000002a13107221 */ /* 0x100fe20000010000 */
[----:B------:R-:W-:Y:S01]  /*2ad0*/  PRMT R19, RZ, 0x7610, R21 ;  /* 0x00007610ff137816 */ /* 0x000fe20000000015 */
[-C--:B------:R-:W-:Y:S01]  /*2ae0*/  FMUL.FTZ R21, R18, R43.reuse ;  /* 0x0000002b12157220 */ /* 0x080fe20000410000 */
[----:B------:R-:W-:Y:S01]  /*2af0*/  ISETP.LT.U32.AND P0, PT, R2, 0x80, !P0 ;  /* 0x000000800200780c */ /* 0x000fe20004701070 */
[----:B------:R-:W-:Y:S02]  /*2b00*/  FMUL.FTZ R16, R16, R43 ;  /* 0x0000002b10107220 */ /* 0x000fe40000410000 */
[----:B------:R-:W-:-:S02]  /*2b10*/  FADD.FTZ R24, R17, -R42 ;  /* 0x8000002a11187221 */ /* 0x000fc40000010000 */
[----:B------:R-:W-:Y:S02]  /*2b20*/  FADD.FTZ R20, R19, -R42 ;  /* 0x8000002a13147221 */ /* 0x000fe40000010000 */
        /* <DEDUP_REMOVED lines=13> */
.L_x_1484:
        /* <DEDUP_REMOVED lines=12> */
.L_x_1486:
[----:B------:R-:W-:Y:S05]  /*2cc0*/  BSYNC B0 ;  /* 0x0000000000007941 */ /* 0x000fea0003800000 */
.L_x_1485:
[-C--:B------:R-:W-:Y:S01]  /*2cd0*/  FMUL.FTZ R17, R24, R43.reuse ;  /* 0x0000002b18117220 */ /* 0x080fe20000410000 */
[--C-:B0-----:R-:W-:Y:S01]  /*2ce0*/  PRMT R21, RZ, 0x5410, R22.reuse ;  /* 0x00005410ff157816 */ /* 0x101fe20000000016 */
[----:B------:R-:W-:Y:S01]  /*2cf0*/  FMUL.FTZ R16, R20, R43 ;  /* 0x0000002b14107220 */ /* 0x000fe20000410000 */
[----:B------:R-:W-:Y:S01]  /*2d00*/  PRMT R25, RZ, 0x7610, R22 ;  /* 0x00007610ff197816 */ /* 0x000fe20000000016 */
        /* <DEDUP_REMOVED lines=13> */
.L_x_1487:
        /* <DEDUP_REMOVED lines=12> */
.L_x_1489:
[----:B------:R-:W-:Y:S05]  /*2ea0*/  BSYNC B0 ;  /* 0x0000000000007941 */ /* 0x000fea0003800000 */
.L_x_1488:
[--C-:B------:R-:W-:Y:S01]  /*2eb0*/  PRMT R17, RZ, 0x5410, R23.reuse ;  /* 0x00005410ff117816 */ /* 0x100fe20000000017 */
[--C-:B------:R-:W-:Y:S01]  /*2ec0*/  FADD.FTZ R16, R21, -R42.reuse ;  /* 0x8000002a15107221 */ /* 0x100fe20000010000 */
[----:B------:R-:W-:Y:S01]  /*2ed0*/  PRMT R23, RZ, 0x7610, R23 ;  /* 0x00007610ff177816 */ /* 0x000fe20000000017 */
[----:B------:R-:W-:Y:S01]  /*2ee0*/  FADD.FTZ R22, R25, -R42 ;  /* 0x8000002a19167221 */ /* 0x000fe20000010000 */
[----:B0-----:R-:W-:Y:S01]  /*2ef0*/  PRMT R19, RZ, 0x5410, R26 ;  /* 0x00005410ff137816 */ /* 0x001fe2000000001a */
[----:B------:R-:W-:Y:S01]  /*2f00*/  FADD.FTZ R18, R17, -R42 ;  /* 0x8000002a11127221 */ /* 0x000fe20000010000 */
[----:B------:R-:W-:Y:S01]  /*2f10*/  PRMT R45, RZ, 0x7610, R26 ;  /* 0x00007610ff2d7816 */ /* 0x000fe2000000001a */
[--C-:B------:R-:W-:Y:S01]  /*2f20*/  FADD.FTZ R20, R23, -R42.reuse ;  /* 0x8000002a17147221 */ /* 0x100fe20000010000 */
[----:B------:R-:W-:Y:S01]  /*2f30*/  ISETP.GE.U32.AND P5, PT, R32, c[0x0][0x1c8], PT ;  /* 0x0000720020007a0c */ /* 0x000fe20003fa6070 */
[--C-:B------:R-:W-:Y:S01]  /*2f40*/  FADD.FTZ R26, R19, -R42.reuse ;  /* 0x8000002a131a7221 */ /* 0x100fe20000010000 */
[----:B------:R-:W-:Y:S01]  /*2f50*/  ISETP.GE.U32.AND P0, PT, R31, c[0x0][0x1c8], PT ;  /* 0x000072001f007a0c */ /* 0x000fe20003f06070 */
[----:B------:R-:W-:Y:S01]  /*2f60*/  FADD.FTZ R42, R45, -R42 ;  /* 0x8000002a2d2a7221 */ /* 0x000fe20000010000 */
[----:B------:R-:W-:Y:S01]  /*2f70*/  ISETP.GE.U32.AND P4, PT, R30, c[0x0][0x1c8], PT ;  /* 0x000072001e007a0c */ /* 0x000fe20003f86070 */
[-C--:B------:R-:W-:Y:S01]  /*2f80*/  FMUL.FTZ R17, R16, R43.reuse ;  /* 0x0000002b10117220 */ /* 0x080fe20000410000 */
[----:B------:R-:W-:Y:S01]  /*2f90*/  ISETP.GE.AND.EX P5, PT, R9, c[0x0][0x1cc], PT, P5 ;  /* 0x0000730009007a0c */ /* 0x000fe20003fa6350 */
[-C--:B------:R-:W-:Y:S01]  /*2fa0*/  FMUL.FTZ R19, R18, R43.reuse ;  /* 0x0000002b12137220 */ /* 0x080fe20000410000 */
[----:B------:R-:W-:Y:S01]  /*2fb0*/  ISETP.GE.AND.EX P0, PT, R10, c[0x0][0x1cc], PT, P0 ;  /* 0x000073000a007a0c */ /* 0x000fe20003f06300 */
[-C--:B------:R-:W-:Y:S01]  /*2fc0*/  FMUL.FTZ R21, R26, R43.reuse ;  /* 0x0000002b1a157220 */ /* 0x080fe20000410000 */
[----:B------:R-:W-:Y:S01]  /*2fd0*/  ISETP.GE.AND.EX P4, PT, R11, c[0x0][0x1cc], PT, P4 ;  /* 0x000073000b007a0c */ /* 0x000fe20003f86340 */
[-C--:B------:R-:W-:Y:S01]  /*2fe0*/  FMUL.FTZ R22, R22, R43.reuse ;  /* 0x0000002b16167220 */ /* 0x080fe20000410000 */
[----:B------:R-:W-:Y:S01]  /*2ff0*/  ISETP.LT.U32.AND P5, PT, R2, 0x80, !P5 ;  /* 0x000000800200780c */ /* 0x000fe20006fa1070 */
[-C--:B------:R-:W-:Y:S01]  /*3000*/  FMUL.FTZ R24, R20, R43.reuse ;  /* 0x0000002b14187220 */ /* 0x080fe20000410000 */
[----:B------:R-:W-:Y:S01]  /*3010*/  ISETP.LT.U32.AND P0, PT, R2, 0x80, !P0 ;  /* 0x000000800200780c */ /* 0x000fe20004701070 */
[----:B------:R-:W-:Y:S01]  /*3020*/  FMUL.FTZ R42, R42, R43 ;  /* 0x0000002b2a2a7220 */ /* 0x000fe20000410000 */
[----:B------:R-:W-:Y:S01]  /*3030*/  ISETP.LT.U32.AND P4, PT, R2, 0x80, !P4 ;  /* 0x000000800200780c */ /* 0x000fe20006781070 */
[----:B------:R-:W-:-:S02]  /*3040*/  FFMA.FTZ R20, R12, R17, R14 ;  /* 0x000000110c147223 */ /* 0x000fc4000001000e */
[C-C-:B------:R-:W-:Y:S02]  /*3050*/  FFMA.FTZ R18, R12.reuse, R19, R14.reuse ;  /* 0x000000130c127223 */ /* 0x140fe4000001000e */
[----:B------:R-:W-:Y:S02]  /*3060*/  FFMA.FTZ R16, R12, R21, R14 ;  /* 0x000000150c107223 */ /* 0x000fe4000001000e */
[C-C-:B------:R-:W-:Y:S02]  /*3070*/  FFMA.FTZ R19, R13.reuse, R24, R15.reuse ;  /* 0x000000180d137223 */ /* 0x140fe4000001000f */
        /* <DEDUP_REMOVED lines=13> */
.L_x_1490:
        /* <DEDUP_REMOVED lines=12> */
.L_x_1492:
[----:B------:R-:W-:Y:S05]  /*3210*/  BSYNC B0 ;  /* 0x0000000000007941 */ /* 0x000fea0003800000 */
.L_x_1491:
        /* <DEDUP_REMOVED lines=11> */
.L_x_1493:
        /* <DEDUP_REMOVED lines=12> */
.L_x_1495:
[----:B------:R-:W-:Y:S05]  /*3390*/  BSYNC B0 ;  /* 0x0000000000007941 */ /* 0x000fea0003800000 */
.L_x_1494:
        /* <DEDUP_REMOVED lines=11> */
.L_x_1496:
        /* <DEDUP_REMOVED lines=12> */
.L_x_1498:
[----:B------:R-:W-:Y:S05]  /*3510*/  BSYNC B0 ;  /* 0x0000000000007941 */ /* 0x000fea0003800000 */
.L_x_1497:
[----:B------:R-:W-:Y:S02]  /*3520*/  IADD3 R27, R27, c[0x0][0x10], RZ ;  /* 0x000004001b1b7a10 */ /* 0x000fe40007ffe0ff */
[----:B------:R-:W-:Y:S02]  /*3530*/  IADD3 R28, R28, 0x1, RZ ;  /* 0x000000011c1c7810 */ /* 0x000fe40007ffe0ff */
[----:B------:R-:W-:-:S13]  /*3540*/  ISETP.GE.AND P0, PT, R27, UR4, PT ;  /* 0x000000041b007c0c */ /* 0x000fda000bf06270 */
[----:B------:R-:W-:Y:S01]  /*3550*/  @P0 CALL.REL.NOINC `(.L_x_1499) ;  /* 0x0000001000000944 */ /* 0x000fe20003c00000 */
[----:B------:R-:W-:Y:S05]  /*3560*/  BRA `(.L_x_1500) ;  /* 0xffffcd2000007947 */ /* 0x000fea000383ffff */
.L_x_1499:
[----:B------:R-:W-:Y:S05]  /*3570*/  EXIT ;  /* 0x000000000000794d */ /* 0x000fea0003800000 */
.L_x_1501:
        /* <DEDUP_REMOVED lines=16> */
.L_x_2318:


//--------------------- .text._Z35group_norm_nhwc_fwd_one_pass_kernelI11Bf16IOBf16WLi64ELi4ELi128EEv26Group_norm_nhwc_fwd_params --------------------------
	.section	.text._Z35group_norm_nhwc_fwd_one_pass_kernelI11Bf16IOBf16WLi64ELi4ELi128EEv26Group_norm_nhwc_fwd_params,"ax",@progbits
	.sectioninfo	@"SHI_REGISTERS=32"
	.align	128
        .global         _Z35group_norm_nhwc_fwd_one_pass_kernelI11Bf16IOBf16WLi64ELi4ELi128EEv26Group_norm_nhwc_fwd_params
        .type           _Z35group_norm_nhwc_fwd_one_pass_kernelI11Bf16IOBf16WLi64ELi4ELi128EEv26Group_norm_nhwc_fwd_params,@function
        .size           _Z35group_norm_nhwc_fwd_one_pass_kernelI11Bf16IOBf16WLi64ELi4ELi128EEv26Group_norm_nhwc_fwd_params,(.L_x_2319 - _Z35group_norm_nhwc_fwd_one_pass_kernelI11Bf16IOBf16WLi64ELi4ELi128EEv26Group_norm_nhwc_fwd_params)
        .other          _Z35group_norm_nhwc_fwd_one_pass_kernelI11Bf16IOBf16WLi64ELi4ELi128EEv26Group_norm_nhwc_fwd_params,@"STO_CUDA_ENTRY STV_DEFAULT"
_Z35group_norm_nhwc_fwd_one_pass_kernelI11Bf16IOBf16WLi64ELi4ELi128EEv26Group_norm_nhwc_fwd_params:
.text._Z35group_norm_nhwc_fwd_one_pass_kernelI11Bf16IOBf16WLi64ELi4ELi128EEv26Group_norm_nhwc_fwd_params:
        /* <DEDUP_REMOVED lines=9> */
[----:B------:R-:W-:Y:S01]  /*0090*/  ISETP.NE.U32.AND P0, PT, RZ, c[0x0][0x168], PT ;  /* 0x00005a00ff007a0c */ /* 0x000fe20003f05070 */
[----:B------:R-:W-:Y:S01]  /*00a0*/  HFMA2.MMA R11, -RZ, RZ, 0, 0 ;  /* 0x00000000ff0b7435 */ /* 0x000fe200000001ff */
[----:B------:R-:W-:Y:S01]  /*00b0*/  MOV R12, R0 ;  /* 0x00000000000c7202 */ /* 0x000fe20000000f00 */
[----:B------:R-:W1:Y:S01]  /*00c0*/  S2R R9, SR_CTAID.X ;  /* 0x0000000000097919 */ /* 0x000e620000002500 */
[----:B------:R-:W-:Y:S02]  /*00d0*/  ULDC.U8 UR5, c[0x0][0x1dc] ;  /* 0x0000770000057ab9 */ /* 0x000fe40000000000 */
[----:B------:R-:W-:Y:S01]  /*00e0*/  ULDC.64 UR6, c[0x0][0x118] ;  /* 0x0000460000067ab9 */ /* 0x000fe20000000a00 */
[----:B------:R-:W2:Y:S01]  /*00f0*/  S2R R8, SR_LANEID ;  /* 0x0000000000087919 */ /* 0x000ea20000000000 */
[----:B0-----:R-:W-:Y:S02]  /*0100*/  SHF.R.U32.HI R2, RZ, 0x1, R3 ;  /* 0x00000001ff027819 */ /* 0x001fe40000011603 */
[----:B-1----:R-:W-:-:S03]  /*0110*/  LOP3.LUT P1, RZ, R9, R3, RZ, 0xfc, !PT ;  /* 0x0000000309ff7212 */ /* 0x002fc6000782fcff */
[----:B------:R-:W-:Y:S01]  /*0120*/  IMAD R21, R9, c[0x0][0x1e4], R2 ;  /* 0x0000790009157a24 */ /* 0x000fe200078e0202 */
[----:B------:R-:W-:Y:S02]  /*0130*/  SHF.R.S32.HI R2, RZ, 0x1f, R3 ;  /* 0x0000001fff027819 */ /* 0x000fe40000011403 */
[----:B------:R-:W-:Y:S02]  /*0140*/  ISETP.NE.AND.EX P1, PT, RZ, c[0x0][0x16c], !P1, P0 ;  /* 0x00005b00ff007a0c */ /* 0x000fe40004f25300 */
[----:B------:R-:W-:Y:S02]  /*0150*/  ISETP.GE.U32.AND P2, PT, R21, c[0x0][0x1c8], PT ;  /* 0x0000720015007a0c */ /* 0x000fe40003f46070 */
[----:B------:R-:W-:Y:S02]  /*0160*/  SHF.R.S32.HI R10, RZ, 0x1f, R21 ;  /* 0x0000001fff0a7819 */ /* 0x000fe40000011415 */
[----:B------:R-:W-:Y:S02]  /*0170*/  LEA.HI R2, R2, R3, RZ, 0x5 ;  /* 0x0000000302027211 */ /* 0x000fe400078f28ff */
[----:B------:R-:W-:-:S02]  /*0180*/  ISETP.GE.AND.EX P2, PT, R10, c[0x0][0x1cc], PT, P2 ;  /* 0x000073000a007a0c */ /* 0x000fc40003f46320 */
[----:B------:R-:W-:Y:S02]  /*0190*/  SHF.R.S32.HI R13, RZ, 0x5, R2 ;  /* 0x00000005ff0d7819 */ /* 0x000fe40000011402 */
[----:B--2---:R-:W-:Y:S02]  /*01a0*/  ISETP.LT.U32.AND P2, PT, R3, 0x80, !P2 ;  /* 0x000000800300780c */ /* 0x004fe40005741070 */
.L_x_1516:
[----:B0-----:R-:W-:Y:S02]  /*01b0*/  IABS R6, c[0x0][0x1d8] ;  /* 0x0000760000067a13 */ /* 0x001fe40000000000 */
[----:B------:R-:W-:Y:S02]  /*01c0*/  IABS R7, R12 ;  /* 0x0000000c00077213 */ /* 0x000fe40000000000 */
[----:B------:R-:W0:Y:S08]  /*01d0*/  I2F.RP R4, R6 ;  /* 0x0000000600047306 */ /* 0x000e300000209400 */
        /* <DEDUP_REMOVED lines=8> */
[----:B------:R-:W-:-:S03]  /*0260*/  LOP3.LUT R2, R12, c[0x0][0x1d8], RZ, 0x3c, !PT ;  /* 0x000076000c027a12 */ /* 0x000fc600078e3cff */
[----:B------:R-:W-:Y:S01]  /*0270*/  IMAD.HI.U32 R14, R3, R5, RZ ;  /* 0x00000005030e7227 */ /* 0x000fe200078e00ff */
[----:B------:R-:W-:-:S04]  /*0280*/  ISETP.GE.AND P4, PT, R2, RZ, PT ;  /* 0x000000ff0200720c */ /* 0x000fc80003f86270 */
[----:B------:R-:W-:-:S05]  /*0290*/  IADD3 R3, -R14, RZ, RZ ;  /* 0x000000ff0e037210 */ /* 0x000fca0007ffe1ff */
[----:B------:R-:W-:-:S05]  /*02a0*/  IMAD R3, R6, R3, R5 ;  /* 0x0000000306037224 */ /* 0x000fca00078e0205 */
[----:B------:R-:W-:-:S13]  /*02b0*/  ISETP.GT.U32.AND P3, PT, R6, R3, PT ;  /* 0x000000030600720c */ /* 0x000fda0003f64070 */
[-C--:B------:R-:W-:Y:S02]  /*02c0*/  @!P3 IADD3 R3, R3, -R6.reuse, RZ ;  /* 0x800000060303b210 */ /* 0x080fe40007ffe0ff */
[----:B------:R-:W-:Y:S02]  /*02d0*/  @!P3 IADD3 R14, R14, 0x1, RZ ;  /* 0x000000010e0eb810 */ /* 0x000fe40007ffe0ff */
[----:B------:R-:W-:Y:S02]  /*02e0*/  ISETP.GE.U32.AND P0, PT, R3, R6, PT ;  /* 0x000000060300720c */ /* 0x000fe40003f06070 */
[----:B------:R-:W0:Y:S01]  /*02f0*/  S2R R6, SR_TID.X ;  /* 0x0000000000067919 */ /* 0x000e220000002100 */
[----:B------:R-:W-:-:S10]  /*0300*/  ISETP.NE.AND P3, PT, RZ, c[0x0][0x1d8], PT ;  /* 0x00007600ff007a0c */ /* 0x000fd40003f65270 */
[----:B------:R-:W-:-:S04]  /*0310*/  @P0 IADD3 R14, R14, 0x1, RZ ;  /* 0x000000010e0e0810 */ /* 0x000fc80007ffe0ff */
[----:B------:R-:W-:Y:S02]  /*0320*/  @!P4 IADD3 R14, -R14, RZ, RZ ;  /* 0x000000ff0e0ec210 */ /* 0x000fe40007ffe1ff */
[----:B------:R-:W-:-:S04]  /*0330*/  @!P3 LOP3.LUT R14, RZ, c[0x0][0x1d8], RZ, 0x33, !PT ;  /* 0x00007600ff0eba12 */ /* 0x000fc800078e33ff */
[----:B------:R-:W-:Y:S02]  /*0340*/  IADD3 R25, -R14, RZ, RZ ;  /* 0x000000ff0e197210 */ /* 0x000fe40007ffe1ff */
[----:B------:R-:W-:Y:S02]  /*0350*/  SHF.R.S32.HI R3, RZ, 0x1f, R14 ;  /* 0x0000001fff037819 */ /* 0x000fe4000001140e */
[----:B0-----:R-:W-:Y:S01]  /*0360*/  SHF.L.U32 R2, R6, 0x1, RZ ;  /* 0x0000000106027819 */ /* 0x001fe200000006ff */
[----:B------:R-:W-:Y:S02]  /*0370*/  IMAD R25, R25, c[0x0][0x1d8], R12 ;  /* 0x0000760019197a24 */ /* 0x000fe400078e020c */
[----:B------:R-:W-:Y:S01]  /*0380*/  IMAD R3, R3, c[0x0][0x1d0], RZ ;  /* 0x0000740003037a24 */ /* 0x000fe200078e02ff */
[----:B------:R-:W-:-:S03]  /*0390*/  LOP3.LUT R2, R2, 0x2, RZ, 0xc0, !PT ;  /* 0x0000000202027812 */ /* 0x000fc600078ec0ff */
[----:B------:R-:W-:Y:S01]  /*03a0*/  IMAD R3, R14, c[0x0][0x1d4], R3 ;  /* 0x000075000e037a24 */ /* 0x000fe200078e0203 */
[----:B------:R-:W-:Y:S01]  /*03b0*/  LEA R24, R25, R2, 0x2 ;  /* 0x0000000219187211 */ /* 0x000fe200078e10ff */
[----:B------:R-:W-:-:S03]  /*03c0*/  @P2 IMAD R2, R10, c[0x0][0x1c0], RZ ;  /* 0x000070000a022a24 */ /* 0x000fc600078e02ff */
[----:B------:R-:W-:Y:S01]  /*03d0*/  SHF.R.S32.HI R25, RZ, 0x1f, R24 ;  /* 0x0000001fff197819 */ /* 0x000fe20000011418 */
[----:B------:R-:W-:-:S04]  /*03e0*/  @P2 IMAD R5, R21, c[0x0][0x1c4], R2 ;  /* 0x0000710015052a24 */ /* 0x000fc800078e0202 */
        /* <DEDUP_REMOVED lines=8> */
[----:B------:R-:W-:Y:S02]  /*0470*/  PRMT R15, R15, 0x5410, RZ ;  /* 0x000054100f0f7816 */ /* 0x000fe400000000ff */
[----:B------:R-:W-:Y:S02]  /*0480*/  PRMT R20, R20, 0x5410, RZ ;  /* 0x0000541014147816 */ /* 0x000fe400000000ff */
[C---:B------:R-:W-:Y:S02]  /*0490*/  ISETP.GT.AND P0, PT, R8.reuse, 0x1e, PT ;  /* 0x0000001e0800780c */ /* 0x040fe40003f04270 */
[----:B------:R-:W-:Y:S02]  /*04a0*/  ISETP.NE.AND P4, PT, R8, RZ, PT ;  /* 0x000000ff0800720c */ /* 0x000fe40003f85270 */
[----:B------:R-:W-:Y:S02]  /*04b0*/  ISETP.NE.AND P3, PT, R6, RZ, PT ;  /* 0x000000ff0600720c */ /* 0x000fe40003f65270 */
[----:B------:R-:W-:-:S02]  /*04c0*/  MOV R18, c[0x0][0xc] ;  /* 0x0000030000127a02 */ /* 0x000fc40000000f00 */
[--C-:B--2---:R-:W-:Y:S02]  /*04d0*/  @P2 PRMT R15, R15, 0x7610, R4.reuse ;  /* 0x000076100f0f2816 */ /* 0x104fe40000000004 */
[----:B------:R-:W-:Y:S02]  /*04e0*/  @P2 PRMT R20, R20, 0x5410, R4 ;  /* 0x0000541014142816 */ /* 0x000fe40000000004 */
[----:B------:R-:W-:Y:S02]  /*04f0*/  PRMT R15, RZ, 0x7610, R15 ;  /* 0x00007610ff0f7816 */ /* 0x000fe4000000000f */
        /* <DEDUP_REMOVED lines=65> */
.L_x_1504:
[----:B------:R-:W2:Y:S01]  /*0910*/  LDG.E.STRONG.GPU R6, [R4.64] ;  /* 0x0000000604067981 */ /* 0x000ea2000c1ef900 */
[----:B------:R-:W-:Y:S01]  /*0920*/  YIELD ;  /* 0x0000000000007946 */ /* 0x000fe20003800000 */
[----:B--2---:R-:W-:Y:S01]  /*0930*/  ISETP.NE.AND P0, PT, R6, R7, PT ;  /* 0x000000070600720c */ /* 0x004fe20003f05270 */
[----:B------:R-:W-:-:S12]  /*0940*/  CCTL.IVALL ;  /* 0x00000000ff00798f */ /* 0x000fd80002000000 */
[----:B------:R-:W-:Y:S05]  /*0950*/  @P0 BRA `(.L_x_1504) ;  /* 0xffffffb000000947 */ /* 0x000fea000383ffff */
.L_x_1503:
        /* <DEDUP_REMOVED lines=17> */
.L_x_1508:
[----:B------:R-:W-:-:S13]  /*0a70*/  ISETP.EQ.OR P6, PT, R23, R9, P3 ;  /* 0x000000091700720c */ /* 0x000fda0001fc2670 */
[----:B------:R-:W-:-:S04]  /*0a80*/  @!P6 IMAD R7, R23, c[0x0][0x10], R0 ;  /* 0x000004001707ea24 */ /* 0x000fc800078e0200 */
[----:B------:R-:W-:-:S05]  /*0a90*/  @!P6 IMAD.WIDE.U32 R6, R7, 0x8, R28 ;  /* 0x000000080706e825 */ /* 0x000fca00078e001c */
[----:B------:R0:W2:Y:S01]  /*0aa0*/  @!P6 LDG.E.64 R4, [R6.64] ;  /* 0x000000060604e981 */ /* 0x0000a2000c1e1b00 */
[C---:B------:R-:W-:Y:S02]  /*0ab0*/  IADD3 R17, R23.reuse, 0x1, RZ ;  /* 0x0000000117117810 */ /* 0x040fe40007ffe0ff */
[----:B------:R-:W-:Y:S02]  /*0ac0*/  IADD3 R19, R23, 0x2, RZ ;  /* 0x0000000217137810 */ /* 0x000fe40007ffe0ff */
[-C--:B------:R-:W-:Y:S02]  /*0ad0*/  ISETP.EQ.OR P4, PT, R17, R9.reuse, P3 ;  /* 0x000000091100720c */ /* 0x080fe40001f82670 */
[----:B------:R-:W-:Y:S02]  /*0ae0*/  ISETP.EQ.OR P5, PT, R19, R9, P3 ;  /* 0x000000091300720c */ /* 0x000fe40001fa2670 */
[----:B------:R-:W-:-:S09]  /*0af0*/  IADD3 R16, R23, 0x3, RZ ;  /* 0x0000000317107810 */ /* 0x000fd20007ffe0ff */
[--C-:B------:R-:W-:Y:S02]  /*0b00*/  @!P4 IMAD R17, R17, c[0x0][0x10], R0.reuse ;  /* 0x000004001111ca24 */ /* 0x100fe400078e0200 */
[----:B------:R-:W-:-:S04]  /*0b10*/  @!P5 IMAD R19, R19, c[0x0][0x10], R0 ;  /* 0x000004001313da24 */ /* 0x000fc800078e0200 */
[----:B0-----:R-:W-:-:S06]  /*0b20*/  @!P5 IMAD.WIDE.U32 R6, R19, 0x8, R28 ;  /* 0x000000081306d825 */ /* 0x001fcc00078e001c */
        /* <DEDUP_REMOVED lines=17> */
[----:B------:R-:W-:Y:S02]  /*0c40*/  @!P4 IMAD R5, R18, c[0x0][0x10], R0 ;  /* 0x000004001205ca24 */ /* 0x000fe400078e0200 */
[----:B----4-:R-:W-:Y:S01]  /*0c50*/  @!P6 FADD.FTZ R2, R2, R16 ;  /* 0x000000100202e221 */ /* 0x010fe20000010000 */
[----:B------:R-:W-:Y:S01]  /*0c60*/  IADD3 R16, R23, 0x6, RZ ;  /* 0x0000000617107810 */ /* 0x000fe20007ffe0ff */
[----:B------:R-:W-:Y:S02]  /*0c70*/  @!P5 IMAD R7, R19, c[0x0][0x10], R0 ;  /* 0x000004001307da24 */ /* 0x000fe400078e0200 */
[----:B------:R-:W-:-:S04]  /*0c80*/  @!P4 IMAD.WIDE.U32 R4, R5, 0x8, R28 ;  /* 0x000000080504c825 */ /* 0x000fc800078e001c */
[----:B------:R-:W-:Y:S01]  /*0c90*/  @!P6 FADD.FTZ R3, R3, R17 ;  /* 0x000000110303e221 */ /* 0x000fe20000010000 */
[C---:B------:R-:W-:Y:S01]  /*0ca0*/  ISETP.EQ.OR P6, PT, R16.reuse, R9, P3 ;  /* 0x000000091000720c */ /* 0x040fe20001fc2670 */
[----:B------:R-:W-:Y:S01]  /*0cb0*/  @!P5 IMAD.WIDE.U32 R6, R7, 0x8, R28 ;  /* 0x000000080706d825 */ /* 0x000fe200078e001c */
[----:B------:R-:W2:Y:S05]  /*0cc0*/  @!P4 LDG.E.64 R4, [R4.64] ;  /* 0x000000060404c981 */ /* 0x000eaa000c1e1b00 */
[----:B------:R-:W3:Y:S06]  /*0cd0*/  @!P5 LDG.E.64 R6, [R6.64] ;  /* 0x000000060606d981 */ /* 0x000eec000c1e1b00 */
        /* <DEDUP_REMOVED lines=11> */
[----:B------:R-:W-:-:S09]  /*0d90*/  ISETP.EQ.OR P5, PT, R4, R9, P3 ;  /* 0x000000090400720c */ /* 0x000fd20001fa2670 */
[----:B------:R-:W-:-:S04]  /*0da0*/  @!P4 IMAD R5, R19, c[0x0][0x10], R0 ;  /* 0x000004001305ca24 */ /* 0x000fc800078e0200 */
[----:B------:R-:W-:Y:S02]  /*0db0*/  @!P5 IMAD R7, R4, c[0x0][0x10], R0 ;  /* 0x000004000407da24 */ /* 0x000fe400078e0200 */
[----:B----4-:R-:W-:Y:S02]  /*0dc0*/  @!P6 FADD.FTZ R2, R2, R16 ;  /* 0x000000100202e221 */ /* 0x010fe40000010000 */
        /* <DEDUP_REMOVED lines=18> */
[----:B------:R-:W-:Y:S02]  /*0ef0*/  @!P4 IMAD R5, R19, c[0x0][0x10], R0 ;  /* 0x000004001305ca24 */ /* 0x000fe400078e0200 */
[----:B----4-:R-:W-:Y:S02]  /*0f00*/  @!P6 FADD.FTZ R2, R2, R16 ;  /* 0x000000100202e221 */ /* 0x010fe40000010000 */
[----:B------:R-:W-:Y:S01]  /*0f10*/  @!P6 FADD.FTZ R3, R3, R17 ;  /* 0x000000110303e221 */ /* 0x000fe20000010000 */
[----:B------:R-:W-:Y:S01]  /*0f20*/  ISETP.EQ.OR P6, PT, R18, R9, P3 ;  /* 0x000000091200720c */ /* 0x000fe20001fc2670 */
        /* <DEDUP_REMOVED lines=22> */
[----:B------:R-:W-:-:S06]  /*1090*/  @!P4 IMAD.WIDE.U32 R4, R5, 0x8, R28 ;  /* 0x000000080504c825 */ /* 0x000fcc00078e001c */
[----:B------:R-:W2:Y:S01]  /*10a0*/  @!P4 LDG.E.64 R4, [R4.64] ;  /* 0x000000060404c981 */ /* 0x000ea2000c1e1b00 */
[----:B------:R-:W-:-:S04]  /*10b0*/  @!P5 IMAD.WIDE.U32 R6, R7, 0x8, R28 ;  /* 0x000000080706d825 */ /* 0x000fc800078e001c */
[----:B------:R-:W-:Y:S02]  /*10c0*/  @!P6 IMAD R17, R18, c[0x0][0x10], R0 ;  /* 0x000004001211ea24 */ /* 0x000fe400078e0200 */
[----:B------:R-:W3:Y:S02]  /*10d0*/  @!P5 LDG.E.64 R6, [R6.64] ;  /* 0x000000060606d981 */ /* 0x000ee4000c1e1b00 */
        /* <DEDUP_REMOVED lines=12> */
.L_x_1507:
[----:B------:R-:W-:-:S13]  /*11a0*/  ISETP.GT.AND P4, PT, R22, 0x4, PT ;  /* 0x000000041600780c */ /* 0x000fda0003f84270 */
[----:B------:R-:W-:Y:S05]  /*11b0*/  @!P4 BRA `(.L_x_1509) ;  /* 0x000003b00000c947 */ /* 0x000fea0003800000 */
[CC--:B------:R-:W-:Y:S02]  /*11c0*/  ISETP.EQ.OR P0, PT, R23.reuse, R9.reuse, P3 ;  /* 0x000000091700720c */ /* 0x0c0fe40001f02670 */
[C---:B------:R-:W-:Y:S02]  /*11d0*/  IADD3 R7, R23.reuse, 0x1, RZ ;  /* 0x0000000117077810 */ /* 0x040fe40007ffe0ff */
[----:B------:R-:W-:Y:S02]  /*11e0*/  IADD3 R17, R23, 0x2, RZ ;  /* 0x0000000217117810 */ /* 0x000fe40007ffe0ff */
[-C--:B------:R-:W-:Y:S02]  /*11f0*/  ISETP.EQ.OR P5, PT, R7, R9.reuse, P3 ;  /* 0x000000090700720c */ /* 0x080fe40001fa2670 */
[----:B------:R-:W-:Y:S02]  /*1200*/  ISETP.EQ.OR P6, PT, R17, R9, P3 ;  /* 0x000000091100720c */ /* 0x000fe40001fc2670 */
[----:B------:R-:W-:-:S03]  /*1210*/  IADD3 R18, R23, 0x3, RZ ;  /* 0x0000000317127810 */ /* 0x000fc60007ffe0ff */
[----:B------:R-:W-:Y:S01]  /*1220*/  @!P0 IMAD R5, R23, c[0x0][0x10], R0 ;  /* 0x0000040017058a24 */ /* 0x000fe200078e0200 */
[----:B------:R-:W-:-:S03]  /*1230*/  ISETP.EQ.OR P4, PT, R18, R9, P3 ;  /* 0x000000091200720c */ /* 0x000fc60001f82670 */
[----:B------:R-:W-:-:S04]  /*1240*/  @!P0 IMAD.WIDE.U32 R4, R5, 0x8, R28 ;  /* 0x0000000805048825 */ /* 0x000fc800078e001c */
[--C-:B------:R-:W-:Y:S02]  /*1250*/  @!P5 IMAD R7, R7, c[0x0][0x10], R0.reuse ;  /* 0x000004000707da24 */ /* 0x100fe400078e0200 */
[----:B------:R-:W-:Y:S01]  /*1260*/  @!P6 IMAD R17, R17, c[0x0][0x10], R0 ;  /* 0x000004001111ea24 */ /* 0x000fe200078e0200 */
[----:B------:R-:W2:Y:S01]  /*1270*/  @!P0 LDG.E.64 R4, [R4.64] ;  /* 0x0000000604048981 */ /* 0x000ea2000c1e1b00 */
[----:B------:R-:W-:-:S04]  /*1280*/  @!P5 IMAD.WIDE.U32 R6, R7, 0x8, R28 ;  /* 0x000000080706d825 */ /* 0x000fc800078e001c */
[----:B------:R-:W-:Y:S02]  /*1290*/  @!P6 IMAD.WIDE.U32 R16, R17, 0x8, R28 ;  /* 0x000000081110e825 */ /* 0x000fe400078e001c */
[----:B------:R-:W3:Y:S01]  /*12a0*/  @!P5 LDG.E.64 R6, [R6.64] ;  /* 0x000000060606d981 */ /* 0x000ee2000c1e1b00 */
[----:B------:R-:W-:Y:S01]  /*12b0*/  IADD3 R23, R23, 0x4, RZ ;  /* 0x0000000417177810 */ /* 0x000fe20007ffe0ff */
[----:B------:R-:W-:Y:S02]  /*12c0*/  @!P4 IMAD R19, R18, c[0x0][0x10], R0 ;  /* 0x000004001213ca24 */ /* 0x000fe400078e0200 */
[----:B------:R-:W4:Y:S02]  /*12d0*/  @!P6 LDG.E.64 R16, [R16.64] ;  /* 0x000000061010e981 */ /* 0x000f24000c1e1b00 */
[----:B------:R-:W-:-:S06]  /*12e0*/  @!P4 IMAD.WIDE.U32 R18, R19, 0x8, R28 ;  /* 0x000000081312c825 */ /* 0x000fcc00078e001c */
[----:B------:R-:W5:Y:S01]  /*12f0*/  @!P4 LDG.E.64 R18, [R18.64] ;  /* 0x000000061212c981 */ /* 0x000f62000c1e1b00 */
[----:B--2---:R-:W-:Y:S02]  /*1300*/  @!P0 FADD.FTZ R2, R2, R4 ;  /* 0x0000000402028221 */ /* 0x004fe40000010000 */
[----:B------:R-:W-:Y:S01]  /*1310*/  @!P0 FADD.FTZ R3, R3, R5 ;  /* 0x0000000503038221 */ /* 0x000fe20000010000 */
[----:B------:R-:W-:Y:S01]  /*1320*/  ISETP.EQ.OR P0, PT, R23, R9, P3 ;  /* 0x000000091700720c */ /* 0x000fe20001f02670 */
[----:B---3--:R-:W-:Y:S02]  /*1330*/  @!P5 FADD.FTZ R2, R2, R6 ;  /* 0x000000060202d221 */ /* 0x008fe40000010000 */
[----:B------:R-:W-:Y:S01]  /*1340*/  @!P5 FADD.FTZ R3, R3, R7 ;  /* 0x000000070303d221 */ /* 0x000fe20000010000 */
[----:B------:R-:W-:Y:S01]  /*1350*/  IADD3 R7, R23, 0x1, RZ ;  /* 0x0000000117077810 */ /* 0x000fe20007ffe0ff */
[----:B----4-:R-:W-:Y:S02]  /*1360*/  @!P6 FADD.FTZ R2, R2, R16 ;  /* 0x000000100202e221 */ /* 0x010fe40000010000 */
[----:B------:R-:W-:Y:S01]  /*1370*/  @!P6 FADD.FTZ R3, R3, R17 ;  /* 0x000000110303e221 */ /* 0x000fe20000010000 */
[----:B------:R-:W-:-:S02]  /*1380*/  IADD3 R17, R23, 0x2, RZ ;  /* 0x0000000217117810 */ /* 0x000fc40007ffe0ff */
[-C--:B------:R-:W-:Y:S02]  /*1390*/  ISETP.EQ.OR P5, PT, R7, R9.reuse, P3 ;  /* 0x000000090700720c */ /* 0x080fe40001fa2670 */
[-C--:B------:R-:W-:Y:S01]  /*13a0*/  ISETP.EQ.OR P6, PT, R17, R9.reuse, P3 ;  /* 0x000000091100720c */ /* 0x080fe20001fc2670 */
[----:B-----5:R-:W-:Y:S01]  /*13b0*/  @!P4 FADD.FTZ R2, R2, R18 ;  /* 0x000000120202c221 */ /* 0x020fe20000010000 */
[----:B------:R-:W-:Y:S01]  /*13c0*/  IADD3 R18, R23, 0x3, RZ ;  /* 0x0000000317127810 */ /* 0x000fe20007ffe0ff */
[----:B------:R-:W-:Y:S02]  /*13d0*/  @!P4 FADD.FTZ R3, R3, R19 ;  /* 0x000000130303c221 */ /* 0x000fe40000010000 */
        /* <DEDUP_REMOVED lines=8> */
[----:B------:R-:W3:Y:S02]  /*1460*/  @!P5 LDG.E.64 R6, [R6.64] ;  /* 0x000000060606d981 */ /* 0x000ee4000c1e1b00 */
[----:B------:R-:W-:Y:S02]  /*1470*/  @!P4 IMAD R19, R18, c[0x0][0x10], R0 ;  /* 0x000004001213ca24 */ /* 0x000fe400078e0200 */
[----:B------:R-:W4:Y:S02]  /*1480*/  @!P6 LDG.E.64 R16, [R16.64] ;  /* 0x000000061010e981 */ /* 0x000f24000c1e1b00 */
[----:B------:R-:W-:-:S06]  /*1490*/  @!P4 IMAD.WIDE.U32 R18, R19, 0x8, R28 ;  /* 0x000000081312c825 */ /* 0x000fcc00078e001c */
[----:B------:R-:W5:Y:S01]  /*14a0*/  @!P4 LDG.E.64 R18, [R18.64] ;  /* 0x000000061212c981 */ /* 0x000f62000c1e1b00 */
[----:B------:R-:W-:Y:S02]  /*14b0*/  IADD3 R22, R22, -0x4, RZ ;  /* 0xfffffffc16167810 */ /* 0x000fe40007ffe0ff */
[----:B------:R-:W-:Y:S02]  /*14c0*/  IADD3 R23, R23, 0x4, RZ ;  /* 0x0000000417177810 */ /* 0x000fe40007ffe0ff */
[----:B------:R-:W-:Y:S01]  /*14d0*/  IADD3 R22, R22, -0x4, RZ ;  /* 0xfffffffc16167810 */ /* 0x000fe20007ffe0ff */
[----:B--2---:R-:W-:Y:S02]  /*14e0*/  @!P0 FADD.FTZ R2, R2, R4 ;  /* 0x0000000402028221 */ /* 0x004fe40000010000 */
[----:B------:R-:W-:Y:S02]  /*14f0*/  @!P0 FADD.FTZ R3, R3, R5 ;  /* 0x0000000503038221 */ /* 0x000fe40000010000 */
[----:B---3--:R-:W-:-:S02]  /*1500*/  @!P5 FADD.FTZ R2, R2, R6 ;  /* 0x000000060202d221 */ /* 0x008fc40000010000 */
[----:B------:R-:W-:Y:S02]  /*1510*/  @!P5 FADD.FTZ R3, R3, R7 ;  /* 0x000000070303d221 */ /* 0x000fe40000010000 */
[----:B----4-:R-:W-:Y:S02]  /*1520*/  @!P6 FADD.FTZ R2, R2, R16 ;  /* 0x000000100202e221 */ /* 0x010fe40000010000 */
[----:B------:R-:W-:Y:S01]  /*1530*/  @!P6 FADD.FTZ R3, R3, R17 ;  /* 0x000000110303e221 */ /* 0x000fe20000010000 */
[----:B------:R-:W-:Y:S01]  /*1540*/  PLOP3.LUT P0, PT, PT, PT, PT, 0x8, 0x0 ;  /* 0x000000000000781c */ /* 0x000fe20003f0e170 */
[----:B-----5:R-:W-:Y:S02]  /*1550*/  @!P4 FADD.FTZ R2, R2, R18 ;  /* 0x000000120202c221 */ /* 0x020fe40000010000 */
[----:B------:R-:W-:Y:S02]  /*1560*/  @!P4 FADD.FTZ R3, R3, R19 ;  /* 0x000000130303c221 */ /* 0x000fe40000010000 */
.L_x_1509:
[----:B------:R-:W-:-:S13]  /*1570*/  ISETP.NE.OR P0, PT, R22, RZ, P0 ;  /* 0x000000ff1600720c */ /* 0x000fda0000705670 */
[----:B------:R-:W-:Y:S05]  /*1580*/  @!P0 BRA `(.L_x_1505) ;  /* 0x000001f000008947 */ /* 0x000fea0003800000 */
.L_x_1506:
        /* <DEDUP_REMOVED lines=10> */
[----:B------:R-:W2:Y:S01]  /*1630*/  @!P5 LDG.E.64 R4, [R4.64] ;  /* 0x000000060404d981 */ /* 0x000ea2000c1e1b00 */
[----:B------:R-:W-:Y:S02]  /*1640*/  @!P4 IMAD R17, R17, c[0x0][0x10], R0 ;  /* 0x000004001111ca24 */ /* 0x000fe400078e0200 */
        /* <DEDUP_REMOVED lines=8> */
[----:B------:R-:W-:Y:S01]  /*16d0*/  IADD3 R23, R23, 0x4, RZ ;  /* 0x0000000417177810 */ /* 0x000fe20007ffe0ff */
[----:B--2---:R-:W-:Y:S02]  /*16e0*/  @!P5 FADD.FTZ R2, R2, R4 ;  /* 0x000000040202d221 */ /* 0x004fe40000010000 */
[----:B------:R-:W-:Y:S01]  /*16f0*/  @!P5 FADD.FTZ R3, R3, R5 ;  /* 0x000000050303d221 */ /* 0x000fe20000010000 */
[----:B------:R-:W-:Y:S01]  /*1700*/  ISETP.NE.AND P5, PT, R22, RZ, PT ;  /* 0x000000ff1600720c */ /* 0x000fe20003fa5270 */
[----:B---3--:R-:W-:Y:S02]  /*1710*/  @!P6 FADD.FTZ R2, R2, R6 ;  /* 0x000000060202e221 */ /* 0x008fe40000010000 */
[----:B------:R-:W-:-:S02]  /*1720*/  @!P6 FADD.FTZ R3, R3, R7 ;  /* 0x000000070303e221 */ /* 0x000fc40000010000 */
[----:B----4-:R-:W-:Y:S02]  /*1730*/  @!P4 FADD.FTZ R2, R2, R16 ;  /* 0x000000100202c221 */ /* 0x010fe40000010000 */
[----:B------:R-:W-:Y:S02]  /*1740*/  @!P4 FADD.FTZ R3, R3, R17 ;  /* 0x000000110303c221 */ /* 0x000fe40000010000 */
[----:B-----5:R-:W-:Y:S02]  /*1750*/  @!P0 FADD.FTZ R2, R2, R18 ;  /* 0x0000001202028221 */ /* 0x020fe40000010000 */
[----:B------:R-:W-:Y:S02]  /*1760*/  @!P0 FADD.FTZ R3, R3, R19 ;  /* 0x0000001303038221 */ /* 0x000fe40000010000 */
[----:B------:R-:W-:Y:S05]  /*1770*/  @P5 BRA `(.L_x_1506) ;  /* 0xfffffe1000005947 */ /* 0x000fea000383ffff */
.L_x_1505:
        /* <DEDUP_REMOVED lines=12> */
.L_x_1511:
[----:B------:R-:W-:Y:S05]  /*1840*/  BSYNC B0 ;  /* 0x0000000000007941 */ /* 0x000fea0003800000 */
.L_x_1510:
        /* <DEDUP_REMOVED lines=16> */
.L_x_1502:
        /* <DEDUP_REMOVED lines=16> */
[----:B------:R-:W-:Y:S01]  /*1a50*/  @P1 STG.E.64 [R18.64], R4 ;  /* 0x0000000412001986 */ /* 0x000fe2000c101b06 */
[----:B------:R-:W-:-:S02]  /*1a60*/  IADD3.X R17, R7, c[0x0][0x17c], RZ, P0, !PT ;  /* 0x00005f0007117a10 */ /* 0x000fc400007fe4ff */
[----:B------:R-:W-:Y:S01]  /*1a70*/  IADD3.X R7, R7, c[0x0][0x184], RZ, P4, !PT ;  /* 0x0000610007077a10 */ /* 0x000fe200027fe4ff */
[----:B------:R-:W-:Y:S06]  /*1a80*/  BAR.SYNC.DEFER_BLOCKING 0x0 ;  /* 0x0000000000007b1d */ /* 0x000fec0000010000 */
[----:B------:R-:W2:Y:S04]  /*1a90*/  LDG.E.U16 R14, [R16.64] ;  /* 0x00000006100e7981 */ /* 0x000ea8000c1e1500 */
[----:B------:R0:W3:Y:S04]  /*1aa0*/  LDG.E.U16 R28, [R6.64] ;  /* 0x00000006061c7981 */ /* 0x0000e8000c1e1500 */
[----:B------:R-:W4:Y:S04]  /*1ab0*/  LDG.E.U16 R29, [R16.64+0x2] ;  /* 0x00000206101d7981 */ /* 0x000f28000c1e1500 */
[----:B------:R-:W1:Y:S04]  /*1ac0*/  LDS.64 R22, [0x30] ;  /* 0x00003000ff167984 */ /* 0x000e680000000a00 */
[----:B0-----:R-:W5:Y:S01]  /*1ad0*/  LDG.E.U16 R6, [R6.64+0x2] ;  /* 0x0000020606067981 */ /* 0x001f62000c1e1500 */
[----:B------:R-:W-:-:S02]  /*1ae0*/  PRMT R20, RZ, 0x7610, R20 ;  /* 0x00007610ff147816 */ /* 0x000fc40000000014 */
[----:B------:R-:W-:Y:S01]  /*1af0*/  PRMT R15, RZ, 0x7610, R15 ;  /* 0x00007610ff0f7816 */ /* 0x000fe2000000000f */
[----:B-1----:R-:W-:-:S04]  /*1b00*/  FMUL.FTZ R22, R22, c[0x0][0x1f4] ;  /* 0x00007d0016167a20 */ /* 0x002fc80000410000 */
[----:B------:R-:W-:Y:S02]  /*1b10*/  FMUL.FTZ R2, R22, R22 ;  /* 0x0000001616027220 */ /* 0x000fe40000410000 */
[----:B------:R-:W-:Y:S02]  /*1b20*/  FADD.FTZ R3, R20, -R22 ;  /* 0x8000001614037221 */ /* 0x000fe40000010000 */
[----:B------:R-:W-:Y:S01]  /*1b30*/  FFMA.FTZ R23, R23, c[0x0][0x1f4], -R2 ;  /* 0x00007d0017177a23 */ /* 0x000fe20000010802 */
[----:B------:R-:W-:Y:S01]  /*1b40*/  HFMA2.MMA R2, -RZ, RZ, 1.875, 0 ;  /* 0x3f800000ff027435 */ /* 0x000fe200000001ff */
[----:B------:R-:W-:-:S03]  /*1b50*/  FADD.FTZ R5, R15, -R22 ;  /* 0x800000160f057221 */ /* 0x000fc60000010000 */
[----:B------:R-:W-:-:S13]  /*1b60*/  FSETP.GTU.FTZ.AND P0, PT, R23, RZ, PT ;  /* 0x000000ff1700720b */ /* 0x000fda0003f1c000 */
[----:B------:R-:W-:-:S04]  /*1b70*/  @P0 FADD.FTZ R23, R23, c[0x0][0x188] ;  /* 0x0000620017170621 */ /* 0x000fc80000010000 */
[----:B------:R-:W0:Y:S01]  /*1b80*/  @P0 MUFU.RSQ R2, R23 ;  /* 0x0000001700020308 */ /* 0x000e220000001400 */
[----:B------:R-:W-:Y:S01]  /*1b90*/  ISETP.NE.AND P0, PT, RZ, UR5, PT ;  /* 0x00000005ff007c0c */ /* 0x000fe2000bf05270 */
[-C--:B0-----:R-:W-:Y:S02]  /*1ba0*/  FMUL.FTZ R3, R3, R2.reuse ;  /* 0x0000000203037220 */ /* 0x081fe40000410000 */
[----:B------:R-:W-:Y:S01]  /*1bb0*/  FMUL.FTZ R5, R5, R2 ;  /* 0x0000000205057220 */ /* 0x000fe20000410000 */
[----:B--2---:R-:W-:Y:S02]  /*1bc0*/  PRMT R14, RZ, 0x5410, R14 ;  /* 0x00005410ff0e7816 */ /* 0x004fe4000000000e */
[----:B---3--:R-:W-:Y:S02]  /*1bd0*/  PRMT R28, RZ, 0x5410, R28 ;  /* 0x00005410ff1c7816 */ /* 0x008fe4000000001c */
[----:B----4-:R-:W-:-:S03]  /*1be0*/  PRMT R4, RZ, 0x5410, R29 ;  /* 0x00005410ff047816 */ /* 0x010fc6000000001d */
[----:B------:R-:W-:Y:S01]  /*1bf0*/  FFMA.FTZ R2, R14, R3, R28 ;  /* 0x000000030e027223 */ /* 0x000fe2000001001c */
[----:B-----5:R-:W-:-:S05]  /*1c00*/  PRMT R6, RZ, 0x5410, R6 ;  /* 0x00005410ff067816 */ /* 0x020fca0000000006 */
        /* <DEDUP_REMOVED lines=12> */
.L_x_1512:
        /* <DEDUP_REMOVED lines=12> */
.L_x_1514:
[----:B------:R-:W-:Y:S05]  /*1d90*/  BSYNC B0 ;  /* 0x0000000000007941 */ /* 0x000fea0003800000 */
.L_x_1513:
[----:B------:R-:W-:Y:S02]  /*1da0*/  IADD3 R12, R12, c[0x0][0x10], RZ ;  /* 0x000004000c0c7a10 */ /* 0x000fe40007ffe0ff */
[----:B------:R-:W-:Y:S02]  /*1db0*/  IADD3 R11, R11, 0x1, RZ ;  /* 0x000000010b0b7810 */ /* 0x000fe40007ffe0ff */
[----:B------:R-:W-:-:S13]  /*1dc0*/  ISETP.GE.AND P0, PT, R12, UR4, PT ;  /* 0x000000040c007c0c */ /* 0x000fda000bf06270 */
[----:B------:R-:W-:Y:S01]  /*1dd0*/  @P0 CALL.REL.NOINC `(.L_x_1515) ;  /* 0x0000001000000944 */ /* 0x000fe20003c00000 */
[----:B------:R-:W-:Y:S05]  /*1de0*/  BRA `(.L_x_1516) ;  /* 0xffffe3c000007947 */ /* 0x000fea000383ffff */
.L_x_1515:
[----:B------:R-:W-:Y:S05]  /*1df0*/  EXIT ;  /* 0x000000000000794d */ /* 0x000fea0003800000 */
.L_x_1517:
        /* <DEDUP_REMOVED lines=16> */
.L_x_2319:


//--------------------- .text._Z35group_norm_nhwc_fwd_one_pass_kernelI11Bf16IOBf16WLi128ELi4ELi128EEv26Group_norm_nhwc_fwd_params --------------------------
	.section	.text._Z35group_norm_nhwc_fwd_one_pass_kernelI11Bf16IOBf16WLi128ELi4ELi128EEv26Group_norm_nhwc_fwd_params,"ax",@progbits
	.sectioninfo	@"SHI_REGISTERS=32"
	.align	128
        .global         _Z35group_norm_nhwc_fwd_one_pass_kernelI11Bf16IOBf16WLi128ELi4ELi128EEv26Group_norm_nhwc_fwd_params
        .type           _Z35group_norm_nhwc_fwd_one_pass_kernelI11Bf16IOBf16WLi128ELi4ELi128EEv26Group_norm_nhwc_fwd_params,@function
        .size           _Z35group_norm_nhwc_fwd_one_pass_kernelI11Bf16IOBf16WLi128ELi4ELi128EEv26Group_norm_nhwc_fwd_params,(.L_x_2320 - _Z35group_norm_nhwc_fwd_one_pass_kernelI11Bf16IOBf16WLi128ELi4ELi128EEv26Group_norm_nhwc_fwd_params)
        .other          _Z35group_norm_nhwc_fwd_one_pass_kernelI11Bf16IOBf16WLi128ELi4ELi128EEv26Group_norm_nhwc_fwd_params,@"STO_CUDA_ENTRY STV_DEFAULT"
_Z35group_norm_nhwc_fwd_one_pass_kernelI11Bf16IOBf16WLi128ELi4ELi128EEv26Group_norm_nhwc_fwd_params:
.text._Z35group_norm_nhwc_fwd_one_pass_kernelI11Bf16IOBf16WLi128ELi4ELi128EEv26Group_norm_nhwc_fwd_params:
        /* <DEDUP_REMOVED lines=19> */
[----:B------:R-:W-:Y:S02]  /*0130*/  IADD3 R4, R4, 0x40, RZ ;  /* 0x0000004004047810 */ /* 0x000fe40007ffe0ff */
[----:B------:R-:W-:Y:S02]  /*0140*/  SHF.R.S32.HI R13, RZ, 0x5, R13 ;  /* 0x00000005ff0d7819 */ /* 0x000fe4000001140d */
[----:B------:R-:W-:Y:S02]  /*0150*/  ISETP.GE.U32.AND P1, PT, R4, c[0x0][0x1c8], PT ;  /* 0x0000720004007a0c */ /* 0x000fe40003f26070 */
[----:B------:R-:W-:-:S04]  /*0160*/  SHF.R.S32.HI R6, RZ, 0x1f, R4 ;  /* 0x0000001fff067819 */ /* 0x000fc80000011404 */
[----:B------:R-:W-:-:S04]  /*0170*/  ISETP.GE.AND.EX P1, PT, R6, c[0x0][0x1cc], PT, P1 ;  /* 0x0000730006007a0c */ /* 0x000fc80003f26310 */
[----:B--2---:R-:W-:Y:S02]  /*0180*/  ISETP.LT.U32.AND P1, PT, R2, 0x80, !P1 ;  /* 0x000000800200780c */ /* 0x004fe40004f21070 */
.L_x_1535:
        /* <DEDUP_REMOVED lines=13> */
[----:B------:R-:W-:-:S04]  /*0260*/  SHF.R.U32.HI R8, RZ, 0x1, R2 ;  /* 0x00000001ff087819 */ /* 0x000fc80000011602 */
[----:B------:R-:W-:-:S05]  /*0270*/  IADD3 R10, -R9, RZ, RZ ;  /* 0x000000ff090a7210 */ /* 0x000fca0007ffe1ff */
[----:B------:R-:W-:-:S05]  /*0280*/  IMAD R10, R11, R10, R14 ;  /* 0x0000000a0b0a7224 */ /* 0x000fca00078e020e */
[----:B------:R-:W-:-:S13]  /*0290*/  ISETP.GT.U32.AND P2, PT, R11, R10, PT ;  /* 0x0000000a0b00720c */ /* 0x000fda0003f44070 */
[-C--:B------:R-:W-:Y:S02]  /*02a0*/  @!P2 IADD3 R10, R10, -R11.reuse, RZ ;  /* 0x8000000b0a0aa210 */ /* 0x080fe40007ffe0ff */
[----:B------:R-:W-:Y:S02]  /*02b0*/  @!P2 IADD3 R9, R9, 0x1, RZ ;  /* 0x000000010909a810 */ /* 0x000fe40007ffe0ff */
[----:B------:R-:W-:Y:S02]  /*02c0*/  ISETP.GE.U32.AND P0, PT, R10, R11, PT ;  /* 0x0000000b0a00720c */ /* 0x000fe40003f06070 */
[----:B------:R-:W-:-:S11]  /*02d0*/  ISETP.NE.AND P2, PT, RZ, c[0x0][0x1d8], PT ;  /* 0x00007600ff007a0c */ /* 0x000fd60003f45270 */
[----:B------:R-:W-:-:S04]  /*02e0*/  @P0 IADD3 R9, R9, 0x1, RZ ;  /* 0x0000000109090810 */ /* 0x000fc80007ffe0ff */
[----:B------:R-:W-:Y:S01]  /*02f0*/  MOV R23, R9 ;  /* 0x0000000900177202 */ /* 0x000fe20000000f00 */
[----:B------:R-:W-:Y:S01]  /*0300*/  IMAD R9, R3, c[0x0][0x1e4], R8 ;  /* 0x0000790003097a24 */ /* 0x000fe200078e0208 */
[----:B------:R-:W-:Y:S02]  /*0310*/  SHF.L.U32 R8, R2, 0x1, RZ ;  /* 0x0000000102087819 */ /* 0x000fe400000006ff */
[----:B------:R-:W-:Y:S02]  /*0320*/  @!P3 IADD3 R23, -R23, RZ, RZ ;  /* 0x000000ff1717b210 */ /* 0x000fe40007ffe1ff */
[----:B------:R-:W-:Y:S02]  /*0330*/  @!P2 LOP3.LUT R23, RZ, c[0x0][0x1d8], RZ, 0x33, !PT ;  /* 0x00007600ff17aa12 */ /* 0x000fe400078e33ff */
[----:B------:R-:W-:Y:S02]  /*0340*/  LOP3.LUT R25, R8, 0x2, RZ, 0xc0, !PT ;  /* 0x0000000208197812 */ /* 0x000fe400078ec0ff */
[----:B------:R-:W-:-:S02]  /*0350*/  IADD3 R11, -R23, RZ, RZ ;  /* 0x000000ff170b7210 */ /* 0x000fc40007ffe1ff */
[----:B------:R-:W-:Y:S02]  /*0360*/  ISETP.GE.U32.AND P0, PT, R9, c[0x0][0x1c8], PT ;  /* 0x0000720009007a0c */ /* 0x000fe40003f06070 */
[----:B------:R-:W-:Y:S01]  /*0370*/  SHF.R.S32.HI R10, RZ, 0x1f, R9 ;  /* 0x0000001fff0a7819 */ /* 0x000fe20000011409 */
[----:B------:R-:W-:Y:S01]  /*0380*/  IMAD R24, R11, c[0x0][0x1d8], R12 ;  /* 0x000076000b187a24 */ /* 0x000fe200078e020c */
[----:B------:R-:W-:Y:S01]  /*0390*/  SHF.R.S32.HI R8, RZ, 0x1f, R23 ;  /* 0x0000001fff087819 */ /* 0x000fe20000011417 */
[----:B------:R-:W-:Y:S01]  /*03a0*/  @P1 IMAD R11, R6, c[0x0][0x1c0], RZ ;  /* 0x00007000060b1a24 */ /* 0x000fe200078e02ff */
[----:B------:R-:W-:Y:S02]  /*03b0*/  ISETP.GE.AND.EX P0, PT, R10, c[0x0][0x1cc], PT, P0 ;  /* 0x000073000a007a0c */ /* 0x000fe40003f06300 */
[----:B------:R-:W-:Y:S01]  /*03c0*/  LEA R24, R24, R25, 0x2 ;  /* 0x0000001918187211 */ /* 0x000fe200078e10ff */
[----:B------:R-:W-:Y:S01]  /*03d0*/  IMAD R8, R8, c[0x0][0x1d0], RZ ;  /* 0x0000740008087a24 */ /* 0x000fe200078e02ff */
[----:B------:R-:W-:Y:S01]  /*03e0*/  ISETP.GT.U32.OR P0, PT, R2, 0x7f, P0 ;  /* 0x0000007f0200780c */ /* 0x000fe20000704470 */
[----:B------:R-:W-:Y:S01]  /*03f0*/  @P1 IMAD R19, R4, c[0x0][0x1c4], R11 ;  /* 0x0000710004131a24 */ /* 0x000fe200078e020b */
[----:B------:R-:W-:Y:S01]  /*0400*/  SHF.R.S32.HI R25, RZ, 0x1f, R24 ;  /* 0x0000001fff197819 */ /* 0x000fe20000011418 */
[----:B------:R-:W-:-:S04]  /*0410*/  IMAD R21, R23, c[0x0][0x1d4], R8 ;  /* 0x0000750017157a24 */ /* 0x000fc800078e0208 */
[----:B------:R-:W-:-:S05]  /*0420*/  IMAD.WIDE.U32 R22, R23, c[0x0][0x1d0], R24 ;  /* 0x0000740017167a25 */ /* 0x000fca00078e0018 */
[----:B------:R-:W-:Y:S01]  /*0430*/  IADD3 R21, R23, R21, RZ ;  /* 0x0000001517157210 */ /* 0x000fe20007ffe0ff */
[----:B------:R-:W-:Y:S01]  /*0440*/  @!P0 IMAD R10, R10, c[0x0][0x1c0], RZ ;  /* 0x000070000a0a8a24 */ /* 0x000fe200078e02ff */
[-C--:B------:R-:W-:Y:S02]  /*0450*/  @P1 MOV R20, R22.reuse ;  /* 0x0000001600141202 */ /* 0x080fe40000000f00 */
[----:B------:R-:W-:Y:S01]  /*0460*/  @!P0 MOV R16, R22 ;  /* 0x0000001600108202 */ /* 0x000fe20000000f00 */
[----:B------:R-:W-:Y:S01]  /*0470*/  @!P0 IMAD R11, R9, c[0x0][0x1c4], R10 ;  /* 0x00007100090b8a24 */ /* 0x000fe200078e020a */
[----:B------:R-:W-:Y:S01]  /*0480*/  @!P0 MOV R17, R21 ;  /* 0x0000001500118202 */ /* 0x000fe20000000f00 */
[----:B------:R-:W-:-:S04]  /*0490*/  @P1 IMAD.WIDE.U32 R14, R4, c[0x0][0x1c0], R20 ;  /* 0x00007000040e1a25 */ /* 0x000fc800078e0014 */
[----:B------:R-:W-:Y:S01]  /*04a0*/  @!P0 IMAD.WIDE.U32 R16, R9, c[0x0][0x1c0], R16 ;  /* 0x0000700009108a25 */ /* 0x000fe200078e0010 */
[----:B------:R-:W-:Y:S02]  /*04b0*/  @P1 IADD3 R9, R15, R19, RZ ;  /* 0x000000130f091210 */ /* 0x000fe40007ffe0ff */
[----:B------:R-:W-:Y:S02]  /*04c0*/  @P1 LEA R8, P3, R14, c[0x0][0x170], 0x1 ;  /* 0x00005c000e081a11 */ /* 0x000fe400078608ff */
[----:B------:R-:W-:Y:S02]  /*04d0*/  @!P0 IADD3 R11, R17, R11, RZ ;  /* 0x0000000b110b8210 */ /* 0x000fe40007ffe0ff */
[----:B------:R-:W-:Y:S02]  /*04e0*/  @!P0 LEA R10, P2, R16, c[0x0][0x170], 0x1 ;  /* 0x00005c00100a8a11 */ /* 0x000fe400078408ff */
[----:B------:R-:W-:Y:S02]  /*04f0*/  @P1 LEA.HI.X R9, R14, c[0x0][0x174], R9, 0x1, P3 ;  /* 0x00005d000e091a11 */ /* 0x000fe400018f0c09 */
[----:B------:R-:W-:Y:S01]  /*0500*/  CS2R R14, SRZ ;  /* 0x00000000000e7805 */ /* 0x000fe2000001ff00 */
[----:B------:R-:W-:-:S05]  /*0510*/  @!P0 LEA.HI.X R11, R16, c[0x0][0x174], R11, 0x1, P2 ;  /* 0x00005d00100b8a11 */ /* 0x000fca00010f0c0b */
[----:B------:R-:W2:Y:S04]  /*0520*/  @!P0 LDG.E R15, [R10.64] ;  /* 0x000000060a0f8981 */ /* 0x000ea8000c1e1900 */
        /* <DEDUP_REMOVED lines=78> */
.L_x_1520:
[----:B------:R-:W2:Y:S01]  /*0a10*/  LDG.E.STRONG.GPU R11, [R8.64] ;  /* 0x00000006080b7981 */ /* 0x000ea2000c1ef900 */
[----:B------:R-:W-:Y:S01]  /*0a20*/  YIELD ;  /* 0x0000000000007946 */ /* 0x000fe20003800000 */
[----:B--2---:R-:W-:Y:S01]  /*0a30*/  ISETP.NE.AND P0, PT, R11, R18, PT ;  /* 0x000000120b00720c */ /* 0x004fe20003f05270 */
[----:B------:R-:W-:-:S12]  /*0a40*/  CCTL.IVALL ;  /* 0x00000000ff00798f */ /* 0x000fd80002000000 */
[----:B------:R-:W-:Y:S05]  /*0a50*/  @P0 BRA `(.L_x_1520) ;  /* 0xffffffb000000947 */ /* 0x000fea000383ffff */
.L_x_1519:
        /* <DEDUP_REMOVED lines=17> */
.L_x_1524:
        /* <DEDUP_REMOVED lines=11> */
[----:B------:R-:W-:-:S13]  /*0c20*/  ISETP.EQ.OR P4, PT, R29, R3, P2 ;  /* 0x000000031d00720c */ /* 0x000fda0001782670 */
[----:B------:R-:W-:Y:S02]  /*0c30*/  @!P4 IMAD R29, R29, c[0x0][0x10], R0 ;  /* 0x000004001d1dca24 */ /* 0x000fe400078e0200 */
[----:B--2---:R-:W-:Y:S02]  /*0c40*/  @!P5 FADD.FTZ R16, R16, R10 ;  /* 0x0000000a1010d221 */ /* 0x004fe40000010000 */
[----:B------:R-:W-:Y:S01]  /*0c50*/  @!P5 FADD.FTZ R17, R17, R11 ;  /* 0x0000000b1111d221 */ /* 0x000fe20000010000 */
[----:B------:R-:W-:Y:S01]  /*0c60*/  ISETP.EQ.OR P5, PT, R28, R3, P2 ;  /* 0x000000031c00720c */ /* 0x000fe200017a2670 */
[----:B------:R-:W-:-:S06]  /*0c70*/  @!P4 IMAD.WIDE.U32 R10, R29, 0x8, R26 ;  /* 0x000000081d0ac825 */ /* 0x000fcc00078e001a */
[----:B------:R-:W2:Y:S01]  /*0c80*/  @!P4 LDG.E.64 R10, [R10.64] ;  /* 0x000000060a0ac981 */ /* 0x000ea2000c1e1b00 */
[----:B---3--:R-:W-:Y:S02]  /*0c90*/  @!P3 FADD.FTZ R16, R16, R8 ;  /* 0x000000081010b221 */ /* 0x008fe40000010000 */
[----:B------:R-:W-:-:S03]  /*0ca0*/  @!P3 FADD.FTZ R17, R17, R9 ;  /* 0x000000091111b221 */ /* 0x000fc60000010000 */
[----:B------:R-:W-:-:S04]  /*0cb0*/  @!P5 IMAD R29, R28, c[0x0][0x10], R0 ;  /* 0x000004001c1dda24 */ /* 0x000fc800078e0200 */
[----:B------:R-:W-:-:S06]  /*0cc0*/  @!P5 IMAD.WIDE.U32 R8, R29, 0x8, R26 ;  /* 0x000000081d08d825 */ /* 0x000fcc00078e001a */
[----:B------:R-:W3:Y:S01]  /*0cd0*/  @!P5 LDG.E.64 R8, [R8.64] ;  /* 0x000000060808d981 */ /* 0x000ee2000c1e1b00 */
[----:B------:R-:W-:-:S04]  /*0ce0*/  IADD3 R29, R19, 0x4, RZ ;  /* 0x00000004131d7810 */ /* 0x000fc80007ffe0ff */
[----:B------:R-:W-:Y:S02]  /*0cf0*/  ISETP.EQ.OR P3, PT, R29, R3, P2 ;  /* 0x000000031d00720c */ /* 0x000fe40001762670 */
[----:B------:R-:W-:-:S11]  /*0d00*/  IADD3 R28, R19, 0x5, RZ ;  /* 0x00000005131c7810 */ /* 0x000fd60007ffe0ff */
[----:B------:R-:W-:Y:S02]  /*0d10*/  @!P3 IMAD R29, R29, c[0x0][0x10], R0 ;  /* 0x000004001d1dba24 */ /* 0x000fe400078e0200 */
[----:B--2---:R-:W-:Y:S02]  /*0d20*/  @!P4 FADD.FTZ R16, R16, R10 ;  /* 0x0000000a1010c221 */ /* 0x004fe40000010000 */
[----:B------:R-:W-:Y:S01]  /*0d30*/  @!P4 FADD.FTZ R17, R17, R11 ;  /* 0x0000000b1111c221 */ /* 0x000fe20000010000 */
[----:B------:R-:W-:Y:S01]  /*0d40*/  ISETP.EQ.OR P4, PT, R28, R3, P2 ;  /* 0x000000031c00720c */ /* 0x000fe20001782670 */
[----:B------:R-:W-:-:S06]  /*0d50*/  @!P3 IMAD.WIDE.U32 R10, R29, 0x8, R26 ;  /* 0x000000081d0ab825 */ /* 0x000fcc00078e001a */
[----:B------:R-:W2:Y:S06]  /*0d60*/  @!P3 LDG.E.64 R10, [R10.64] ;  /* 0x000000060a0ab981 */ /* 0x000eac000c1e1b00 */
[----:B------:R-:W-:Y:S02]  /*0d70*/  @!P4 IMAD R29, R28, c[0x0][0x10], R0 ;  /* 0x000004001c1dca24 */ /* 0x000fe400078e0200 */
[----:B---3--:R-:W-:Y:S02]  /*0d80*/  @!P5 FADD.FTZ R16, R16, R8 ;  /* 0x000000081010d221 */ /* 0x008fe40000010000 */
[----:B------:R-:W-:-:S02]  /*0d90*/  @!P5 FADD.FTZ R17, R17, R9 ;  /* 0x000000091111d221 */ /* 0x000fc40000010000 */
        /* <DEDUP_REMOVED lines=58> */
[C---:B------:R-:W-:Y:S02]  /*1140*/  IADD3 R29, R19.reuse, 0xe, RZ ;  /* 0x0000000e131d7810 */ /* 0x040fe40007ffe0ff */
[----:B------:R-:W-:Y:S02]  /*1150*/  IADD3 R28, R19, 0xf, RZ ;  /* 0x0000000f131c7810 */ /* 0x000fe40007ffe0ff */
[-C--:B------:R-:W-:Y:S01]  /*1160*/  ISETP.EQ.OR P4, PT, R29, R3.reuse, P2 ;  /* 0x000000031d00720c */ /* 0x080fe20001782670 */
[----:B--2---:R-:W-:Y:S02]  /*1170*/  @!P5 FADD.FTZ R16, R16, R10 ;  /* 0x0000000a1010d221 */ /* 0x004fe40000010000 */
[----:B------:R-:W-:Y:S01]  /*1180*/  @!P5 FADD.FTZ R17, R17, R11 ;  /* 0x0000000b1111d221 */ /* 0x000fe20000010000 */
[----:B------:R-:W-:-:S09]  /*1190*/  ISETP.EQ.OR P5, PT, R28, R3, P2 ;  /* 0x000000031c00720c */ /* 0x000fd200017a2670 */
[----:B------:R-:W-:-:S04]  /*11a0*/  @!P4 IMAD R11, R29, c[0x0][0x10], R0 ;  /* 0x000004001d0bca24 */ /* 0x000fc800078e0200 */
[----:B------:R-:W-:-:S06]  /*11b0*/  @!P4 IMAD.WIDE.U32 R10, R11, 0x8, R26 ;  /* 0x000000080b0ac825 */ /* 0x000fcc00078e001a */
[----:B------:R-:W2:Y:S01]  /*11c0*/  @!P4 LDG.E.64 R10, [R10.64] ;  /* 0x000000060a0ac981 */ /* 0x000ea2000c1e1b00 */
[----:B------:R-:W-:Y:S02]  /*11d0*/  @!P5 IMAD R29, R28, c[0x0][0x10], R0 ;  /* 0x000004001c1dda24 */ /* 0x000fe400078e0200 */
[----:B---3--:R-:W-:Y:S02]  /*11e0*/  @!P3 FADD.FTZ R16, R16, R8 ;  /* 0x000000081010b221 */ /* 0x008fe40000010000 */
[----:B------:R-:W-:Y:S02]  /*11f0*/  @!P3 FADD.FTZ R17, R17, R9 ;  /* 0x000000091111b221 */ /* 0x000fe40000010000 */
[----:B------:R-:W-:-:S06]  /*1200*/  @!P5 IMAD.WIDE.U32 R8, R29, 0x8, R26 ;  /* 0x000000081d08d825 */ /* 0x000fcc00078e001a */
[----:B------:R-:W3:Y:S01]  /*1210*/  @!P5 LDG.E.64 R8, [R8.64] ;  /* 0x000000060808d981 */ /* 0x000ee2000c1e1b00 */
[----:B------:R-:W-:-:S04]  /*1220*/  IADD3 R18, R18, -0x10, RZ ;  /* 0xfffffff012127810 */ /* 0x000fc80007ffe0ff */
[----:B------:R-:W-:Y:S02]  /*1230*/  ISETP.GT.AND P3, PT, R18, 0xc, PT ;  /* 0x0000000c1200780c */ /* 0x000fe40003f64270 */
[----:B------:R-:W-:Y:S01]  /*1240*/  IADD3 R19, R19, 0x10, RZ ;  /* 0x0000001013137810 */ /* 0x000fe20007ffe0ff */
[----:B--2---:R-:W-:Y:S02]  /*1250*/  @!P4 FADD.FTZ R16, R16, R10 ;  /* 0x0000000a1010c221 */ /* 0x004fe40000010000 */
[----:B------:R-:W-:Y:S02]  /*1260*/  @!P4 FADD.FTZ R17, R17, R11 ;  /* 0x0000000b1111c221 */ /* 0x000fe40000010000 */
[----:B---3--:R-:W-:Y:S02]  /*1270*/  @!P5 FADD.FTZ R16, R16, R8 ;  /* 0x000000081010d221 */ /* 0x008fe40000010000 */
[----:B------:R-:W-:-:S04]  /*1280*/  @!P5 FADD.FTZ R17, R17, R9 ;  /* 0x000000091111d221 */ /* 0x000fc80000010000 */
[----:B------:R-:W-:Y:S05]  /*1290*/  @P3 BRA `(.L_x_1524) ;  /* 0xfffff8d000003947 */ /* 0x000fea000383ffff */
.L_x_1523:
        /* <DEDUP_REMOVED lines=11> */
[----:B------:R-:W-:-:S04]  /*1350*/  IADD3 R29, R19, 0x2, RZ ;  /* 0x00000002131d7810 */ /* 0x000fc80007ffe0ff */
[----:B------:R-:W-:-:S13]  /*1360*/  ISETP.EQ.OR P4, PT, R29, R3, P2 ;  /* 0x000000031d00720c */ /* 0x000fda0001782670 */
[----:B------:R-:W-:-:S04]  /*1370*/  @!P4 IMAD R29, R29, c[0x0][0x10], R0 ;  /* 0x000004001d1dca24 */ /* 0x000fc800078e0200 */
[----:B------:R-:W-:-:S04]  /*1380*/  @!P4 IMAD.WIDE.U32 R28, R29, 0x8, R26 ;  /* 0x000000081d1cc825 */ /* 0x000fc800078e001a */
[----:B--2---:R-:W-:Y:S01]  /*1390*/  @!P0 FADD.FTZ R16, R16, R8 ;  /* 0x0000000810108221 */ /* 0x004fe20000010000 */
[----:B------:R-:W-:Y:S01]  /*13a0*/  IADD3 R8, R19, 0x3, RZ ;  /* 0x0000000313087810 */ /* 0x000fe20007ffe0ff */
[----:B------:R-:W-:-:S03]  /*13b0*/  @!P0 FADD.FTZ R17, R17, R9 ;  /* 0x0000000911118221 */ /* 0x000fc60000010000 */
[----:B------:R-:W-:Y:S01]  /*13c0*/  ISETP.EQ.OR P0, PT, R8, R3, P2 ;  /* 0x000000030800720c */ /* 0x000fe20001702670 */
[----:B---3--:R-:W-:Y:S02]  /*13d0*/  @!P3 FADD.FTZ R16, R16, R10 ;  /* 0x0000000a1010b221 */ /* 0x008fe40000010000 */
[----:B------:R-:W-:Y:S02]  /*13e0*/  @!P3 FADD.FTZ R17, R17, R11 ;  /* 0x0000000b1111b221 */ /* 0x000fe40000010000 */
[----:B------:R-:W2:Y:S08]  /*13f0*/  @!P4 LDG.E.64 R10, [R28.64] ;  /* 0x000000061c0ac981 */ /* 0x000eb0000c1e1b00 */
[----:B------:R-:W-:-:S04]  /*1400*/  @!P0 IMAD R9, R8, c[0x0][0x10], R0 ;  /* 0x0000040008098a24 */ /* 0x000fc800078e0200 */
[----:B------:R-:W-:-:S06]  /*1410*/  @!P0 IMAD.WIDE.U32 R8, R9, 0x8, R26 ;  /* 0x0000000809088825 */ /* 0x000fcc00078e001a */
[----:B------:R-:W3:Y:S01]  /*1420*/  @!P0 LDG.E.64 R8, [R8.64] ;  /* 0x0000000608088981 */ /* 0x000ee2000c1e1b00 */
[----:B------:R-:W-:-:S04]  /*1430*/  IADD3 R19, R19, 0x4, RZ ;  /* 0x0000000413137810 */ /* 0x000fc80007ffe0ff */
[----:B------:R-:W-:Y:S01]  /*1440*/  ISETP.EQ.OR P5, PT, R19, R3, P2 ;  /* 0x000000031300720c */ /* 0x000fe200017a2670 */
[----:B--2---:R-:W-:-:S12]  /*1450*/  @!P4 FADD.FTZ R17, R17, R11 ;  /* 0x0000000b1111c221 */ /* 0x004fd80000010000 */
[----:B------:R-:W-:Y:S02]  /*1460*/  @!P5 IMAD R11, R19, c[0x0][0x10], R0 ;  /* 0x00000400130bda24 */ /* 0x000fe400078e0200 */
[----:B------:R-:W-:Y:S02]  /*1470*/  @!P4 FADD.FTZ R16, R16, R10 ;  /* 0x0000000a1010c221 */ /* 0x000fe40000010000 */
[----:B------:R-:W-:-:S06]  /*1480*/  @!P5 IMAD.WIDE.U32 R10, R11, 0x8, R26 ;  /* 0x000000080b0ad825 */ /* 0x000fcc00078e001a */
[----:B------:R-:W2:Y:S01]  /*1490*/  @!P5 LDG.E.64 R10, [R10.64] ;  /* 0x000000060a0ad981 */ /* 0x000ea2000c1e1b00 */
[----:B---3--:R-:W-:Y:S01]  /*14a0*/  @!P0 FADD.FTZ R16, R16, R8 ;  /* 0x0000000810108221 */ /* 0x008fe20000010000 */
[----:B------:R-:W-:-:S04]  /*14b0*/  IADD3 R8, R19, 0x1, RZ ;  /* 0x0000000113087810 */ /* 0x000fc80007ffe0ff */
[----:B------:R-:W-:Y:S01]  /*14c0*/  ISETP.EQ.OR P3, PT, R8, R3, P2 ;  /* 0x000000030800720c */ /* 0x000fe20001762670 */
[----:B------:R-:W-:-:S12]  /*14d0*/  @!P0 FADD.FTZ R17, R17, R9 ;  /* 0x0000000911118221 */ /* 0x000fd80000010000 */
        /* <DEDUP_REMOVED lines=8> */
[----:B------:R-:W-:-:S04]  /*1560*/  IADD3 R10, R19, 0x3, RZ ;  /* 0x00000003130a7810 */ /* 0x000fc80007ffe0ff */
[----:B------:R-:W-:Y:S01]  /*1570*/  ISETP.EQ.OR P4, PT, R10, R3, P2 ;  /* 0x000000030a00720c */ /* 0x000fe20001782670 */
[----:B------:R-:W-:-:S12]  /*1580*/  @!P5 FADD.FTZ R17, R17, R11 ;  /* 0x0000000b1111d221 */ /* 0x000fd80000010000 */
[----:B------:R-:W-:-:S04]  /*1590*/  @!P4 IMAD R11, R10, c[0x0][0x10], R0 ;  /* 0x000004000a0bca24 */ /* 0x000fc800078e0200 */
[----:B------:R-:W-:-:S06]  /*15a0*/  @!P4 IMAD.WIDE.U32 R10, R11, 0x8, R26 ;  /* 0x000000080b0ac825 */ /* 0x000fcc00078e001a */
[----:B------:R-:W2:Y:S01]  /*15b0*/  @!P4 LDG.E.64 R10, [R10.64] ;  /* 0x000000060a0ac981 */ /* 0x000ea2000c1e1b00 */
[----:B---3--:R-:W-:Y:S02]  /*15c0*/  @!P3 FADD.FTZ R16, R16, R8 ;  /* 0x000000081010b221 */ /* 0x008fe40000010000 */
[----:B------:R-:W-:Y:S02]  /*15d0*/  @!P3 FADD.FTZ R17, R17, R9 ;  /* 0x000000091111b221 */ /* 0x000fe40000010000 */
[----:B------:R-:W3:Y:S01]  /*15e0*/  @!P0 LDG.E.64 R8, [R28.64] ;  /* 0x000000061c088981 */ /* 0x000ee2000c1e1b00 */
[----:B------:R-:W-:Y:S02]  /*15f0*/  IADD3 R18, R18, -0x4, RZ ;  /* 0xfffffffc12127810 */ /* 0x000fe40007ffe0ff */
[----:B------:R-:W-:Y:S02]  /*1600*/  IADD3 R19, R19, 0x4, RZ ;  /* 0x0000000413137810 */ /* 0x000fe40007ffe0ff */
[----:B------:R-:W-:Y:S01]  /*1610*/  IADD3 R18, R18, -0x4, RZ ;  /* 0xfffffffc12127810 */ /* 0x000fe20007ffe0ff */
[----:B---3--:R-:W-:-:S02]  /*1620*/  @!P0 FADD.FTZ R16, R16, R8 ;  /* 0x0000000810108221 */ /* 0x008fc40000010000 */
[----:B------:R-:W-:Y:S01]  /*1630*/  @!P0 FADD.FTZ R17, R17, R9 ;  /* 0x0000000911118221 */ /* 0x000fe20000010000 */
[----:B------:R-:W-:Y:S01]  /*1640*/  PLOP3.LUT P0, PT, PT, PT, PT, 0x8, 0x0 ;  /* 0x000000000000781c */ /* 0x000fe20003f0e170 */
[----:B--2---:R-:W-:Y:S02]  /*1650*/  @!P4 FADD.FTZ R16, R16, R10 ;  /* 0x0000000a1010c221 */ /* 0x004fe40000010000 */
[----:B------:R-:W-:Y:S02]  /*1660*/  @!P4 FADD.FTZ R17, R17, R11 ;  /* 0x0000000b1111c221 */ /* 0x000fe40000010000 */
.L_x_1525:
[----:B------:R-:W-:-:S13]  /*1670*/  ISETP.NE.OR P0, PT, R18, RZ, P0 ;  /* 0x000000ff1200720c */ /* 0x000fda0000705670 */
[----:B------:R-:W-:Y:S05]  /*1680*/  @!P0 BRA `(.L_x_1521) ;  /* 0x000001f000008947 */ /* 0x000fea0003800000 */
.L_x_1522:
        /* <DEDUP_REMOVED lines=23> */
[----:B------:R-:W-:-:S04]  /*1800*/  IADD3 R18, R18, -0x4, RZ ;  /* 0xfffffffc12127810 */ /* 0x000fc80007ffe0ff */
[----:B------:R-:W-:Y:S02]  /*1810*/  ISETP.NE.AND P3, PT, R18, RZ, PT ;  /* 0x000000ff1200720c */ /* 0x000fe40003f65270 */
[----:B------:R-:W-:Y:S01]  /*1820*/  IADD3 R19, R19, 0x4, RZ ;  /* 0x0000000413137810 */ /* 0x000fe20007ffe0ff */
[----:B--2---:R-:W-:Y:S02]  /*1830*/  @!P4 FADD.FTZ R16, R16, R10 ;  /* 0x0000000a1010c221 */ /* 0x004fe40000010000 */
[----:B------:R-:W-:Y:S02]  /*1840*/  @!P4 FADD.FTZ R17, R17, R11 ;  /* 0x0000000b1111c221 */ /* 0x000fe40000010000 */
[----:B---3--:R-:W-:Y:S02]  /*1850*/  @!P0 FADD.FTZ R16, R16, R8 ;  /* 0x0000000810108221 */ /* 0x008fe40000010000 */
[----:B------:R-:W-:-:S04]  /*1860*/  @!P0 FADD.FTZ R17, R17, R9 ;  /* 0x0000000911118221 */ /* 0x000fc80000010000 */
[----:B------:R-:W-:Y:S05]  /*1870*/  @P3 BRA `(.L_x_1522) ;  /* 0xfffffe1000003947 */ /* 0x000fea000383ffff */
.L_x_1521:
        /* <DEDUP_REMOVED lines=12> */
.L_x_1527:
[----:B------:R-:W-:Y:S05]  /*1940*/  BSYNC B0 ;  /* 0x0000000000007941 */ /* 0x000fea0003800000 */
.L_x_1526:
        /* <DEDUP_REMOVED lines=16> */
.L_x_1518:
[----:B------:R-:W-:Y:S01]  /*1a50*/  LOP3.LUT P0, RZ, R3, R2, RZ, 0xfc, !PT ;  /* 0x0000000203ff7212 */ /* 0x000fe2000780fcff */
[----:B------:R-:W-:Y:S01]  /*1a60*/  @!P2 STS.64 [0x30], R16 ;  /* 0x00003010ff00a388 */ /* 0x000fe20000000a00 */
[----:B------:R-:W-:Y:S02]  /*1a70*/  ISETP.EQ.U32.AND P3, PT, RZ, c[0x0][0x168], PT ;  /* 0x00005a00ff007a0c */ /* 0x000fe40003f62070 */
[C---:B------:R-:W-:Y:S02]  /*1a80*/  SHF.L.U64.HI R11, R24.reuse, 0x1, R25 ;  /* 0x00000001180b7819 */ /* 0x040fe40000010219 */
[----:B------:R-:W-:Y:S02]  /*1a90*/  ISETP.EQ.OR.EX P0, PT, RZ, c[0x0][0x16c], P0, P3 ;  /* 0x00005b00ff007a0c */ /* 0x000fe40000702730 */
[----:B------:R-:W-:-:S04]  /*1aa0*/  SHF.L.U32 R10, R24, 0x1, RZ ;  /* 0x00000001180a7819 */ /* 0x000fc800000006ff */
[C---:B------:R-:W-:Y:S02]  /*1ab0*/  IADD3 R18, P3, R10.reuse, c[0x0][0x178], RZ ;  /* 0x00005e000a127a10 */ /* 0x040fe40007f7e0ff */
[----:B------:R-:W-:Y:S02]  /*1ac0*/  IADD3 R10, P4, R10, c[0x0][0x180], RZ ;  /* 0x000060000a0a7a10 */ /* 0x000fe40007f9e0ff */
[C---:B------:R-:W-:Y:S02]  /*1ad0*/  IADD3.X R19, R11.reuse, c[0x0][0x17c], RZ, P3, !PT ;  /* 0x00005f000b137a10 */ /* 0x040fe40001ffe4ff */
[----:B------:R-:W-:Y:S01]  /*1ae0*/  IADD3.X R11, R11, c[0x0][0x184], RZ, P4, !PT ;  /* 0x000061000b0b7a10 */ /* 0x000fe200027fe4ff */
[----:B------:R-:W-:Y:S01]  /*1af0*/  @!P0 FMUL.FTZ R9, R17, c[0x0][0x1f4] ;  /* 0x00007d0011098a20 */ /* 0x000fe20000410000 */
[----:B------:R-:W-:Y:S01]  /*1b00*/  @!P0 MOV R25, 0x8 ;  /* 0x0000000800198802 */ /* 0x000fe20000000f00 */
[----:B------:R-:W-:-:S04]  /*1b10*/  @!P0 FMUL.FTZ R8, R16, c[0x0][0x1f4] ;  /* 0x00007d0010088a20 */ /* 0x000fc80000410000 */
[----:B------:R-:W-:-:S05]  /*1b20*/  @!P0 IMAD.WIDE R24, R12, R25, c[0x0][0x168] ;  /* 0x00005a000c188625 */ /* 0x000fca00078e0219 */
[----:B------:R0:W-:Y:S04]  /*1b30*/  @!P0 STG.E.64 [R24.64], R8 ;  /* 0x0000000818008986 */ /* 0x0001e8000c101b06 */
[----:B------:R-:W-:Y:S06]  /*1b40*/  BAR.SYNC.DEFER_BLOCKING 0x0 ;  /* 0x0000000000007b1d */ /* 0x000fec0000010000 */
[----:B------:R1:W2:Y:S04]  /*1b50*/  LDG.E.U16 R29, [R10.64+0x2] ;  /* 0x000002060a1d7981 */ /* 0x0002a8000c1e1500 */
[----:B0-----:R0:W3:Y:S04]  /*1b60*/  LDG.E.U16 R8, [R18.64+0x2] ;  /* 0x0000020612087981 */ /* 0x0010e8000c1e1500 */
[----:B------:R0:W4:Y:S04]  /*1b70*/  LDG.E.U16 R28, [R18.64] ;  /* 0x00000006121c7981 */ /* 0x000128000c1e1500 */
[----:B-1----:R1:W5:Y:S04]  /*1b80*/  LDG.E.U16 R10, [R10.64] ;  /* 0x000000060a0a7981 */ /* 0x002368000c1e1500 */
[----:B------:R-:W0:Y:S01]  /*1b90*/  LDS.64 R26, [0x30] ;  /* 0x00003000ff1a7984 */ /* 0x000e220000000a00 */
[----:B------:R-:W-:-:S02]  /*1ba0*/  SHF.R.U32.HI R24, RZ, 0x1, R2 ;  /* 0x00000001ff187819 */ /* 0x000fc40000011602 */
[----:B------:R-:W-:Y:S01]  /*1bb0*/  ISETP.NE.AND P2, PT, RZ, UR5, PT ;  /* 0x00000005ff007c0c */ /* 0x000fe2000bf45270 */
[----:B0-----:R-:W-:-:S04]  /*1bc0*/  FMUL.FTZ R26, R26, c[0x0][0x1f4] ;  /* 0x00007d001a1a7a20 */ /* 0x001fc80000410000 */
[----:B------:R-:W-:-:S04]  /*1bd0*/  FMUL.FTZ R16, R26, R26 ;  /* 0x0000001a1a107220 */ /* 0x000fc80000410000 */
[----:B------:R-:W-:-:S05]  /*1be0*/  FFMA.FTZ R27, R27, c[0x0][0x1f4], -R16 ;  /* 0x00007d001b1b7a23 */ /* 0x000fca0000010810 */
[----:B------:R-:W-:Y:S01]  /*1bf0*/  FSETP.GTU.FTZ.AND P0, PT, R27, RZ, PT ;  /* 0x000000ff1b00720b */ /* 0x000fe20003f1c000 */
[----:B------:R-:W-:Y:S01]  /*1c00*/  HFMA2.MMA R16, -RZ, RZ, 1.875, 0 ;  /* 0x3f800000ff107435 */ /* 0x000fe200000001ff */
[----:B------:R-:W-:-:S11]  /*1c10*/  PRMT R19, RZ, 0x5410, R15 ;  /* 0x00005410ff137816 */ /* 0x000fd6000000000f */
[----:B------:R-:W-:-:S04]  /*1c20*/  @P0 FADD.FTZ R27, R27, c[0x0][0x188] ;  /* 0x000062001b1b0621 */ /* 0x000fc80000010000 */
[----:B------:R-:W0:Y:S01]  /*1c30*/  @P0 MUFU.RSQ R16, R27 ;  /* 0x0000001b00100308 */ /* 0x000e220000001400 */
[----:B-1----:R-:W-:Y:S01]  /*1c40*/  PRMT R11, RZ, 0x7610, R15 ;  /* 0x00007610ff0b7816 */ /* 0x002fe2000000000f */
[----:B------:R-:W-:Y:S01]  /*1c50*/  IMAD R17, R3, c[0x0][0x1e4], R24 ;  /* 0x0000790003117a24 */ /* 0x000fe200078e0218 */
[--C-:B------:R-:W-:Y:S02]  /*1c60*/  PRMT R15, RZ, 0x5410, R14.reuse ;  /* 0x00005410ff0f7816 */ /* 0x100fe4000000000e */
[----:B------:R-:W-:Y:S01]  /*1c70*/  PRMT R25, RZ, 0x7610, R14 ;  /* 0x00007610ff197816 */ /* 0x000fe2000000000e */
[--C-:B------:R-:W-:Y:S01]  /*1c80*/  FADD.FTZ R19, R19, -R26.reuse ;  /* 0x8000001a13137221 */ /* 0x100fe20000010000 */
[----:B------:R-:W-:Y:S01]  /*1c90*/  ISETP.GE.U32.AND P0, PT, R17, c[0x0][0x1c8], PT ;  /* 0x0000720011007a0c */ /* 0x000fe20003f06070 */
[--C-:B------:R-:W-:Y:S01]  /*1ca0*/  FADD.FTZ R11, R11, -R26.reuse ;  /* 0x8000001a0b0b7221 */ /* 0x100fe20000010000 */
[----:B------:R-:W-:Y:S01]  /*1cb0*/  SHF.R.S32.HI R9, RZ, 0x1f, R17 ;  /* 0x0000001fff097819 */ /* 0x000fe20000011411 */
[----:B------:R-:W-:-:S02]  /*1cc0*/  FADD.FTZ R15, R15, -R26 ;  /* 0x8000001a0f0f7221 */ /* 0x000fc40000010000 */
[----:B------:R-:W-:Y:S01]  /*1cd0*/  FADD.FTZ R25, R25, -R26 ;  /* 0x8000001a19197221 */ /* 0x000fe20000010000 */
[----:B------:R-:W-:Y:S01]  /*1ce0*/  ISETP.GE.AND.EX P0, PT, R9, c[0x0][0x1cc], PT, P0 ;  /* 0x0000730009007a0c */ /* 0x000fe20003f06300 */
[-C--:B0-----:R-:W-:Y:S02]  /*1cf0*/  FMUL.FTZ R19, R19, R16.reuse ;  /* 0x0000001013137220 */ /* 0x081fe40000410000 */
[-C--:B------:R-:W-:Y:S02]  /*1d00*/  FMUL.FTZ R11, R11, R16.reuse ;  /* 0x000000100b0b7220 */ /* 0x080fe40000410000 */
[-C--:B------:R-:W-:Y:S02]  /*1d10*/  FMUL.FTZ R15, R15, R16.reuse ;  /* 0x000000100f0f7220 */ /* 0x080fe40000410000 */
[----:B------:R-:W-:Y:S01]  /*1d20*/  FMUL.FTZ R25, R25, R16 ;  /* 0x0000001019197220 */ /* 0x000fe20000410000 */
[----:B------:R-:W-:Y:S02]  /*1d30*/  ISETP.GT.U32.OR P0, PT, R2, 0x7f, P0 ;  /* 0x0000007f0200780c */ /* 0x000fe40000704470 */
[----:B--2---:R-:W-:-:S02]  /*1d40*/  PRMT R29, RZ, 0x5410, R29 ;  /* 0x00005410ff1d7816 */ /* 0x004fc4000000001d */
[----:B---3--:R-:W-:Y:S02]  /*1d50*/  PRMT R8, RZ, 0x5410, R8 ;  /* 0x00005410ff087816 */ /* 0x008fe40000000008 */
[----:B----4-:R-:W-:Y:S02]  /*1d60*/  PRMT R28, RZ, 0x5410, R28 ;  /* 0x00005410ff1c7816 */ /* 0x010fe4000000001c */
[----:B-----5:R-:W-:Y:S01]  /*1d70*/  PRMT R10, RZ, 0x5410, R10 ;  /* 0x00005410ff0a7816 */ /* 0x020fe2000000000a */
[C-C-:B------:R-:W-:Y:S02]  /*1d80*/  FFMA.FTZ R16, R8.reuse, R11, R29.reuse ;  /* 0x0000000b08107223 */ /* 0x140fe4000001001d */
[----:B------:R-:W-:Y:S02]  /*1d90*/  FFMA.FTZ R14, R8, R25, R29 ;  /* 0x00000019080e7223 */ /* 0x000fe4000001001d */
        /* <DEDUP_REMOVED lines=13> */
.L_x_1528:
[----:B------:R-:W-:Y:S01]  /*1e70*/  BSSY B0, `(.L_x_1529) ;  /* 0x000000c000007945 */ /* 0x000fe20003800000 */
[----:B------:R-:W-:Y:S05]  /*1e80*/  @P0 BRA `(.L_x_1530) ;  /* 0x000000a000000947 */ /* 0x000fea0003800000 */
[----:B------:R-:W-:Y:S01]  /*1e90*/  IMAD R10, R9, c[0x0][0x1c0], RZ ;  /* 0x00007000090a7a24 */ /* 0x000fe200078e02ff */
[----:B------:R-:W-:Y:S02]  /*1ea0*/  MOV R8, R22 ;  /* 0x0000001600087202 */ /* 0x000fe40000000f00 */
[----:B------:R-:W-:Y:S01]  /*1eb0*/  MOV R9, R21 ;  /* 0x0000001500097202 */ /* 0x000fe20000000f00 */
[----:B------:R-:W-:Y:S01]  /*1ec0*/  IMAD R11, R17, c[0x0][0x1c4], R10 ;  /* 0x00007100110b7a24 */ /* 0x000fe200078e020a */
[----:B------:R-:W-:-:S03]  /*1ed0*/  F2FP.BF16.PACK_AB R19, R16, R19 ;  /* 0x000000131013723e */ /* 0x000fc600000010ff */
[----:B------:R-:W-:-:S05]  /*1ee0*/  IMAD.WIDE.U32 R8, R17, c[0x0][0x1c0], R8 ;  /* 0x0000700011087a25 */ /* 0x000fca00078e0008 */
[----:B------:R-:W-:Y:S02]  /*1ef0*/  IADD3 R11, R9, R11, RZ ;  /* 0x0000000b090b7210 */ /* 0x000fe40007ffe0ff */
[----:B------:R-:W-:-:S04]  /*1f00*/  LEA R10, P0, R8, c[0x0][0x160], 0x1 ;  /* 0x00005800080a7a11 */ /* 0x000fc800078008ff */
[----:B------:R-:W-:-:S05]  /*1f10*/  LEA.HI.X R11, R8, c[0x0][0x164], R11, 0x1, P0 ;  /* 0x00005900080b7a11 */ /* 0x000fca00000f0c0b */
[----:B------:R0:W-:Y:S04]  /*1f20*/  STG.E [R10.64], R19 ;  /* 0x000000130a007986 */ /* 0x0001e8000c101906 */
.L_x_1530:
[----:B------:R-:W-:Y:S05]  /*1f30*/  BSYNC B0 ;  /* 0x0000000000007941 */ /* 0x000fea0003800000 */
.L_x_1529:
        /* <DEDUP_REMOVED lines=11> */
.L_x_1531:
        /* <DEDUP_REMOVED lines=12> */
.L_x_1533:
[----:B------:R-:W-:Y:S05]  /*20b0*/  BSYNC B0 ;  /* 0x0000000000007941 */ /* 0x000fea0003800000 */
.L_x_1532:
[----:B------:R-:W-:Y:S02]  /*20c0*/  IADD3 R12, R12, c[0x0][0x10], RZ ;  /* 0x000004000c0c7a10 */ /* 0x000fe40007ffe0ff */
[----:B------:R-:W-:Y:S02]  /*20d0*/  IADD3 R7, R7, 0x1, RZ ;  /* 0x0000000107077810 */ /* 0x000fe40007ffe0ff */
[----:B------:R-:W-:-:S13]  /*20e0*/  ISETP.GE.AND P0, PT, R12, UR4, PT ;  /* 0x000000040c007c0c */ /* 0x000fda000bf06270 */
[----:B------:R-:W-:Y:S01]  /*20f0*/  @P0 CALL.REL.NOINC `(.L_x_1534) ;  /* 0x0000001000000944 */ /* 0x000fe20003c00000 */
[----:B------:R-:W-:Y:S05]  /*2100*/  BRA `(.L_x_1535) ;  /* 0xffffe08000007947 */ /* 0x000fea000383ffff */
.L_x_1534:
[----:B------:R-:W-:Y:S05]  /*2110*/  EXIT ;  /* 0x000000000000794d */ /* 0x000fea0003800000 */
.L_x_1536:
        /* <DEDUP_REMOVED lines=14> */
.L_x_2320:


//--------------------- .text._Z35group_norm_nhwc_fwd_one_pass_kernelI11Bf16IOBf16WLi256ELi4ELi128EEv26Group_norm_nhwc_fwd_params --------------------------
	.section	.text._Z35group_norm_nhwc_fwd_one_pass_kernelI11Bf16IOBf16WLi256ELi4ELi128EEv26Group_norm_nhwc_fwd_params,"ax",@progbits
	.sectioninfo	@"SHI_REGISTERS=32"
	.align	128
        .global         _Z35group_norm_nhwc_fwd_one_pass_kernelI11Bf16IOBf16WLi256ELi4ELi128EEv26Group_norm_nhwc_fwd_params
        .type           _Z35group_norm_nhwc_fwd_one_pass_kernelI11Bf16IOBf16WLi256ELi4ELi128EEv26Group_norm_nhwc_fwd_params,@function
        .size           _Z35group_norm_nhwc_fwd_one_pass_kernelI11Bf16IOBf16WLi256ELi4ELi128EEv26Group_norm_nhwc_fwd_params,(.L_x_2321 - _Z35group_norm_nhwc_fwd_one_pass_kernelI11Bf16IOBf16WLi256ELi4ELi128EEv26Group_norm_nhwc_fwd_params)
        .other          _Z35group_norm_nhwc_fwd_one_pass_kernelI11Bf16IOBf16WLi256ELi4ELi128EEv26Group_norm_nhwc_fwd_params,@"STO_CUDA_ENTRY STV_DEFAULT"
_Z35group_norm_nhwc_fwd_one_pass_kernelI11Bf16IOBf16WLi256ELi4ELi128EEv26Group_norm_nhwc_fwd_params:
.text._Z35group_norm_nhwc_fwd_one_pass_kernelI11Bf16IOBf16WLi256ELi4ELi128EEv26Group_norm_nhwc_fwd_params:
        /* <DEDUP_REMOVED lines=23> */
.L_x_1560:
        /* <DEDUP_REMOVED lines=19> */
[----:B------:R-:W-:Y:S01]  /*02a0*/  ISETP.GE.U32.AND P0, PT, R10, R11, PT ;  /* 0x0000000b0a00720c */ /* 0x000fe20003f06070 */
[----:B------:R-:W-:Y:S01]  /*02b0*/  IMAD R11, R3, c[0x0][0x1e4], R8 ;  /* 0x00007900030b7a24 */ /* 0x000fe200078e0208 */
[----:B------:R-:W-:Y:S02]  /*02c0*/  ISETP.NE.AND P2, PT, RZ, c[0x0][0x1d8], PT ;  /* 0x00007600ff007a0c */ /* 0x000fe40003f45270 */
[----:B------:R-:W-:Y:S02]  /*02d0*/  SHF.L.U32 R8, R2, 0x1, RZ ;  /* 0x0000000102087819 */ /* 0x000fe400000006ff */
[----:B------:R-:W-:-:S02]  /*02e0*/  IADD3 R16, R11, 0x40, RZ ;  /* 0x000000400b107810 */ /* 0x000fc40007ffe0ff */
[----:B------:R-:W-:Y:S02]  /*02f0*/  SHF.R.S32.HI R10, RZ, 0x1f, R11 ;  /* 0x0000001fff0a7819 */ /* 0x000fe4000001140b */
[----:B------:R-:W-:Y:S02]  /*0300*/  LOP3.LUT R27, R8, 0x2, RZ, 0xc0, !PT ;  /* 0x00000002081b7812 */ /* 0x000fe400078ec0ff */
[----:B------:R-:W-:Y:S02]  /*0310*/  SHF.R.S32.HI R8, RZ, 0x1f, R16 ;  /* 0x0000001fff087819 */ /* 0x000fe40000011410 */
[----:B------:R-:W-:Y:S02]  /*0320*/  @P0 IADD3 R9, R9, 0x1, RZ ;  /* 0x0000000109090810 */ /* 0x000fe40007ffe0ff */
[----:B------:R-:W-:Y:S02]  /*0330*/  ISETP.GE.U32.AND P0, PT, R11, c[0x0][0x1c8], PT ;  /* 0x000072000b007a0c */ /* 0x000fe40003f06070 */
[----:B------:R-:W-:-:S02]  /*0340*/  @!P3 IADD3 R9, -R9, RZ, RZ ;  /* 0x000000ff0909b210 */ /* 0x000fc40007ffe1ff */
[----:B------:R-:W-:Y:S02]  /*0350*/  @!P2 LOP3.LUT R9, RZ, c[0x0][0x1d8], RZ, 0x33, !PT ;  /* 0x00007600ff09aa12 */ /* 0x000fe400078e33ff */
[----:B------:R-:W-:Y:S02]  /*0360*/  ISETP.GE.U32.AND P2, PT, R16, c[0x0][0x1c8], PT ;  /* 0x0000720010007a0c */ /* 0x000fe40003f46070 */
[----:B------:R-:W-:Y:S02]  /*0370*/  IADD3 R13, -R9, RZ, RZ ;  /* 0x000000ff090d7210 */ /* 0x000fe40007ffe1ff */
[----:B------:R-:W-:Y:S02]  /*0380*/  ISETP.GE.AND.EX P0, PT, R10, c[0x0][0x1cc], PT, P0 ;  /* 0x000073000a007a0c */ /* 0x000fe40003f06300 */
[----:B------:R-:W-:Y:S01]  /*0390*/  ISETP.GE.AND.EX P2, PT, R8, c[0x0][0x1cc], PT, P2 ;  /* 0x0000730008007a0c */ /* 0x000fe20003f46320 */
[----:B------:R-:W-:Y:S01]  /*03a0*/  IMAD R26, R13, c[0x0][0x1d8], R6 ;  /* 0x000076000d1a7a24 */ /* 0x000fe200078e0206 */
[----:B------:R-:W-:-:S02]  /*03b0*/  SHF.R.S32.HI R13, RZ, 0x1f, R9 ;  /* 0x0000001fff0d7819 */ /* 0x000fc40000011409 */
[----:B------:R-:W-:Y:S02]  /*03c0*/  ISETP.LT.U32.AND P0, PT, R2, 0x80, !P0 ;  /* 0x000000800200780c */ /* 0x000fe40004701070 */
[----:B------:R-:W-:Y:S01]  /*03d0*/  LEA R26, R26, R27, 0x2 ;  /* 0x0000001b1a1a7211 */ /* 0x000fe200078e10ff */
[----:B------:R-:W-:Y:S01]  /*03e0*/  IMAD R18, R13, c[0x0][0x1d0], RZ ;  /* 0x000074000d127a24 */ /* 0x000fe200078e02ff */
[----:B------:R-:W-:Y:S02]  /*03f0*/  IADD3 R14, R11, 0x80, RZ ;  /* 0x000000800b0e7810 */ /* 0x000fe40007ffe0ff */
[----:B------:R-:W-:Y:S01]  /*0400*/  SHF.R.S32.HI R27, RZ, 0x1f, R26 ;  /* 0x0000001fff1b7819 */ /* 0x000fe2000001141a */
[----:B------:R-:W-:Y:S01]  /*0410*/  IMAD R25, R9, c[0x0][0x1d4], R18 ;  /* 0x0000750009197a24 */ /* 0x000fe200078e0212 */
[----:B------:R-:W-:Y:S02]  /*0420*/  ISETP.LT.U32.AND P2, PT, R2, 0x80, !P2 ;  /* 0x000000800200780c */ /* 0x000fe40005741070 */
[----:B------:R-:W-:Y:S01]  /*0430*/  IADD3 R17, R11, 0xc0, RZ ;  /* 0x000000c00b117810 */ /* 0x000fe20007ffe0ff */
[----:B------:R-:W-:Y:S01]  /*0440*/  IMAD.WIDE.U32 R22, R9, c[0x0][0x1d0], R26 ;  /* 0x0000740009167a25 */ /* 0x000fe200078e001a */
[----:B------:R-:W-:-:S02]  /*0450*/  ISETP.GE.U32.AND P3, PT, R14, c[0x0][0x1c8], PT ;  /* 0x000072000e007a0c */ /* 0x000fc40003f66070 */
[----:B------:R-:W-:Y:S01]  /*0460*/  SHF.R.S32.HI R13, RZ, 0x1f, R14 ;  /* 0x0000001fff0d7819 */ /* 0x000fe2000001140e */
[----:B------:R-:W-:Y:S01]  /*0470*/  @P0 IMAD R10, R10, c[0x0][0x1c0], RZ ;  /* 0x000070000a0a0a24 */ /* 0x000fe200078e02ff */
[----:B------:R-:W-:Y:S02]  /*0480*/  ISETP.GE.U32.AND P4, PT, R17, c[0x0][0x1c8], PT ;  /* 0x0000720011007a0c */ /* 0x000fe40003f86070 */
[----:B------:R-:W-:Y:S01]  /*0490*/  SHF.R.S32.HI R15, RZ, 0x1f, R17 ;  /* 0x0000001fff0f7819 */ /* 0x000fe20000011411 */
[----:B------:R-:W-:Y:S01]  /*04a0*/  @P0 IMAD R29, R11, c[0x0][0x1c4], R10 ;  /* 0x000071000b1d0a24 */ /* 0x000fe200078e020a */
[----:B------:R-:W-:Y:S01]  /*04b0*/  ISETP.GE.AND.EX P3, PT, R13, c[0x0][0x1cc], PT, P3 ;  /* 0x000073000d007a0c */ /* 0x000fe20003f66330 */
[----:B------:R-:W-:Y:S01]  /*04c0*/  @P2 IMAD R19, R8, c[0x0][0x1c0], RZ ;  /* 0x0000700008132a24 */ /* 0x000fe200078e02ff */
[----:B------:R-:W-:Y:S02]  /*04d0*/  IADD3 R25, R23, R25, RZ ;  /* 0x0000001917197210 */ /* 0x000fe40007ffe0ff */
[----:B------:R-:W-:Y:S01]  /*04e0*/  @P0 MOV R24, R22 ;  /* 0x0000001600180202 */ /* 0x000fe20000000f00 */
[----:B------:R-:W-:Y:S01]  /*04f0*/  @P2 IMAD R19, R16, c[0x0][0x1c4], R19 ;  /* 0x0000710010132a24 */ /* 0x000fe200078e0213 */
[----:B------:R-:W-:-:S02]  /*0500*/  ISETP.GE.AND.EX P4, PT, R15, c[0x0][0x1cc], PT, P4 ;  /* 0x000073000f007a0c */ /* 0x000fc40003f86340 */
[C---:B------:R-:W-:Y:S01]  /*0510*/  ISETP.LT.U32.AND P3, PT, R2.reuse, 0x80, !P3 ;  /* 0x000000800200780c */ /* 0x040fe20005f61070 */
[----:B------:R-:W-:Y:S01]  /*0520*/  @P0 IMAD.WIDE.U32 R10, R11, c[0x0][0x1c0], R24 ;  /* 0x000070000b0a0a25 */ /* 0x000fe200078e0018 */
[----:B------:R-:W-:Y:S02]  /*0530*/  @P2 MOV R8, R22 ;  /* 0x0000001600082202 */ /* 0x000fe40000000f00 */
[----:B------:R-:W-:Y:S02]  /*0540*/  @P2 MOV R9, R25 ;  /* 0x0000001900092202 */ /* 0x000fe40000000f00 */
[----:B------:R-:W-:Y:S02]  /*0550*/  ISETP.LT.U32.AND P4, PT, R2, 0x80, !P4 ;  /* 0x000000800200780c */ /* 0x000fe40006781070 */
[----:B------:R-:W-:Y:S01]  /*0560*/  @P0 IADD3 R29, R11, R29, RZ ;  /* 0x0000001d0b1d0210 */ /* 0x000fe20007ffe0ff */
[----:B------:R-:W-:Y:S01]  /*0570*/  @P2 IMAD.WIDE.U32 R8, R16, c[0x0][0x1c0], R8 ;  /* 0x0000700010082a25 */ /* 0x000fe200078e0008 */
[----:B------:R-:W-:-:S04]  /*0580*/  @P0 LEA R28, P5, R10, c[0x0][0x170], 0x1 ;  /* 0x00005c000a1c0a11 */ /* 0x000fc800078a08ff */
[----:B------:R-:W-:Y:S02]  /*0590*/  @P0 LEA.HI.X R29, R10, c[0x0][0x174], R29, 0x1, P5 ;  /* 0x00005d000a1d0a11 */ /* 0x000fe400028f0c1d */
[----:B------:R-:W-:Y:S01]  /*05a0*/  @P2 IADD3 R19, R9, R19, RZ ;  /* 0x0000001309132210 */ /* 0x000fe20007ffe0ff */
[----:B------:R-:W-:Y:S01]  /*05b0*/  @P3 IMAD R9, R13, c[0x0][0x1c0], RZ ;  /* 0x000070000d093a24 */ /* 0x000fe200078e02ff */
[----:B------:R-:W-:Y:S01]  /*05c0*/  @P2 LEA R18, P5, R8, c[0x0][0x170], 0x1 ;  /* 0x00005c0008122a11 */ /* 0x000fe200078a08ff */
[----:B------:R-:W-:Y:S01]  /*05d0*/  @P4 IMAD R20, R15, c[0x0][0x1c0], RZ ;  /* 0x000070000f144a24 */ /* 0x000fe200078e02ff */
[----:B------:R-:W-:Y:S01]  /*05e0*/  MOV R13, RZ ;  /* 0x000000ff000d7202 */ /* 0x000fe20000000f00 */
[----:B------:R-:W-:Y:S01]  /*05f0*/  @P3 IMAD R15, R14, c[0x0][0x1c4], R9 ;  /* 0x000071000e0f3a24 */ /* 0x000fe200078e0209 */
[----:B------:R-:W-:Y:S02]  /*0600*/  @P2 LEA.HI.X R19, R8, c[0x0][0x174], R19, 0x1, P5 ;  /* 0x00005d0008132a11 */ /* 0x000fe400028f0c13 */
[----:B------:R-:W-:-:S02]  /*0610*/  @P3 MOV R8, R22 ;  /* 0x0000001600083202 */ /* 0x000fc40000000f00 */
[-C--:B------:R-:W-:Y:S01]  /*0620*/  @P3 MOV R9, R25.reuse ;  /* 0x0000001900093202 */ /* 0x080fe20000000f00 */
[----:B------:R-:W2:Y:S04]  /*0630*/  @P0 LDG.E R13, [R28.64] ;  /* 0x000000061c0d0981 */ /* 0x000ea8000c1e1900 */
[----:B------:R-:W-:Y:S01]  /*0640*/  @P3 IMAD.WIDE.U32 R8, R14, c[0x0][0x1c0], R8 ;  /* 0x000070000e083a25 */ /* 0x000fe200078e0008 */
[----:B------:R-:W-:Y:S02]  /*0650*/  MOV R14, RZ ;  /* 0x000000ff000e7202 */ /* 0x000fe40000000f00 */
[----:B------:R-:W-:Y:S01]  /*0660*/  @P4 MOV R10, R22 ;  /* 0x00000016000a4202 */ /* 0x000fe20000000f00 */
[----:B------:R-:W-:Y:S01]  /*0670*/  @P3 IMAD.IADD R15, R9, 0x1, R15 ;  /* 0x00000001090f3824 */ /* 0x000fe200078e020f */
[----:B------:R-:W-:-:S02]  /*0680*/  @P4 MOV R11, R25 ;  /* 0x00000019000b4202 */ /* 0x000fc40000000f00 */
[C---:B------:R-:W-:Y:S01]  /*0690*/  @P3 LEA R16, P0, R8.reuse, c[0x0][0x170], 0x1 ;  /* 0x00005c0008103a11 */ /* 0x040fe200078008ff */
[----:B------:R-:W3:Y:S01]  /*06a0*/  @P2 LDG.E R14, [R18.64] ;  /* 0x00000006120e2981 */ /* 0x000ee2000c1e1900 */
[C---:B------:R-:W-:Y:S02]  /*06b0*/  @P4 IMAD R20, R17.reuse, c[0x0][0x1c4], R20 ;  /* 0x0000710011144a24 */ /* 0x040fe400078e0214 */
[----:B------:R-:W-:Y:S01]  /*06c0*/  @P4 IMAD.WIDE.U32 R10, R17, c[0x0][0x1c0], R10 ;  /* 0x00007000110a4a25 */ /* 0x000fe200078e000a */
[----:B------:R-:W-:Y:S02]  /*06d0*/  @P3 LEA.HI.X R17, R8, c[0x0][0x174], R15, 0x1, P0 ;  /* 0x00005d0008113a11 */ /* 0x000fe400000f0c0f */
[----:B------:R-:W-:Y:S02]  /*06e0*/  MOV R15, RZ ;  /* 0x000000ff000f7202 */ /* 0x000fe40000000f00 */
[----:B------:R-:W-:Y:S02]  /*06f0*/  @P4 IADD3 R9, R11, R20, RZ ;  /* 0x000000140b094210 */ /* 0x000fe40007ffe0ff */
[----:B------:R-:W-:-:S02]  /*0700*/  @P4 LEA R8, P0, R10, c[0x0][0x170], 0x1 ;  /* 0x00005c000a084a11 */ /* 0x000fc400078008ff */
[----:B------:R0:W4:Y:S01]  /*0710*/  @P3 LDG.E R15, [R16.64] ;  /* 0x00000006100f3981 */ /* 0x000122000c1e1900 */
[----:B------:R-:W-:Y:S02]  /*0720*/  MOV R20, RZ ;  /* 0x000000ff00147202 */ /* 0x000fe40000000f00 */
        /* <DEDUP_REMOVED lines=8> */
[C---:B------:R-:W-:Y:S02]  /*07b0*/  FADD.FTZ R10, R8.reuse, R9 ;  /* 0x00000009080a7221 */ /* 0x040fe40000010000 */
[----:B------:R-:W-:Y:S01]  /*07c0*/  FFMA.FTZ R11, R8, R8, R11 ;  /* 0x00000008080b7223 */ /* 0x000fe2000001000b */
[--C-:B---3--:R-:W-:Y:S02]  /*07d0*/  PRMT R9, RZ, 0x7610, R14.reuse ;  /* 0x00007610ff097816 */ /* 0x108fe4000000000e */
[----:B------:R-:W-:-:S03]  /*07e0*/  PRMT R8, RZ, 0x5410, R14 ;  /* 0x00005410ff087816 */ /* 0x000fc6000000000e */
[----:B------:R-:W-:Y:S02]  /*07f0*/  FMUL.FTZ R19, R9, R9 ;  /* 0x0000000909137220 */ /* 0x000fe40000410000 */
[C---:B0-----:R-:W-:Y:S02]  /*0800*/  FADD.FTZ R17, R8.reuse, R9 ;  /* 0x0000000908117221 */ /* 0x041fe40000010000 */
[----:B------:R-:W-:Y:S02]  /*0810*/  FFMA.FTZ R19, R8, R8, R19 ;  /* 0x0000000808137223 */ /* 0x000fe40000010013 */
[----:B------:R-:W-:Y:S02]  /*0820*/  FADD.FTZ R10, RZ, R10 ;  /* 0x0000000aff0a7221 */ /* 0x000fe40000010000 */
[----:B------:R-:W-:Y:S01]  /*0830*/  FADD.FTZ R8, RZ, R11 ;  /* 0x0000000bff087221 */ /* 0x000fe20000010000 */
[----:B----4-:R-:W-:Y:S01]  /*0840*/  PRMT R11, RZ, 0x7610, R15 ;  /* 0x00007610ff0b7816 */ /* 0x010fe2000000000f */
[----:B------:R-:W-:Y:S01]  /*0850*/  FADD.FTZ R9, R10, R17 ;  /* 0x000000110a097221 */ /* 0x000fe20000010000 */
[----:B------:R-:W-:-:S03]  /*0860*/  PRMT R10, RZ, 0x5410, R15 ;  /* 0x00005410ff0a7816 */ /* 0x000fc6000000000f */
[----:B------:R-:W-:Y:S02]  /*0870*/  FMUL.FTZ R17, R11, R11 ;  /* 0x0000000b0b117220 */ /* 0x000fe40000410000 */
[C---:B------:R-:W-:Y:S02]  /*0880*/  FADD.FTZ R16, R10.reuse, R11 ;  /* 0x0000000b0a107221 */ /* 0x040fe40000010000 */
[----:B------:R-:W-:Y:S01]  /*0890*/  FFMA.FTZ R17, R10, R10, R17 ;  /* 0x0000000a0a117223 */ /* 0x000fe20000010011 */
[----:B-----5:R-:W-:Y:S01]  /*08a0*/  PRMT R10, RZ, 0x7610, R20 ;  /* 0x00007610ff0a7816 */ /* 0x020fe20000000014 */
        /* <DEDUP_REMOVED lines=67> */
.L_x_1539:
[----:B------:R-:W2:Y:S01]  /*0ce0*/  LDG.E.STRONG.GPU R11, [R8.64] ;  /* 0x00000006080b7981 */ /* 0x000ea2000c1ef900 */
[----:B------:R-:W-:Y:S01]  /*0cf0*/  YIELD ;  /* 0x0000000000007946 */ /* 0x000fe20003800000 */
[----:B--2---:R-:W-:Y:S01]  /*0d00*/  ISETP.NE.AND P0, PT, R11, R28, PT ;  /* 0x0000001c0b00720c */ /* 0x004fe20003f05270 */
[----:B------:R-:W-:-:S12]  /*0d10*/  CCTL.IVALL ;  /* 0x00000000ff00798f */ /* 0x000fd80002000000 */
[----:B------:R-:W-:Y:S05]  /*0d20*/  @P0 BRA `(.L_x_1539) ;  /* 0xffffffb000000947 */ /* 0x000fea000383ffff */
.L_x_1538:
        /* <DEDUP_REMOVED lines=16> */
.L_x_1543:
        /* <DEDUP_REMOVED lines=115> */
.L_x_1542:
        /* <DEDUP_REMOVED lines=61> */
.L_x_1544:
[----:B------:R-:W-:-:S13]  /*1930*/  ISETP.NE.OR P0, PT, R10, RZ, P0 ;  /* 0x000000ff0a00720c */ /* 0x000fda0000705670 */
[----:B------:R-:W-:Y:S05]  /*1940*/  @!P0 BRA `(.L_x_1540) ;  /* 0x000001f000008947 */ /* 0x000fea0003800000 */
.L_x_1541:
        /* <DEDUP_REMOVED lines=31> */
.L_x_1540:
        /* <DEDUP_REMOVED lines=11> */
.L_x_1546:
[----:B------:R-:W-:Y:S05]  /*1bf0*/  BSYNC B0 ;  /* 0x0000000000007941 */ /* 0x000fea0003800000 */
.L_x_1545:
        /* <DEDUP_REMOVED lines=15> */
[----:B------:R-:W-:-:S03]  /*1cf0*/  @!P0 FADD.FTZ R17, R17, R11 ;  /* 0x0000000b11118221 */ /* 0x000fc60000010000 */
.L_x_1537:
[----:B------:R-:W-:Y:S01]  /*1d00*/  @P1 MOV R19, 0x8 ;  /* 0x0000000800131802 */ /* 0x000fe20000000f00 */
[----:B------:R-:W-:Y:S01]  /*1d10*/  @P1 FMUL.FTZ R9, R17, c[0x0][0x1f4] ;  /* 0x00007d0011091a20 */ /* 0x000fe20000410000 */
[----:B------:R-:W-:Y:S01]  /*1d20*/  @!P2 STS.64 [0x30], R16 ;  /* 0x00003010ff00a388 */ /* 0x000fe20000000a00 */
[----:B------:R-:W-:Y:S01]  /*1d30*/  @P1 FMUL.FTZ R8, R16, c[0x0][0x1f4] ;  /* 0x00007d0010081a20 */ /* 0x000fe20000410000 */
[----:B------:R-:W-:Y:S01]  /*1d40*/  SHF.L.U32 R28, R26, 0x1, RZ ;  /* 0x000000011a1c7819 */ /* 0x000fe200000006ff */
[----:B------:R-:W-:Y:S01]  /*1d50*/  @P1 IMAD.WIDE R18, R6, R19, c[0x0][0x168] ;  /* 0x00005a0006121625 */ /* 0x000fe200078e0213 */
[----:B------:R-:W-:Y:S02]  /*1d60*/  SHF.L.U64.HI R10, R26, 0x1, R27 ;  /* 0x000000011a0a7819 */ /* 0x000fe4000001021b */
[C---:B------:R-:W-:Y:S02]  /*1d70*/  IADD3 R26, P0, R28.reuse, c[0x0][0x178], RZ ;  /* 0x00005e001c1a7a10 */ /* 0x040fe40007f1e0ff */
[----:B------:R0:W-:Y:S04]  /*1d80*/  @P1 STG.E.64 [R18.64], R8 ;  /* 0x0000000812001986 */ /* 0x0001e8000c101b06 */
[----:B------:R-:W-:Y:S01]  /*1d90*/  BAR.SYNC.DEFER_BLOCKING 0x0 ;  /* 0x0000000000007b1d */ /* 0x000fe20000010000 */
[----:B------:R-:W-:-:S02]  /*1da0*/  IADD3 R28, P2, R28, c[0x0][0x180], RZ ;  /* 0x000060001c1c7a10 */ /* 0x000fc40007f5e0ff */
[C---:B------:R-:W-:Y:S02]  /*1db0*/  IADD3.X R27, R10.reuse, c[0x0][0x17c], RZ, P0, !PT ;  /* 0x00005f000a1b7a10 */ /* 0x040fe400007fe4ff */
[----:B------:R-:W-:-:S03]  /*1dc0*/  IADD3.X R29, R10, c[0x0][0x184], RZ, P2, !PT ;  /* 0x000061000a1d7a10 */ /* 0x000fc600017fe4ff */
[----:B0-----:R0:W2:Y:S04]  /*1dd0*/  LDG.E.U16 R8, [R26.64] ;  /* 0x000000061a087981 */ /* 0x0010a8000c1e1500 */
[----:B------:R1:W3:Y:S04]  /*1de0*/  LDG.E.U16 R9, [R28.64] ;  /* 0x000000061c097981 */ /* 0x0002e8000c1e1500 */
[----:B------:R-:W4:Y:S04]  /*1df0*/  LDS.64 R10, [0x30] ;  /* 0x00003000ff0a7984 */ /* 0x000f280000000a00 */
[----:B0-----:R0:W5:Y:S04]  /*1e00*/  LDG.E.U16 R26, [R26.64+0x2] ;  /* 0x000002061a1a7981 */ /* 0x001168000c1e1500 */
[----:B-1----:R1:W3:Y:S01]  /*1e10*/  LDG.E.U16 R28, [R28.64+0x2] ;  /* 0x000002061c1c7981 */ /* 0x0022e2000c1e1500 */
[----:B------:R-:W-:-:S02]  /*1e20*/  IMAD.MOV.U32 R18, RZ, RZ, 0x3f800000 ;  /* 0x3f800000ff127424 */ /* 0x000fc400078e00ff */
[----:B----4-:R-:W-:-:S04]  /*1e30*/  FMUL.FTZ R16, R10, c[0x0][0x1f4] ;  /* 0x00007d000a107a20 */ /* 0x010fc80000410000 */
[----:B------:R-:W-:-:S04]  /*1e40*/  FMUL.FTZ R10, R16, R16 ;  /* 0x00000010100a7220 */ /* 0x000fc80000410000 */
[----:B------:R-:W-:-:S05]  /*1e50*/  FFMA.FTZ R10, R11, c[0x0][0x1f4], -R10 ;  /* 0x00007d000b0a7a23 */ /* 0x000fca000001080a */
[----:B------:R-:W-:Y:S02]  /*1e60*/  FSETP.GTU.FTZ.AND P0, PT, R10, RZ, PT ;  /* 0x000000ff0a00720b */ /* 0x000fe40003f1c000 */
[----:B------:R-:W-:Y:S02]  /*1e70*/  SHF.R.U32.HI R17, RZ, 0x1, R2 ;  /* 0x00000001ff117819 */ /* 0x000fe40000011602 */
[----:B------:R-:W-:-:S09]  /*1e80*/  ISETP.NE.AND P2, PT, RZ, UR5, PT ;  /* 0x00000005ff007c0c */ /* 0x000fd2000bf45270 */
[----:B------:R-:W-:-:S04]  /*1e90*/  @P0 FADD.FTZ R11, R10, c[0x0][0x188] ;  /* 0x000062000a0b0621 */ /* 0x000fc80000010000 */
[----:B------:R-:W4:Y:S01]  /*1ea0*/  @P0 MUFU.RSQ R18, R11 ;  /* 0x0000000b00120308 */ /* 0x000f220000001400 */
[----:B------:R-:W-:Y:S01]  /*1eb0*/  IMAD R17, R3, c[0x0][0x1e4], R17 ;  /* 0x0000790003117a24 */ /* 0x000fe200078e0211 */
[--C-:B0-----:R-:W-:Y:S02]  /*1ec0*/  PRMT R27, RZ, 0x5410, R13.reuse ;  /* 0x00005410ff1b7816 */ /* 0x101fe4000000000d */
[----:B-1----:R-:W-:Y:S02]  /*1ed0*/  PRMT R29, RZ, 0x7610, R13 ;  /* 0x00007610ff1d7816 */ /* 0x002fe4000000000d */
[----:B------:R-:W-:Y:S01]  /*1ee0*/  ISETP.GE.U32.AND P0, PT, R17, c[0x0][0x1c8], PT ;  /* 0x0000720011007a0c */ /* 0x000fe20003f06070 */
[--C-:B------:R-:W-:Y:S01]  /*1ef0*/  FADD.FTZ R27, R27, -R16.reuse ;  /* 0x800000101b1b7221 */ /* 0x100fe20000010000 */
[----:B------:R-:W-:Y:S01]  /*1f00*/  SHF.R.S32.HI R10, RZ, 0x1f, R17 ;  /* 0x0000001fff0a7819 */ /* 0x000fe20000011411 */
[----:B------:R-:W-:-:S03]  /*1f10*/  FADD.FTZ R29, R29, -R16 ;  /* 0x800000101d1d7221 */ /* 0x000fc60000010000 */
[----:B------:R-:W-:Y:S01]  /*1f20*/  ISETP.GE.AND.EX P0, PT, R10, c[0x0][0x1cc], PT, P0 ;  /* 0x000073000a007a0c */ /* 0x000fe20003f06300 */
[----:B----4-:R-:W-:-:S03]  /*1f30*/  FMUL.FTZ R29, R29, R18 ;  /* 0x000000121d1d7220 */ /* 0x010fc60000410000 */
[----:B------:R-:W-:Y:S02]  /*1f40*/  ISETP.LT.U32.AND P0, PT, R2, 0x80, !P0 ;  /* 0x000000800200780c */ /* 0x000fe40004701070 */
[----:B--2---:R-:W-:Y:S01]  /*1f50*/  PRMT R13, RZ, 0x5410, R8 ;  /* 0x00005410ff0d7816 */ /* 0x004fe20000000008 */
[----:B------:R-:W-:Y:S01]  /*1f60*/  FMUL.FTZ R8, R27, R18 ;  /* 0x000000121b087220 */ /* 0x000fe20000410000 */
[----:B-----5:R-:W-:Y:S02]  /*1f70*/  PRMT R19, RZ, 0x5410, R26 ;  /* 0x00005410ff137816 */ /* 0x020fe4000000001a */
[----:B---3--:R-:W-:Y:S02]  /*1f80*/  PRMT R26, RZ, 0x5410, R9 ;  /* 0x00005410ff1a7816 */ /* 0x008fe40000000009 */
[----:B------:R-:W-:-:S03]  /*1f90*/  PRMT R28, RZ, 0x5410, R28 ;  /* 0x00005410ff1c7816 */ /* 0x000fc6000000001c */
        /* <DEDUP_REMOVED lines=13> */
.L_x_1547:
[----:B------:R-:W-:Y:S01]  /*2070*/  BSSY B0, `(.L_x_1548) ;  /* 0x000000c000007945 */ /* 0x000fe20003800000 */
[----:B------:R-:W-:Y:S05]  /*2080*/  @!P0 BRA `(.L_x_1549) ;  /* 0x000000a000008947 */ /* 0x000fea0003800000 */
[----:B------:R-:W-:Y:S01]  /*2090*/  F2FP.BF16.PACK_AB R27, R27, R8 ;  /* 0x000000081b1b723e */ /* 0x000fe200000010ff */
[----:B------:R-:W-:Y:S01]  /*20a0*/  IMAD R10, R10, c[0x0][0x1c0], RZ ;  /* 0x000070000a0a7a24 */ /* 0x000fe200078e02ff */
[----:B------:R-:W-:Y:S02]  /*20b0*/  MOV R8, R22 ;  /* 0x0000001600087202 */ /* 0x000fe40000000f00 */
[----:B------:R-:W-:Y:S01]  /*20c0*/  MOV R9, R25 ;  /* 0x0000001900097202 */ /* 0x000fe20000000f00 */
[----:B------:R-:W-:-:S04]  /*20d0*/  IMAD R11, R17, c[0x0][0x1c4], R10 ;  /* 0x00007100110b7a24 */ /* 0x000fc800078e020a */
[----:B------:R-:W-:-:S05]  /*20e0*/  IMAD.WIDE.U32 R8, R17, c[0x0][0x1c0], R8 ;  /* 0x0000700011087a25 */ /* 0x000fca00078e0008 */
[----:B------:R-:W-:Y:S02]  /*20f0*/  IADD3 R11, R9, R11, RZ ;  /* 0x0000000b090b7210 */ /* 0x000fe40007ffe0ff */
[----:B------:R-:W-:-:S04]  /*2100*/  LEA R10, P0, R8, c[0x0][0x160], 0x1 ;  /* 0x00005800080a7a11 */ /* 0x000fc800078008ff */
[----:B------:R-:W-:-:S05]  /*2110*/  LEA.HI.X R11, R8, c[0x0][0x164], R11, 0x1, P0 ;  /* 0x00005900080b7a11 */ /* 0x000fca00000f0c0b */
[----:B------:R0:W-:Y:S04]  /*2120*/  STG.E [R10.64], R27 ;  /* 0x0000001b0a007986 */ /* 0x0001e8000c101906 */
.L_x_1549:
[----:B------:R-:W-:Y:S05]  /*2130*/  BSYNC B0 ;  /* 0x0000000000007941 */ /* 0x000fea0003800000 */
.L_x_1548:
        /* <DEDUP_REMOVED lines=24> */
.L_x_1550:
        /* <DEDUP_REMOVED lines=12> */
.L_x_1552:
[----:B------:R-:W-:Y:S05]  /*2380*/  BSYNC B0 ;  /* 0x0000000000007941 */ /* 0x000fea0003800000 */
.L_x_1551:
[--C-:B------:R-:W-:Y:S02]  /*2390*/  PRMT R9, RZ, 0x5410, R15.reuse ;  /* 0x00005410ff097816 */ /* 0x100fe4000000000f */
[----:B0-----:R-:W-:Y:S02]  /*23a0*/  PRMT R27, RZ, 0x7610, R15 ;  /* 0x00007610ff1b7816 */ /* 0x001fe4000000000f */
        /* <DEDUP_REMOVED lines=17> */
[----:B------:R-:W-:Y:S01]  /*24c0*/  FFMA.FTZ R15, R13, R15, R26 ;  /* 0x0000000f0d0f7223 */ /* 0x000fe2000001001a */
[----:B------:R-:W-:Y:S01]  /*24d0*/  ISETP.GE.AND.EX P3, PT, R14, c[0x0][0x1cc], PT, P3 ;  /* 0x000073000e007a0c */ /* 0x000fe20003f66330 */
[----:B------:R-:W-:Y:S01]  /*24e0*/  FFMA.FTZ R16, R19, R29, R28 ;  /* 0x0000001d13107223 */ /* 0x000fe2000001001c */
[C---:B------:R-:W-:Y:S01]  /*24f0*/  ISETP.LT.U32.AND P0, PT, R2.reuse, 0x80, !P0 ;  /* 0x000000800200780c */ /* 0x040fe20004701070 */
[----:B------:R-:W-:Y:S01]  /*2500*/  FFMA.FTZ R13, R13, R27, R26 ;  /* 0x0000001b0d0d7223 */ /* 0x000fe2000001001a */
        /* <DEDUP_REMOVED lines=13> */
.L_x_1553:
[----:B------:R-:W-:Y:S01]  /*25e0*/  BSSY B0, `(.L_x_1554) ;  /* 0x000000c000007945 */ /* 0x000fe20003800000 */
[----:B------:R-:W-:Y:S05]  /*25f0*/  @!P0 BRA `(.L_x_1555) ;  /* 0x000000a000008947 */ /* 0x000fea0003800000 */
        /* <DEDUP_REMOVED lines=10> */
.L_x_1555:
[----:B------:R-:W-:Y:S05]  /*26a0*/  BSYNC B0 ;  /* 0x0000000000007941 */ /* 0x000fea0003800000 */
.L_x_1554:
[----:B------:R-:W-:Y:S05]  /*26b0*/  @!P2 BRA `(.L_x_1556) ;  /* 0x000000a00000a947 */ /* 0x000fea0003800000 */
        /* <DEDUP_REMOVED lines=10> */
.L_x_1556:
        /* <DEDUP_REMOVED lines=12> */
.L_x_1558:
[----:B------:R-:W-:Y:S05]  /*2820*/  BSYNC B0 ;  /* 0x0000000000007941 */ /* 0x000fea0003800000 */
.L_x_1557:
[----:B------:R-:W-:Y:S02]  /*2830*/  IADD3 R6, R6, c[0x0][0x10], RZ ;  /* 0x0000040006067a10 */ /* 0x000fe40007ffe0ff */
[----:B------:R-:W-:Y:S02]  /*2840*/  IADD3 R5, R5, 0x1, RZ ;  /* 0x0000000105057810 */ /* 0x000fe40007ffe0ff */
[----:B------:R-:W-:-:S13]  /*2850*/  ISETP.GE.AND P0, PT, R6, UR4, PT ;  /* 0x0000000406007c0c */ /* 0x000fda000bf06270 */
[----:B------:R-:W-:Y:S01]  /*2860*/  @P0 CALL.REL.NOINC `(.L_x_1559) ;  /* 0x0000001000000944 */ /* 0x000fe20003c00000 */
[----:B------:R-:W-:Y:S05]  /*2870*/  BRA `(.L_x_1560) ;  /* 0xffffd8f000007947 */ /* 0x000fea000383ffff */
.L_x_1559:
[----:B------:R-:W-:Y:S05]  /*2880*/  EXIT ;  /* 0x000000000000794d */ /* 0x000fea0003800000 */
.L_x_1561:
        /* <DEDUP_REMOVED lines=15> */
.L_x_2321:


//--------------------- .text._Z35group_norm_nhwc_fwd_one_pass_kernelI11Bf16IOBf16WLi512ELi4ELi128EEv26Group_norm_nhwc_fwd_params --------------------------
	.section	.text._Z35group_norm_nhwc_fwd_one_pass_kernelI11Bf16IOBf16WLi512ELi4ELi128EEv26Group_norm_nhwc_fwd_params,"ax",@progbits
	.sectioninfo	@"SHI_REGISTERS=48"
	.align	128
        .global         _Z35group_norm_nhwc_fwd_one_pass_kernelI11Bf16IOBf16WLi512ELi4ELi128EEv26Group_norm_nhwc_fwd_params
        .type           _Z35group_norm_nhwc_fwd_one_pass_kernelI11Bf16IOBf16WLi512ELi4ELi128EEv26Group_norm_nhwc_fwd_params,@function
        .size           _Z35group_norm_nhwc_fwd_one_pass_kernelI11Bf16IOBf16WLi512ELi4ELi128EEv26Group_norm_nhwc_fwd_params,(.L_x_2322 - _Z35group_norm_nhwc_fwd_one_pass_kernelI11Bf16IOBf16WLi512ELi4ELi128EEv26Group_norm_nhwc_fwd_params)
        .other          _Z35group_norm_nhwc_fwd_one_pass_kernelI11Bf16IOBf16WLi512ELi4ELi128EEv26Group_norm_nhwc_fwd_params,@"STO_CUDA_ENTRY STV_DEFAULT"
_Z35group_norm_nhwc_fwd_one_pass_kernelI11Bf16IOBf16WLi512ELi4ELi128EEv26Group_norm_nhwc_fwd_params:
.text._Z35group_norm_nhwc_fwd_one_pass_kernelI11Bf16IOBf16WLi512ELi4ELi128EEv26Group_norm_nhwc_fwd_params:
        /* <DEDUP_REMOVED lines=10> */
[----:B------:R-:W-:Y:S02]  /*00a0*/  ULDC.U8 UR7, c[0x0][0x1dc] ;  /* 0x0000770000077ab9 */ /* 0x000fe40000000000 */
[----:B------:R-:W1:Y:S01]  /*00b0*/  S2R R3, SR_CTAID.X ;  /* 0x0000000000037919 */ /* 0x000e620000002500 */
[----:B------:R-:W-:-:S03]  /*00c0*/  ULDC.64 UR8, c[0x0][0x118] ;  /* 0x0000460000087ab9 */ /* 0x000fc60000000a00 */
[----:B------:R-:W2:Y:S01]  /*00d0*/  S2R R4, SR_LANEID ;  /* 0x0000000000047919 */ /* 0x000ea20000000000 */
[--C-:B0-----:R-:W-:Y:S02]  /*00e0*/  SHF.R.U32.HI R36, RZ, 0x1, R2.reuse ;  /* 0x00000001ff247819 */ /* 0x101fe40000011602 */
[----:B------:R-:W-:-:S03]  /*00f0*/  SHF.R.S32.HI R5, RZ, 0x1f, R2 ;  /* 0x0000001fff057819 */ /* 0x000fc60000011402 */
[----:B-1----:R-:W-:Y:S01]  /*0100*/  IMAD R36, R3, c[0x0][0x1e4], R36 ;  /* 0x0000790003247a24 */ /* 0x002fe200078e0224 */
[----:B------:R-:W-:Y:S02]  /*0110*/  LEA.HI R29, R5, R2, RZ, 0x5 ;  /* 0x00000002051d7211 */ /* 0x000fe400078f28ff */
[----:B------:R-:W-:Y:S02]  /*0120*/  MOV R5, R0 ;  /* 0x0000000000057202 */ /* 0x000fe40000000f00 */
[C---:B------:R-:W-:Y:S02]  /*0130*/  IADD3 R35, R36.reuse, 0x40, RZ ;  /* 0x0000004024237810 */ /* 0x040fe40007ffe0ff */
[C---:B------:R-:W-:Y:S02]  /*0140*/  IADD3 R34, R36.reuse, 0xc0, RZ ;  /* 0x000000c024227810 */ /* 0x040fe40007ffe0ff */
[C---:B------:R-:W-:Y:S02]  /*0150*/  IADD3 R33, R36.reuse, 0x100, RZ ;  /* 0x0000010024217810 */ /* 0x040fe40007ffe0ff */
[----:B------:R-:W-:-:S02]  /*0160*/  IADD3 R32, R36, 0x140, RZ ;  /* 0x0000014024207810 */ /* 0x000fc40007ffe0ff */
[C---:B------:R-:W-:Y:S02]  /*0170*/  IADD3 R31, R36.reuse, 0x180, RZ ;  /* 0x00000180241f7810 */ /* 0x040fe40007ffe0ff */
[----:B------:R-:W-:Y:S02]  /*0180*/  IADD3 R30, R36, 0x1c0, RZ ;  /* 0x000001c0241e7810 */ /* 0x000fe40007ffe0ff */
[----:B------:R-:W-:Y:S02]  /*0190*/  SHF.R.S32.HI R29, RZ, 0x5, R29 ;  /* 0x00000005ff1d7819 */ /* 0x000fe4000001141d */
[----:B------:R-:W-:Y:S02]  /*01a0*/  SHF.R.S32.HI R6, RZ, 0x1f, R35 ;  /* 0x0000001fff067819 */ /* 0x000fe40000011423 */
[----:B------:R-:W-:Y:S02]  /*01b0*/  SHF.R.S32.HI R7, RZ, 0x1f, R34 ;  /* 0x0000001fff077819 */ /* 0x000fe40000011422 */
[----:B------:R-:W-:-:S02]  /*01c0*/  SHF.R.S32.HI R8, RZ, 0x1f, R33 ;  /* 0x0000001fff087819 */ /* 0x000fc40000011421 */
[----:B------:R-:W-:Y:S02]  /*01d0*/  SHF.R.S32.HI R9, RZ, 0x1f, R32 ;  /* 0x0000001fff097819 */ /* 0x000fe40000011420 */
[----:B------:R-:W-:Y:S02]  /*01e0*/  SHF.R.S32.HI R10, RZ, 0x1f, R31 ;  /* 0x0000001fff0a7819 */ /* 0x000fe4000001141f */
[----:B--2---:R-:W-:Y:S02]  /*01f0*/  SHF.R.S32.HI R11, RZ, 0x1f, R30 ;  /* 0x0000001fff0b7819 */ /* 0x004fe4000001141e */
.L_x_1597:
[----:B0-----:R-:W-:Y:S02]  /*0200*/  IABS R15, c[0x0][0x1d8] ;  /* 0x00007600000f7a13 */ /* 0x001fe40000000000 */
[----:B------:R-:W-:Y:S02]  /*0210*/  ISETP.GE.U32.AND P5, PT, R33, c[0x0][0x1c8], PT ;  /* 0x0000720021007a0c */ /* 0x000fe40003fa6070 */
[----:B------:R-:W0:Y:S02]  /*0220*/  I2F.RP R14, R15 ;  /* 0x0000000f000e7306 */ /* 0x000e240000209400 */
[----:B------:R-:W-:-:S06]  /*0230*/  ISETP.GE.AND.EX P5, PT, R8, c[0x0][0x1cc], PT, P5 ;  /* 0x0000730008007a0c */ /* 0x000fcc0003fa6350 */
        /* <DEDUP_REMOVED lines=20> */
[----:B------:R-:W-:Y:S02]  /*0380*/  IADD3 R15, R36, 0x80, RZ ;  /* 0x00000080240f7810 */ /* 0x000fe40007ffe0ff */
[----:B------:R-:W-:-:S02]  /*0390*/  SHF.R.S32.HI R14, RZ, 0x1f, R36 ;  /* 0x0000001fff0e7819 */ /* 0x000fc40000011424 */
[----:B------:R-:W-:Y:S02]  /*03a0*/  ISETP.GE.U32.AND P3, PT, R15, c[0x0][0x1c8], PT ;  /* 0x000072000f007a0c */ /* 0x000fe40003f66070 */
[----:B------:R-:W-:-:S03]  /*03b0*/  SHF.R.S32.HI R16, RZ, 0x1f, R15 ;  /* 0x0000001fff107819 */ /* 0x000fc6000001140f */
[----:B------:R-:W-:Y:S02]  /*03c0*/  @P0 IADD3 R13, R13, 0x1, RZ ;  /* 0x000000010d0d0810 */ /* 0x000fe40007ffe0ff */
[----:B------:R-:W-:Y:S02]  /*03d0*/  ISETP.GE.U32.AND P0, PT, R35, c[0x0][0x1c8], PT ;  /* 0x0000720023007a0c */ /* 0x000fe40003f06070 */
[----:B------:R-:W-:Y:S02]  /*03e0*/  @!P2 IADD3 R13, -R13, RZ, RZ ;  /* 0x000000ff0d0da210 */ /* 0x000fe40007ffe1ff */
[----:B------:R-:W-:Y:S02]  /*03f0*/  @!P1 LOP3.LUT R13, RZ, c[0x0][0x1d8], RZ, 0x33, !PT ;  /* 0x00007600ff0d9a12 */ /* 0x000fe400078e33ff */
[----:B------:R-:W-:Y:S02]  /*0400*/  ISETP.GE.AND.EX P0, PT, R6, c[0x0][0x1cc], PT, P0 ;  /* 0x0000730006007a0c */ /* 0x000fe40003f06300 */
[----:B------:R-:W-:-:S02]  /*0410*/  IADD3 R42, -R13, RZ, RZ ;  /* 0x000000ff0d2a7210 */ /* 0x000fc40007ffe1ff */
[----:B------:R-:W-:Y:S02]  /*0420*/  ISETP.GT.U32.AND P1, PT, R2, 0x7f, PT ;  /* 0x0000007f0200780c */ /* 0x000fe40003f24070 */
[----:B------:R-:W-:Y:S01]  /*0430*/  ISETP.GE.U32.AND P2, PT, R36, c[0x0][0x1c8], PT ;  /* 0x0000720024007a0c */ /* 0x000fe20003f46070 */
[----:B------:R-:W-:Y:S01]  /*0440*/  IMAD R42, R42, c[0x0][0x1d8], R5 ;  /* 0x000076002a2a7a24 */ /* 0x000fe200078e0205 */
[----:B------:R-:W-:Y:S02]  /*0450*/  SHF.R.S32.HI R12, RZ, 0x1f, R13 ;  /* 0x0000001fff0c7819 */ /* 0x000fe4000001140d */
[----:B------:R-:W-:Y:S02]  /*0460*/  ISETP.LT.U32.AND P0, PT, R2, 0x80, !P0 ;  /* 0x000000800200780c */ /* 0x000fe40004701070 */
[----:B------:R-:W-:Y:S01]  /*0470*/  LEA R42, R42, R43, 0x2 ;  /* 0x0000002b2a2a7211 */ /* 0x000fe200078e10ff */
[----:B------:R-:W-:Y:S01]  /*0480*/  IMAD R12, R12, c[0x0][0x1d0], RZ ;  /* 0x000074000c0c7a24 */ /* 0x000fe200078e02ff */
[----:B------:R-:W-:-:S02]  /*0490*/  ISETP.GE.OR.EX P2, PT, R14, c[0x0][0x1cc], P1, P2 ;  /* 0x000073000e007a0c */ /* 0x000fc40000f46720 */
[----:B------:R-:W-:Y:S01]  /*04a0*/  SHF.R.S32.HI R43, RZ, 0x1f, R42 ;  /* 0x0000001fff2b7819 */ /* 0x000fe2000001142a */
[C---:B------:R-:W-:Y:S01]  /*04b0*/  IMAD R39, R13.reuse, c[0x0][0x1d4], R12 ;  /* 0x000075000d277a24 */ /* 0x040fe200078e020c */
[----:B------:R-:W-:Y:S02]  /*04c0*/  ISETP.GE.OR.EX P1, PT, R16, c[0x0][0x1cc], P1, P3 ;  /* 0x0000730010007a0c */ /* 0x000fe40000f26730 */
[----:B------:R-:W-:Y:S01]  /*04d0*/  ISETP.GE.U32.AND P3, PT, R34, c[0x0][0x1c8], PT ;  /* 0x0000720022007a0c */ /* 0x000fe20003f66070 */
[----:B------:R-:W-:-:S03]  /*04e0*/  IMAD.WIDE.U32 R40, R13, c[0x0][0x1d0], R42 ;  /* 0x000074000d287a25 */ /* 0x000fc600078e002a */
[----:B------:R-:W-:Y:S01]  /*04f0*/  ISETP.GE.AND.EX P3, PT, R7, c[0x0][0x1cc], PT, P3 ;  /* 0x0000730007007a0c */ /* 0x000fe20003f66330 */
[----:B------:R-:W-:Y:S01]  /*0500*/  @P0 IMAD R12, R6, c[0x0][0x1c0], RZ ;  /* 0x00007000060c0a24 */ /* 0x000fe200078e02ff */
[----:B------:R-:W-:Y:S01]  /*0510*/  IADD3 R39, R41, R39, RZ ;  /* 0x0000002729277210 */ /* 0x000fe20007ffe0ff */
[----:B------:R-:W-:Y:S01]  /*0520*/  @!P2 IMAD R13, R14, c[0x0][0x1c0], RZ ;  /* 0x000070000e0daa24 */ /* 0x000fe200078e02ff */
[-C--:B------:R-:W-:Y:S01]  /*0530*/  @P0 MOV R38, R40.reuse ;  /* 0x0000002800260202 */ /* 0x080fe20000000f00 */
[C---:B------:R-:W-:Y:S01]  /*0540*/  @P0 IMAD R19, R35.reuse, c[0x0][0x1c4], R12 ;  /* 0x0000710023130a24 */ /* 0x040fe200078e020c */
[----:B------:R-:W-:Y:S01]  /*0550*/  ISETP.LT.U32.AND P3, PT, R2, 0x80, !P3 ;  /* 0x000000800200780c */ /* 0x000fe20005f61070 */
[----:B------:R-:W-:Y:S01]  /*0560*/  @!P1 IMAD R14, R16, c[0x0][0x1c0], RZ ;  /* 0x00007000100e9a24 */ /* 0x000fe200078e02ff */
[-C--:B------:R-:W-:Y:S01]  /*0570*/  @!P2 MOV R12, R40.reuse ;  /* 0x00000028000ca202 */ /* 0x080fe20000000f00 */
[----:B------:R-:W-:Y:S01]  /*0580*/  @P0 IMAD.WIDE.U32 R16, R35, c[0x0][0x1c0], R38 ;  /* 0x0000700023100a25 */ /* 0x000fe200078e0026 */
[----:B------:R-:W-:-:S03]  /*0590*/  @!P1 MOV R18, R40 ;  /* 0x0000002800129202 */ /* 0x000fc60000000f00 */
[C---:B------:R-:W-:Y:S01]  /*05a0*/  @!P2 IMAD R21, R36.reuse, c[0x0][0x1c4], R13 ;  /* 0x000071002415aa24 */ /* 0x040fe200078e020d */
[----:B------:R-:W-:Y:S01]  /*05b0*/  @!P2 MOV R13, R39 ;  /* 0x00000027000da202 */ /* 0x000fe20000000f00 */
[----:B------:R-:W-:Y:S01]  /*05c0*/  @!P1 IMAD R23, R15, c[0x0][0x1c4], R14 ;  /* 0x000071000f179a24 */ /* 0x000fe200078e020e */
[----:B------:R-:W-:Y:S02]  /*05d0*/  @P0 IADD3 R17, R17, R19, RZ ;  /* 0x0000001311110210 */ /* 0x000fe40007ffe0ff */
[----:B------:R-:W-:Y:S01]  /*05e0*/  @!P1 MOV R19, R39 ;  /* 0x0000002700139202 */ /* 0x000fe20000000f00 */
[----:B------:R-:W-:Y:S01]  /*05f0*/  @!P2 IMAD.WIDE.U32 R12, R36, c[0x0][0x1c0], R12 ;  /* 0x00007000240caa25 */ /* 0x000fe200078e000c */
[----:B------:R-:W-:-:S03]  /*0600*/  @P0 LEA R14, P4, R16, c[0x0][0x170], 0x1 ;  /* 0x00005c00100e0a11 */ /* 0x000fc600078808ff */
[----:B------:R-:W-:Y:S01]  /*0610*/  @!P1 IMAD.WIDE.U32 R18, R15, c[0x0][0x1c0], R18 ;  /* 0x000070000f129a25 */ /* 0x000fe200078e0012 */
[----:B------:R-:W-:Y:S02]  /*0620*/  @P0 LEA.HI.X R15, R16, c[0x0][0x174], R17, 0x1, P4 ;  /* 0x00005d00100f0a11 */ /* 0x000fe400020f0c11 */
[----:B------:R-:W-:Y:S01]  /*0630*/  @P3 MOV R16, R40 ;  /* 0x0000002800103202 */ /* 0x000fe20000000f00 */
[----:B------:R-:W-:Y:S01]  /*0640*/  @P3 IMAD R25, R7, c[0x0][0x1c0], RZ ;  /* 0x0000700007193a24 */ /* 0x000fe200078e02ff */
[----:B------:R-:W-:Y:S02]  /*0650*/  @P3 MOV R17, R39 ;  /* 0x0000002700113202 */ /* 0x000fe40000000f00 */
[----:B------:R-:W-:Y:S01]  /*0660*/  @!P2 IADD3 R13, R13, R21, RZ ;  /* 0x000000150d0da210 */ /* 0x000fe20007ffe0ff */
[----:B------:R-:W-:Y:S01]  /*0670*/  @P3 IMAD R25, R34, c[0x0][0x1c4], R25 ;  /* 0x0000710022193a24 */ /* 0x000fe200078e0219 */
[----:B------:R-:W-:Y:S01]  /*0680*/  @!P2 LEA R20, P4, R12, c[0x0][0x170], 0x1 ;  /* 0x00005c000c14aa11 */ /* 0x000fe200078808ff */
[----:B------:R-:W-:Y:S01]  /*0690*/  @P3 IMAD.WIDE.U32 R16, R34, c[0x0][0x1c0], R16 ;  /* 0x0000700022103a25 */ /* 0x000fe200078e0010 */
[----:B------:R-:W-:-:S02]  /*06a0*/  @!P1 IADD3 R23, R19, R23, RZ ;  /* 0x0000001713179210 */ /* 0x000fc40007ffe0ff */
[----:B------:R-:W-:Y:S02]  /*06b0*/  @!P2 LEA.HI.X R21, R12, c[0x0][0x174], R13, 0x1, P4 ;  /* 0x00005d000c15aa11 */ /* 0x000fe400020f0c0d */
[----:B------:R-:W-:Y:S02]  /*06c0*/  @!P1 LEA R22, P4, R18, c[0x0][0x170], 0x1 ;  /* 0x00005c0012169a11 */ /* 0x000fe400078808ff */
[----:B------:R-:W-:Y:S02]  /*06d0*/  @P3 IADD3 R13, R17, R25, RZ ;  /* 0x00000019110d3210 */ /* 0x000fe40007ffe0ff */
[----:B------:R-:W-:Y:S02]  /*06e0*/  @P3 LEA R12, P6, R16, c[0x0][0x170], 0x1 ;  /* 0x00005c00100c3a11 */ /* 0x000fe400078c08ff */
[----:B------:R-:W-:Y:S02]  /*06f0*/  @!P1 LEA.HI.X R23, R18, c[0x0][0x174], R23, 0x1, P4 ;  /* 0x00005d0012179a11 */ /* 0x000fe400020f0c17 */
[----:B------:R-:W-:Y:S01]  /*0700*/  ISETP.GE.U32.AND P4, PT, R32, c[0x0][0x1c8], PT ;  /* 0x0000720020007a0c */ /* 0x000fe20003f86070 */
[----:B------:R-:W-:Y:S01]  /*0710*/  CS2R R18, SRZ ;  /* 0x0000000000127805 */ /* 0x000fe2000001ff00 */
[----:B------:R-:W-:-:S02]  /*0720*/  @P3 LEA.HI.X R13, R16, c[0x0][0x174], R13, 0x1, P6 ;  /* 0x00005d00100d3a11 */ /* 0x000fc400030f0c0d */
[----:B------:R-:W-:Y:S01]  /*0730*/  ISETP.GE.AND.EX P6, PT, R9, c[0x0][0x1cc], PT, P4 ;  /* 0x0000730009007a0c */ /* 0x000fe20003fc6340 */
[----:B------:R-:W-:Y:S01]  /*0740*/  CS2R R16, SRZ ;  /* 0x0000000000107805 */ /* 0x000fe2000001ff00 */
[C---:B------:R-:W-:Y:S01]  /*0750*/  ISETP.LT.U32.AND P4, PT, R2.reuse, 0x80, !P5 ;  /* 0x000000800200780c */ /* 0x040fe20006f81070 */
[----:B------:R0:W2:Y:S01]  /*0760*/  @P3 LDG.E R18, [R12.64] ;  /* 0x000000080c123981 */ /* 0x0000a2000c1e1900 */
[----:B------:R-:W-:-:S03]  /*0770*/  ISETP.LT.U32.AND P5, PT, R2, 0x80, !P6 ;  /* 0x000000800200780c */ /* 0x000fc600077a1070 */
[----:B------:R1:W3:Y:S01]  /*0780*/  @P0 LDG.E R16, [R14.64] ;  /* 0x000000080e100981 */ /* 0x0002e2000c1e1900 */
[----:B------:R-:W-:-:S03]  /*0790*/  ISETP.GE.U32.AND P0, PT, R31, c[0x0][0x1c8], PT ;  /* 0x000072001f007a0c */ /* 0x000fc60003f06070 */
[----:B------:R4:W5:Y:S01]  /*07a0*/  @!P2 LDG.E R17, [R20.64] ;  /* 0x000000081411a981 */ /* 0x000962000c1e1900 */
[----:B------:R-:W-:-:S03]  /*07b0*/  ISETP.GE.AND.EX P0, PT, R10, c[0x0][0x1cc], PT, P0 ;  /* 0x000073000a007a0c */ /* 0x000fc60003f06300 */
[----:B------:R-:W-:Y:S01]  /*07c0*/  @P4 IMAD R24, R8, c[0x0][0x1c0], RZ ;  /* 0x0000700008184a24 */ /* 0x000fe200078e02ff */
[----:B------:R1:W2:Y:S01]  /*07d0*/  @!P1 LDG.E R19, [R22.64] ;  /* 0x0000000816139981 */ /* 0x0002a2000c1e1900 */
[-C--:B----4-:R-:W-:Y:S02]  /*07e0*/  @P4 MOV R20, R40.reuse ;  /* 0x0000002800144202 */ /* 0x090fe40000000f00 */
[-C--:B------:R-:W-:Y:S01]  /*07f0*/  @P4 MOV R21, R39.reuse ;  /* 0x0000002700154202 */ /* 0x080fe20000000f00 */
[----:B------:R-:W-:Y:S01]  /*0800*/  @P4 IMAD R25, R33, c[0x0][0x1c4], R24 ;  /* 0x0000710021194a24 */ /* 0x000fe200078e0218 */
[----:B0-----:R-:W-:Y:S01]  /*0810*/  @P5 MOV R12, R40 ;  /* 0x00000028000c5202 */ /* 0x001fe20000000f00 */
[----:B------:R-:W-:Y:S01]  /*0820*/  @P5 IMAD R27, R9, c[0x0][0x1c0], RZ ;  /* 0x00007000091b5a24 */ /* 0x000fe200078e02ff */
[----:B------:R-:W-:Y:S01]  /*0830*/  @P5 MOV R13, R39 ;  /* 0x00000027000d5202 */ /* 0x000fe20000000f00 */
[----:B------:R-:W-:Y:S01]  /*0840*/  @P4 IMAD.WIDE.U32 R20, R33, c[0x0][0x1c0], R20 ;  /* 0x0000700021144a25 */ /* 0x000fe200078e0014 */
[----:B------:R-:W-:-:S02]  /*0850*/  ISETP.LT.U32.AND P0, PT, R2, 0x80, !P0 ;  /* 0x000000800200780c */ /* 0x000fc40004701070 */
[----:B------:R-:W-:Y:S01]  /*0860*/  ISETP.GE.U32.AND P3, PT, R30, c[0x0][0x1c8], PT ;  /* 0x000072001e007a0c */ /* 0x000fe20003f66070 */
[C---:B------:R-:W-:Y:S01]  /*0870*/  @P5 IMAD R27, R32.reuse, c[0x0][0x1c4], R27 ;  /* 0x00007100201b5a24 */ /* 0x040fe200078e021b */
[----:B-1----:R-:W-:Y:S01]  /*0880*/  @P4 IADD3 R15, R21, R25, RZ ;  /* 0x00000019150f4210 */ /* 0x002fe20007ffe0ff */
[----:B------:R-:W-:Y:S01]  /*0890*/  @P5 IMAD.WIDE.U32 R12, R32, c[0x0][0x1c0], R12 ;  /* 0x00007000200c5a25 */ /* 0x000fe200078e000c */
[C---:B------:R-:W-:Y:S02]  /*08a0*/  @P4 LEA R14, P6, R20.reuse, c[0x0][0x170], 0x1 ;  /* 0x00005c00140e4a11 */ /* 0x040fe400078c08ff */
[----:B------:R-:W-:Y:S02]  /*08b0*/  ISETP.GE.AND.EX P3, PT, R11, c[0x0][0x1cc], PT, P3 ;  /* 0x000073000b007a0c */ /* 0x000fe40003f66330 */
[----:B------:R-:W-:Y:S02]  /*08c0*/  @P4 LEA.HI.X R15, R20, c[0x0][0x174], R15, 0x1, P6 ;  /* 0x00005d00140f4a11 */ /* 0x000fe400030f0c0f */
[----:B------:R-:W-:-:S02]  /*08d0*/  @P5 IADD3 R13, R13, R27, RZ ;  /* 0x0000001b0d0d5210 */ /* 0x000fc40007ffe0ff */
[----:B------:R-:W-:Y:S02]  /*08e0*/  @P5 LEA R26, P6, R12, c[0x0][0x170], 0x1 ;  /* 0x00005c000c1a5a11 */ /* 0x000fe400078c08ff */
[----:B------:R-:W-:Y:S02]  /*08f0*/  ISETP.LT.U32.AND P3, PT, R2, 0x80, !P3 ;  /* 0x000000800200780c */ /* 0x000fe40005f61070 */
[----:B------:R-:W-:Y:S01]  /*0900*/  @P5 LEA.HI.X R27, R12, c[0x0][0x174], R13, 0x1, P6 ;  /* 0x00005d000c1b5a11 */ /* 0x000fe200030f0c0d */
[----:B------:R-:W-:Y:S01]  /*0910*/  @P0 IMAD R12, R10, c[0x0][0x1c0], RZ ;  /* 0x000070000a0c0a24 */ /* 0x000fe200078e02ff */
[----:B------:R-:W-:Y:S01]  /*0920*/  CS2R R20, SRZ ;  /* 0x0000000000147805 */ /* 0x000fe2000001ff00 */
[----:B------:R-:W-:Y:S02]  /*0930*/  @P0 MOV R13, R39 ;  /* 0x00000027000d0202 */ /* 0x000fe40000000f00 */
[----:B------:R-:W-:Y:S01]  /*0940*/  @P0 IMAD R23, R31, c[0x0][0x1c4], R12 ;  /* 0x000071001f170a24 */ /* 0x000fe200078e020c */
[----:B------:R-:W-:-:S02]  /*0950*/  @P0 MOV R12, R40 ;  /* 0x00000028000c0202 */ /* 0x000fc40000000f00 */
[----:B------:R0:W4:Y:S03]  /*0960*/  @P4 LDG.E R20, [R14.64] ;  /* 0x000000080e144981 */ /* 0x000126000c1e1900 */
[----:B------:R-:W-:Y:S01]  /*0970*/  @P0 IMAD.WIDE.U32 R12, R31, c[0x0][0x1c0], R12 ;  /* 0x000070001f0c0a25 */ /* 0x000fe200078e000c */
[----:B------:R1:W4:Y:S03]  /*0980*/  @P5 LDG.E R21, [R26.64] ;  /* 0x000000081a155981 */ /* 0x000326000c1e1900 */
[----:B------:R-:W-:Y:S01]  /*0990*/  @P3 IMAD R25, R11, c[0x0][0x1c0], RZ ;  /* 0x000070000b193a24 */ /* 0x000fe200078e02ff */
[----:B0-----:R-:W-:Y:S02]  /*09a0*/  @P3 MOV R14, R40 ;  /* 0x00000028000e3202 */ /* 0x001fe40000000f00 */
[----:B------:R-:W-:Y:S01]  /*09b0*/  @P3 MOV R15, R39 ;  /* 0x00000027000f3202 */ /* 0x000fe20000000f00 */
[----:B------:R-:W-:Y:S01]  /*09c0*/  @P3 IMAD R37, R30, c[0x0][0x1c4], R25 ;  /* 0x000071001e253a24 */ /* 0x000fe200078e0219 */
[----:B------:R-:W-:-:S02]  /*09d0*/  @P0 IADD3 R13, R13, R23, RZ ;  /* 0x000000170d0d0210 */ /* 0x000fc40007ffe0ff */
[----:B------:R-:W-:Y:S01]  /*09e0*/  @P0 LEA R24, P4, R12, c[0x0][0x170], 0x1 ;  /* 0x00005c000c180a11 */ /* 0x000fe200078808ff */
[----:B------:R-:W-:Y:S01]  /*09f0*/  @P3 IMAD.WIDE.U32 R14, R30, c[0x0][0x1c0], R14 ;  /* 0x000070001e0e3a25 */ /* 0x000fe200078e000e */
[----:B------:R-:W-:Y:S02]  /*0a00*/  CS2R R22, SRZ ;  /* 0x0000000000167805 */ /* 0x000fe4000001ff00 */
[----:B------:R-:W-:Y:S02]  /*0a10*/  @P0 LEA.HI.X R25, R12, c[0x0][0x174], R13, 0x1, P4 ;  /* 0x00005d000c190a11 */ /* 0x000fe400020f0c0d */
[----:B------:R-:W-:Y:S02]  /*0a20*/  @P3 IADD3 R13, R15, R37, RZ ;  /* 0x000000250f0d3210 */ /* 0x000fe40007ffe0ff */
[C---:B------:R-:W-:Y:S01]  /*0a30*/  @P3 LEA R12, P4, R14.reuse, c[0x0][0x170], 0x1 ;  /* 0x00005c000e0c3a11 */ /* 0x040fe200078808ff */
[----:B------:R0:W4:Y:S03]  /*0a40*/  @P0 LDG.E R22, [R24.64] ;  /* 0x0000000818160981 */ /* 0x000126000c1e1900 */
[----:B------:R-:W-:-:S05]  /*0a50*/  @P3 LEA.HI.X R13, R14, c[0x0][0x174], R13, 0x1, P4 ;  /* 0x00005d000e0d3a11 */ /* 0x000fca00020f0c0d */
[----:B------:R5:W4:Y:S01]  /*0a60*/  @P3 LDG.E R23, [R12.64] ;  /* 0x000000080c173981 */ /* 0x000b22000c1e1900 */
[C---:B------:R-:W-:Y:S02]  /*0a70*/  ISETP.GT.AND P0, PT, R4.reuse, 0x1e, PT ;  /* 0x0000001e0400780c */ /* 0x040fe40003f04270 */
[----:B------:R-:W-:Y:S02]  /*0a80*/  ISETP.NE.AND P4, PT, R4, RZ, PT ;  /* 0x000000ff0400720c */ /* 0x000fe40003f85270 */
[--C-:B-----5:R-:W-:Y:S02]  /*0a90*/  PRMT R13, RZ, 0x7610, R17.reuse ;  /* 0x00007610ff0d7816 */ /* 0x120fe40000000011 */
[----:B------:R-:W-:Y:S02]  /*0aa0*/  PRMT R12, RZ, 0x5410, R17 ;  /* 0x00005410ff0c7816 */ /* 0x000fe40000000011 */
[--C-:B---3--:R-:W-:Y:S01]  /*0ab0*/  PRMT R15, RZ, 0x7610, R16.reuse ;  /* 0x00007610ff0f7816 */ /* 0x108fe20000000010 */
[----:B0-----:R-:W-:Y:S01]  /*0ac0*/  FMUL.FTZ R25, R13, R13 ;  /* 0x0000000d0d197220 */ /* 0x001fe20000410000 */
[----:B------:R-:W-:Y:S01]  /*0ad0*/  PRMT R24, RZ, 0x5410, R16 ;  /* 0x00005410ff187816 */ /* 0x000fe20000000010 */
[C---:B------:R-:W-:Y:S01]  /*0ae0*/  FADD.FTZ R14, R12.reuse, R13 ;  /* 0x0000000d0c0e7221 */ /* 0x040fe20000010000 */
[----:B--2---:R-:W-:Y:S01]  /*0af0*/  PRMT R13, RZ, 0x7610, R19 ;  /* 0x00007610ff0d7816 */ /* 0x004fe20000000013 */
[----:B------:R-:W-:Y:S01]  /*0b00*/  FFMA.FTZ R25, R12, R12, R25 ;  /* 0x0000000c0c197223 */ /* 0x000fe20000010019 */
[----:B------:R-:W-:Y:S01]  /*0b10*/  PRMT R12, RZ, 0x5410, R19 ;  /* 0x00005410ff0c7816 */ /* 0x000fe20000000013 */
[----:B-1----:R-:W-:-:S02]  /*0b20*/  FMUL.FTZ R27, R15, R15 ;  /* 0x0000000f0f1b7220 */ /* 0x002fc40000410000 */
[C---:B------:R-:W-:Y:S02]  /*0b30*/  FADD.FTZ R26, R24.reuse, R15 ;  /* 0x0000000f181a7221 */ /* 0x040fe40000010000 */
[----:B------:R-:W-:Y:S02]  /*0b40*/  FADD.FTZ R15, RZ, R14 ;  /* 0x0000000eff0f7221 */ /* 0x000fe40000010000 */
[----:B------:R-:W-:Y:S02]  /*0b50*/  FFMA.FTZ R14, R24, R24, R27 ;  /* 0x00000018180e7223 */ /* 0x000fe4000001001b */
[----:B------:R-:W-:Y:S02]  /*0b60*/  FMUL.FTZ R27, R13, R13 ;  /* 0x0000000d0d1b7220 */ /* 0x000fe40000410000 */
[----:B------:R-:W-:Y:S01]  /*0b70*/  FADD.FTZ R24, R12, R13 ;  /* 0x0000000d0c187221 */ /* 0x000fe20000010000 */
[----:B------:R-:W-:Y:S01]  /*0b80*/  PRMT R13, RZ, 0x7610, R18 ;  /* 0x00007610ff0d7816 */ /* 0x000fe20000000012 */
[----:B------:R-:W-:-:S02]  /*0b90*/  FADD.FTZ R25, RZ, R25 ;  /* 0x00000019ff197221 */ /* 0x000fc40000010000 */
[----:B------:R-:W-:Y:S01]  /*0ba0*/  FFMA.FTZ R27, R12, R12, R27 ;  /* 0x0000000c0c1b7223 */ /* 0x000fe2000001001b */
[----:B------:R-:W-:Y:S01]  /*0bb0*/  PRMT R12, RZ, 0x5410, R18 ;  /* 0x00005410ff0c7816 */ /* 0x000fe20000000012 */
[----:B------:R-:W-:Y:S02]  /*0bc0*/  FADD.FTZ R15, R15, R26 ;  /* 0x0000001a0f0f7221 */ /* 0x000fe40000010000 */
[----:B------:R-:W-:Y:S02]  /*0bd0*/  FADD.FTZ R14, R25, R14 ;  /* 0x0000000e190e7221 */ /* 0x000fe40000010000 */
[----:B------:R-:W-:Y:S02]  /*0be0*/  FMUL.FTZ R25, R13, R13 ;  /* 0x0000000d0d197220 */ /* 0x000fe40000410000 */
[----:B------:R-:W-:Y:S02]  /*0bf0*/  FADD.FTZ R15, R15, R24 ;  /* 0x000000180f0f7221 */ /* 0x000fe40000010000 */
[----:B------:R-:W-:-:S02]  /*0c00*/  FADD.FTZ R24, R12, R13 ;  /* 0x0000000d0c187221 */ /* 0x000fc40000010000 */
[----:B------:R-:W-:Y:S02]  /*0c10*/  FFMA.FTZ R25, R12, R12, R25 ;  /* 0x0000000c0c197223 */ /* 0x000fe40000010019 */
[----:B------:R-:W-:Y:S01]  /*0c20*/  FADD.FTZ R14, R14, R27 ;  /* 0x0000001b0e0e7221 */ /* 0x000fe20000010000 */
[--C-:B----4-:R-:W-:Y:S02]  /*0c30*/  PRMT R12, RZ, 0x5410, R20.reuse ;  /* 0x00005410ff0c7816 */ /* 0x110fe40000000014 */
[----:B------:R-:W-:Y:S01]  /*0c40*/  PRMT R13, RZ, 0x7610, R20 ;  /* 0x00007610ff0d7816 */ /* 0x000fe20000000014 */
[----:B------:R-:W-:-:S04]  /*0c50*/  FADD.FTZ R15, R15, R24 ;  /* 0x000000180f0f7221 */ /* 0x000fc80000010000 */
[----:B------:R-:W-:Y:S02]  /*0c60*/  FMUL.FTZ R27, R13, R13 ;  /* 0x0000000d0d1b7220 */ /* 0x000fe40000410000 */
[C---:B------:R-:W-:Y:S01]  /*0c70*/  FADD.FTZ R24, R12.reuse, R13 ;  /* 0x0000000d0c187221 */ /* 0x040fe20000010000 */
[----:B------:R-:W-:Y:S01]  /*0c80*/  PRMT R13, RZ, 0x7610, R21 ;  /* 0x00007610ff0d7816 */ /* 0x000fe20000000015 */
[----:B------:R-:W-:Y:S01]  /*0c90*/  FFMA.FTZ R27, R12, R12, R27 ;  /* 0x0000000c0c1b7223 */ /* 0x000fe2000001001b */
[----:B------:R-:W-:Y:S01]  /*0ca0*/  PRMT R12, RZ, 0x5410, R21 ;  /* 0x00005410ff0c7816 */ /* 0x000fe20000000015 */
[----:B------:R-:W-:Y:S02]  /*0cb0*/  FADD.FTZ R14, R14, R25 ;  /* 0x000000190e0e7221 */ /* 0x000fe40000010000 */
[----:B------:R-:W-:Y:S02]  /*0cc0*/  FMUL.FTZ R25, R13, R13 ;  /* 0x0000000d0d197220 */ /* 0x000fe40000410000 */
[----:B------:R-:W-:-:S02]  /*0cd0*/  FADD.FTZ R15, R15, R24 ;  /* 0x000000180f0f7221 */ /* 0x000fc40000010000 */
[C---:B------:R-:W-:Y:S02]  /*0ce0*/  FADD.FTZ R24, R12.reuse, R13 ;  /* 0x0000000d0c187221 */ /* 0x040fe40000010000 */
[----:B------:R-:W-:Y:S01]  /*0cf0*/  FFMA.FTZ R25, R12, R12, R25 ;  /* 0x0000000c0c197223 */ /* 0x000fe20000010019 */
[--C-:B------:R-:W-:Y:S02]  /*0d00*/  PRMT R12, RZ, 0x5410, R22.reuse ;  /* 0x00005410ff0c7816 */ /* 0x100fe40000000016 */
[----:B------:R-:W-:Y:S01]  /*0d10*/  PRMT R13, RZ, 0x7610, R22 ;  /* 0x00007610ff0d7816 */ /* 0x000fe20000000016 */
[----:B------:R-:W-:Y:S02]  /*0d20*/  FADD.FTZ R14, R14, R27 ;  /* 0x0000001b0e0e7221 */ /* 0x000fe40000010000 */
[----:B------:R-:W-:Y:S02]  /*0d30*/  FADD.FTZ R15, R15, R24 ;  /* 0x000000180f0f7221 */ /* 0x000fe40000010000 */
[----:B------:R-:W-:-:S02]  /*0d40*/  FMUL.FTZ R27, R13, R13 ;  /* 0x0000000d0d1b7220 */ /* 0x000fc40000410000 */
[C---:B------:R-:W-:Y:S01]  /*0d50*/  FADD.FTZ R24, R12.reuse, R13 ;  /* 0x0000000d0c187221 */ /* 0x040fe20000010000 */
[----:B------:R-:W-:Y:S01]  /*0d60*/  PRMT R13, RZ, 0x7610, R23 ;  /* 0x00007610ff0d7816 */ /* 0x000fe20000000017 */
[----:B------:R-:W-:Y:S01]  /*0d70*/  FFMA.FTZ R27, R12, R12, R27 ;  /* 0x0000000c0c1b7223 */ /* 0x000fe2000001001b */
[----:B------:R-:W-:Y:S01]  /*0d80*/  PRMT R12, RZ, 0x5410, R23 ;  /* 0x00005410ff0c7816 */ /* 0x000fe20000000017 */
[----:B------:R-:W-:Y:S02]  /*0d90*/  FADD.FTZ R24, R15, R24 ;  /* 0x000000180f187221 */ /* 0x000fe40000010000 */
[----:B------:R-:W-:Y:S02]  /*0da0*/  FADD.FTZ R14, R14, R25 ;  /* 0x000000190e0e7221 */ /* 0x000fe40000010000 */
[----:B------:R-:W-:Y:S02]  /*0db0*/  FMUL.FTZ R15, R13, R13 ;  /* 0x0000000d0d0f7220 */ /* 0x000fe40000410000 */
[----:B------:R-:W-:-:S02]  /*0dc0*/  FADD.FTZ R13, R12, R13 ;  /* 0x0000000d0c0d7221 */ /* 0x000fc40000010000 */
[----:B------:R-:W-:Y:S02]  /*0dd0*/  FADD.FTZ R14, R14, R27 ;  /* 0x0000001b0e0e7221 */ /* 0x000fe40000010000 */
        /* <DEDUP_REMOVED lines=24> */
[----:B------:R-:W-:Y:S02]  /*0f60*/  ISETP.GT.AND P0, PT, R4, 0xf, PT ;  /* 0x0000000f0400780c */ /* 0x000fe40003f04270 */
[----:B------:R-:W-:-:S11]  /*0f70*/  ISETP.NE.AND P3, PT, R2, RZ, PT ;  /* 0x000000ff0200720c */ /* 0x000fd60003f65270 */
[----:B0-----:R-:W-:Y:S02]  /*0f80*/  @!P0 FADD.FTZ R24, R24, R13 ;  /* 0x0000000d18188221 */ /* 0x001fe40000010000 */
[----:B-1----:R-:W-:-:S05]  /*0f90*/  @!P0 FADD.FTZ R25, R25, R12 ;  /* 0x0000000c19198221 */ /* 0x002fca0000010000 */
[----:B------:R-:W-:Y:S04]  /*0fa0*/  @!P4 STS.64 [R29.X8+0x8], R24 ;  /* 0x000008181d00c388 */ /* 0x000fe80000008a00 */
[----:B------:R-:W-:Y:S06]  /*0fb0*/  BAR.SYNC.DEFER_BLOCKING 0x0 ;  /* 0x0000000000007b1d */ /* 0x000fec0000010000 */
[----:B------:R-:W0:Y:S04]  /*0fc0*/  @!P3 LDS.128 R12, [0x10] ;  /* 0x00001000ff0cb984 */ /* 0x000e280000000c00 */
[----:B------:R-:W1:Y:S01]  /*0fd0*/  @!P3 LDS.64 R26, [0x20] ;  /* 0x00002000ff1ab984 */ /* 0x000e620000000a00 */
[----:B------:R-:W-:-:S02]  /*0fe0*/  ULDC UR5, c[0x0][0xc] ;  /* 0x0000030000057ab9 */ /* 0x000fc40000000800 */
[----:B------:R-:W-:-:S06]  /*0ff0*/  UISETP.GE.U32.AND UP0, UPT, UR5, 0x2, UPT ;  /* 0x000000020500788c */ /* 0x000fcc000bf06070 */
[----:B------:R-:W-:Y:S01]  /*1000*/  PLOP3.LUT P0, PT, PT, PT, UP0, 0x80, 0x0 ;  /* 0x000000000000781c */ /* 0x000fe20003f0f008 */
[----:B0-----:R-:W-:Y:S02]  /*1010*/  @!P3 FADD.FTZ R37, R24, R12 ;  /* 0x0000000c1825b221 */ /* 0x001fe40000010000 */
[----:B------:R-:W-:Y:S02]  /*1020*/  @!P3 FADD.FTZ R12, R25, R13 ;  /* 0x0000000d190cb221 */ /* 0x000fe40000010000 */
[----:B------:R-:W-:Y:S02]  /*1030*/  @!P3 FADD.FTZ R37, R37, R14 ;  /* 0x0000000e2525b221 */ /* 0x000fe40000010000 */
[----:B------:R-:W-:Y:S02]  /*1040*/  @!P3 FADD.FTZ R12, R12, R15 ;  /* 0x0000000f0c0cb221 */ /* 0x000fe40000010000 */
[----:B-1----:R-:W-:Y:S02]  /*1050*/  @!P3 FADD.FTZ R24, R37, R26 ;  /* 0x0000001a2518b221 */ /* 0x002fe40000010000 */
[----:B------:R-:W-:-:S02]  /*1060*/  @!P3 FADD.FTZ R25, R12, R27 ;  /* 0x0000001b0c19b221 */ /* 0x000fc40000010000 */
        /* <DEDUP_REMOVED lines=24> */
.L_x_1564:
[----:B------:R-:W2:Y:S01]  /*11f0*/  LDG.E.STRONG.GPU R14, [R12.64] ;  /* 0x000000080c0e7981 */ /* 0x000ea2000c1ef900 */
[----:B------:R-:W-:Y:S01]  /*1200*/  YIELD ;  /* 0x0000000000007946 */ /* 0x000fe20003800000 */
[----:B--2---:R-:W-:Y:S01]  /*1210*/  ISETP.NE.AND P0, PT, R14, R15, PT ;  /* 0x0000000f0e00720c */ /* 0x004fe20003f05270 */
[----:B------:R-:W-:-:S12]  /*1220*/  CCTL.IVALL ;  /* 0x00000000ff00798f */ /* 0x000fd80002000000 */
[----:B------:R-:W-:Y:S05]  /*1230*/  @P0 BRA `(.L_x_1564) ;  /* 0xffffffb000000947 */ /* 0x000fea000383ffff */
.L_x_1563:
        /* <DEDUP_REMOVED lines=20> */
.L_x_1568:
        /* <DEDUP_REMOVED lines=94> */
[----:B------:R-:W-:-:S04]  /*1960*/  IADD3 R27, R26, 0xf, RZ ;  /* 0x0000000f1a1b7810 */ /* 0x000fc80007ffe0ff */
[-C--:B------:R-:W-:Y:S01]  /*1970*/  ISETP.EQ.OR P4, PT, R27, R3.reuse, P3 ;  /* 0x000000031b00720c */ /* 0x080fe20001f82670 */
[----:B--2---:R-:W-:Y:S02]  /*1980*/  @!P6 FADD.FTZ R24, R24, R12 ;  /* 0x0000000c1818e221 */ /* 0x004fe40000010000 */
[----:B------:R-:W-:Y:S01]  /*1990*/  @!P6 FADD.FTZ R25, R25, R13 ;  /* 0x0000000d1919e221 */ /* 0x000fe20000010000 */
[----:B------:R-:W-:-:S13]  /*19a0*/  ISETP.EQ.OR P6, PT, R37, R3, P3 ;  /* 0x000000032500720c */ /* 0x000fda0001fc2670 */
[----:B------:R-:W-:Y:S02]  /*19b0*/  @!P6 IMAD R13, R37, c[0x0][0x10], R0 ;  /* 0x00000400250dea24 */ /* 0x000fe400078e0200 */
[----:B---3--:R-:W-:Y:S02]  /*19c0*/  @!P5 FADD.FTZ R25, R25, R15 ;  /* 0x0000000f1919d221 */ /* 0x008fe40000010000 */
[----:B------:R-:W-:-:S04]  /*19d0*/  @!P6 IMAD.WIDE.U32 R12, R13, 0x8, R44 ;  /* 0x000000080d0ce825 */ /* 0x000fc800078e002c */
[----:B------:R-:W-:Y:S02]  /*19e0*/  @!P4 IMAD R15, R27, c[0x0][0x10], R0 ;  /* 0x000004001b0fca24 */ /* 0x000fe400078e0200 */
[----:B------:R-:W-:Y:S01]  /*19f0*/  @!P5 FADD.FTZ R24, R24, R14 ;  /* 0x0000000e1818d221 */ /* 0x000fe20000010000 */
[----:B------:R-:W2:Y:S01]  /*1a00*/  @!P6 LDG.E.64 R12, [R12.64] ;  /* 0x000000080c0ce981 */ /* 0x000ea2000c1e1b00 */
[----:B------:R-:W-:-:S06]  /*1a10*/  @!P4 IMAD.WIDE.U32 R14, R15, 0x8, R44 ;  /* 0x000000080f0ec825 */ /* 0x000fcc00078e002c */
[----:B------:R-:W3:Y:S01]  /*1a20*/  @!P4 LDG.E.64 R14, [R14.64] ;  /* 0x000000080e0ec981 */ /* 0x000ee2000c1e1b00 */
[----:B------:R-:W-:-:S04]  /*1a30*/  UIADD3 UR5, UR5, -0x10, URZ ;  /* 0xfffffff005057890 */ /* 0x000fc8000fffe03f */
[----:B------:R-:W-:-:S06]  /*1a40*/  UISETP.GT.AND UP0, UPT, UR5, 0xc, UPT ;  /* 0x0000000c0500788c */ /* 0x000fcc000bf04270 */
[----:B------:R-:W-:Y:S02]  /*1a50*/  PLOP3.LUT P5, PT, PT, PT, UP0, 0x80, 0x0 ;  /* 0x000000000000781c */ /* 0x000fe40003faf008 */
[----:B------:R-:W-:Y:S01]  /*1a60*/  IADD3 R26, R26, 0x10, RZ ;  /* 0x000000101a1a7810 */ /* 0x000fe20007ffe0ff */
[----:B--2---:R-:W-:Y:S02]  /*1a70*/  @!P6 FADD.FTZ R24, R24, R12 ;  /* 0x0000000c1818e221 */ /* 0x004fe40000010000 */
[----:B------:R-:W-:Y:S02]  /*1a80*/  @!P6 FADD.FTZ R25, R25, R13 ;  /* 0x0000000d1919e221 */ /* 0x000fe40000010000 */
[----:B---3--:R-:W-:Y:S02]  /*1a90*/  @!P4 FADD.FTZ R24, R24, R14 ;  /* 0x0000000e1818c221 */ /* 0x008fe40000010000 */
[----:B------:R-:W-:-:S04]  /*1aa0*/  @!P4 FADD.FTZ R25, R25, R15 ;  /* 0x0000000f1919c221 */ /* 0x000fc80000010000 */
[----:B------:R-:W-:Y:S05]  /*1ab0*/  @P5 BRA `(.L_x_1568) ;  /* 0xfffff8c000005947 */ /* 0x000fea000383ffff */
.L_x_1567:
[----:B------:R-:W-:-:S06]  /*1ac0*/  UISETP.GT.AND UP0, UPT, UR5, 0x4, UPT ;  /* 0x000000040500788c */ /* 0x000fcc000bf04270 */
[----:B------:R-:W-:-:S13]  /*1ad0*/  PLOP3.LUT P4, PT, PT, PT, UP0, 0x80, 0x0 ;  /* 0x000000000000781c */ /* 0x000fda0003f8f008 */
        /* <DEDUP_REMOVED lines=12> */
[----:B------:R-:W-:Y:S01]  /*1ba0*/  ISETP.EQ.OR P5, PT, R37, R3, P3 ;  /* 0x000000032500720c */ /* 0x000fe20001fa2670 */
[----:B--2---:R-:W-:-:S12]  /*1bb0*/  @!P0 FADD.FTZ R25, R25, R13 ;  /* 0x0000000d19198221 */ /* 0x004fd80000010000 */
[----:B------:R-:W-:Y:S02]  /*1bc0*/  @!P5 IMAD R13, R37, c[0x0][0x10], R0 ;  /* 0x00000400250dda24 */ /* 0x000fe400078e0200 */
[----:B------:R-:W-:Y:S01]  /*1bd0*/  @!P0 FADD.FTZ R24, R24, R12 ;  /* 0x0000000c18188221 */ /* 0x000fe20000010000 */
[----:B------:R-:W-:Y:S01]  /*1be0*/  ISETP.EQ.OR P0, PT, R27, R3, P3 ;  /* 0x000000031b00720c */ /* 0x000fe20001f02670 */
[----:B------:R-:W-:-:S04]  /*1bf0*/  @!P5 IMAD.WIDE.U32 R12, R13, 0x8, R44 ;  /* 0x000000080d0cd825 */ /* 0x000fc800078e002c */
[----:B---3--:R-:W-:Y:S02]  /*1c00*/  @!P4 FADD.FTZ R25, R25, R15 ;  /* 0x0000000f1919c221 */ /* 0x008fe40000010000 */
[----:B------:R-:W2:Y:S01]  /*1c10*/  @!P5 LDG.E.64 R12, [R12.64] ;  /* 0x000000080c0cd981 */ /* 0x000ea2000c1e1b00 */
[----:B------:R-:W-:-:S05]  /*1c20*/  @!P4 FADD.FTZ R24, R24, R14 ;  /* 0x0000000e1818c221 */ /* 0x000fca0000010000 */
[----:B------:R-:W-:-:S04]  /*1c30*/  @!P0 IMAD R15, R27, c[0x0][0x10], R0 ;  /* 0x000004001b0f8a24 */ /* 0x000fc800078e0200 */
[----:B------:R-:W-:-:S06]  /*1c40*/  @!P0 IMAD.WIDE.U32 R14, R15, 0x8, R44 ;  /* 0x000000080f0e8825 */ /* 0x000fcc00078e002c */
[----:B------:R-:W3:Y:S01]  /*1c50*/  @!P0 LDG.E.64 R14, [R14.64] ;  /* 0x000000080e0e8981 */ /* 0x000ee2000c1e1b00 */
[----:B------:R-:W-:-:S04]  /*1c60*/  IADD3 R26, R26, 0x4, RZ ;  /* 0x000000041a1a7810 */ /* 0x000fc80007ffe0ff */
[C---:B------:R-:W-:Y:S02]  /*1c70*/  ISETP.EQ.OR P4, PT, R26.reuse, R3, P3 ;  /* 0x000000031a00720c */ /* 0x040fe40001f82670 */
        /* <DEDUP_REMOVED lines=34> */
.L_x_1569:
[----:B------:R-:W-:-:S13]  /*1ea0*/  ISETP.NE.OR P0, PT, RZ, UR5, P0 ;  /* 0x00000005ff007c0c */ /* 0x000fda0008705670 */
[----:B------:R-:W-:Y:S05]  /*1eb0*/  @!P0 BRA `(.L_x_1565) ;  /* 0x000001f000008947 */ /* 0x000fea0003800000 */
.L_x_1566:
        /* <DEDUP_REMOVED lines=10> */
[----:B------:R-:W-:-:S04]  /*1f60*/  IADD3 R27, R26, 0x3, RZ ;  /* 0x000000031a1b7810 */ /* 0x000fc80007ffe0ff */
[-C--:B------:R-:W-:Y:S01]  /*1f70*/  ISETP.EQ.OR P5, PT, R27, R3.reuse, P3 ;  /* 0x000000031b00720c */ /* 0x080fe20001fa2670 */
[----:B--2---:R-:W-:Y:S02]  /*1f80*/  @!P0 FADD.FTZ R24, R24, R12 ;  /* 0x0000000c18188221 */ /* 0x004fe40000010000 */
[----:B------:R-:W-:Y:S01]  /*1f90*/  @!P0 FADD.FTZ R25, R25, R13 ;  /* 0x0000000d19198221 */ /* 0x000fe20000010000 */
[----:B------:R-:W-:-:S03]  /*1fa0*/  ISETP.EQ.OR P0, PT, R37, R3, P3 ;  /* 0x000000032500720c */ /* 0x000fc60001f02670 */
[----:B---3--:R-:W-:-:S06]  /*1fb0*/  @!P4 FADD.FTZ R25, R25, R15 ;  /* 0x0000000f1919c221 */ /* 0x008fcc0000010000 */
[----:B------:R-:W-:Y:S02]  /*1fc0*/  @!P5 IMAD R15, R27, c[0x0][0x10], R0 ;  /* 0x000004001b0fda24 */ /* 0x000fe400078e0200 */
[----:B------:R-:W-:Y:S02]  /*1fd0*/  @!P4 FADD.FTZ R24, R24, R14 ;  /* 0x0000000e1818c221 */ /* 0x000fe40000010000 */
[----:B------:R-:W-:-:S04]  /*1fe0*/  @!P0 IMAD R13, R37, c[0x0][0x10], R0 ;  /* 0x00000400250d8a24 */ /* 0x000fc800078e0200 */
[----:B------:R-:W-:-:S06]  /*1ff0*/  @!P0 IMAD.WIDE.U32 R12, R13, 0x8, R44 ;  /* 0x000000080d0c8825 */ /* 0x000fcc00078e002c */
[----:B------:R-:W2:Y:S01]  /*2000*/  @!P0 LDG.E.64 R12, [R12.64] ;  /* 0x000000080c0c8981 */ /* 0x000ea2000c1e1b00 */
[----:B------:R-:W-:-:S06]  /*2010*/  @!P5 IMAD.WIDE.U32 R14, R15, 0x8, R44 ;  /* 0x000000080f0ed825 */ /* 0x000fcc00078e002c */
[----:B------:R-:W3:Y:S01]  /*2020*/  @!P5 LDG.E.64 R14, [R14.64] ;  /* 0x000000080e0ed981 */ /* 0x000ee2000c1e1b00 */
[----:B------:R-:W-:Y:S01]  /*2030*/  UIADD3 UR5, UR5, -0x4, URZ ;  /* 0xfffffffc05057890 */ /* 0x000fe2000fffe03f */
[----:B------:R-:W-:Y:S01]  /*2040*/  IADD3 R26, R26, 0x4, RZ ;  /* 0x000000041a1a7810 */ /* 0x000fe20007ffe0ff */
[----:B--2---:R-:W-:Y:S02]  /*2050*/  @!P0 FADD.FTZ R24, R24, R12 ;  /* 0x0000000c18188221 */ /* 0x004fe40000010000 */
[----:B------:R-:W-:Y:S02]  /*2060*/  @!P0 FADD.FTZ R25, R25, R13 ;  /* 0x0000000d19198221 */ /* 0x000fe40000010000 */
[----:B------:R-:W-:Y:S01]  /*2070*/  ISETP.NE.AND P0, PT, RZ, UR5, PT ;  /* 0x00000005ff007c0c */ /* 0x000fe2000bf05270 */
[----:B---3--:R-:W-:Y:S02]  /*2080*/  @!P5 FADD.FTZ R24, R24, R14 ;  /* 0x0000000e1818d221 */ /* 0x008fe40000010000 */
[----:B------:R-:W-:-:S10]  /*2090*/  @!P5 FADD.FTZ R25, R25, R15 ;  /* 0x0000000f1919d221 */ /* 0x000fd40000010000 */
[----:B------:R-:W-:Y:S05]  /*20a0*/  @P0 BRA `(.L_x_1566) ;  /* 0xfffffe1000000947 */ /* 0x000fea000383ffff */
.L_x_1565:
        /* <DEDUP_REMOVED lines=12> */
.L_x_1571:
[----:B------:R-:W-:Y:S05]  /*2170*/  BSYNC B0 ;  /* 0x0000000000007941 */ /* 0x000fea0003800000 */
.L_x_1570:
        /* <DEDUP_REMOVED lines=16> */
.L_x_1562:
        /* <DEDUP_REMOVED lines=16> */
[----:B------:R1:W2:Y:S04]  /*2380*/  LDG.E.U16 R37, [R26.64] ;  /* 0x000000081a257981 */ /* 0x0002a8000c1e1500 */
[----:B0-----:R0:W3:Y:S04]  /*2390*/  LDG.E.U16 R12, [R42.64] ;  /* 0x000000082a0c7981 */ /* 0x0010e8000c1e1500 */
[----:B------:R-:W4:Y:S04]  /*23a0*/  LDS.64 R14, [0x30] ;  /* 0x00003000ff0e7984 */ /* 0x000f280000000a00 */
[----:B-1----:R1:W5:Y:S04]  /*23b0*/  LDG.E.U16 R26, [R26.64+0x2] ;  /* 0x000002081a1a7981 */ /* 0x002368000c1e1500 */
[----:B0-----:R0:W5:Y:S01]  /*23c0*/  LDG.E.U16 R42, [R42.64+0x2] ;  /* 0x000002082a2a7981 */ /* 0x001162000c1e1500 */
[----:B------:R-:W-:Y:S01]  /*23d0*/  HFMA2.MMA R25, -RZ, RZ, 1.875, 0 ;  /* 0x3f800000ff197435 */ /* 0x000fe200000001ff */
[----:B----4-:R-:W-:-:S04]  /*23e0*/  FMUL.FTZ R24, R14, c[0x0][0x1f4] ;  /* 0x00007d000e187a20 */ /* 0x010fc80000410000 */
[----:B------:R-:W-:-:S04]  /*23f0*/  FMUL.FTZ R14, R24, R24 ;  /* 0x00000018180e7220 */ /* 0x000fc80000410000 */
[----:B------:R-:W-:-:S05]  /*2400*/  FFMA.FTZ R14, R15, c[0x0][0x1f4], -R14 ;  /* 0x00007d000f0e7a23 */ /* 0x000fca000001080e */
[----:B------:R-:W-:Y:S02]  /*2410*/  FSETP.GTU.FTZ.AND P0, PT, R14, RZ, PT ;  /* 0x000000ff0e00720b */ /* 0x000fe40003f1c000 */
[----:B------:R-:W-:-:S11]  /*2420*/  ISETP.NE.AND P6, PT, RZ, UR7, PT ;  /* 0x00000007ff007c0c */ /* 0x000fd6000bfc5270 */
[----:B------:R-:W-:-:S04]  /*2430*/  @P0 FADD.FTZ R14, R14, c[0x0][0x188] ;  /* 0x000062000e0e0621 */ /* 0x000fc80000010000 */
[----:B------:R4:W4:Y:S01]  /*2440*/  @P0 MUFU.RSQ R25, R14 ;  /* 0x0000000e00190308 */ /* 0x0009220000001400 */
[--C-:B-1----:R-:W-:Y:S02]  /*2450*/  PRMT R27, RZ, 0x5410, R17.reuse ;  /* 0x00005410ff1b7816 */ /* 0x102fe40000000011 */
[----:B0-----:R-:W-:Y:S02]  /*2460*/  PRMT R43, RZ, 0x7610, R17 ;  /* 0x00007610ff2b7816 */ /* 0x001fe40000000011 */
[----:B------:R-:W-:-:S03]  /*2470*/  ISETP.GE.U32.AND P0, PT, R35, c[0x0][0x1c8], PT ;  /* 0x0000720023007a0c */ /* 0x000fc60003f06070 */
[--C-:B------:R-:W-:Y:S02]  /*2480*/  FADD.FTZ R44, R43, -R24.reuse ;  /* 0x800000182b2c7221 */ /* 0x100fe40000010000 */
[----:B----4-:R-:W-:Y:S01]  /*2490*/  FADD.FTZ R14, R27, -R24 ;  /* 0x800000181b0e7221 */ /* 0x010fe20000010000 */
[--C-:B------:R-:W-:Y:S02]  /*24a0*/  PRMT R15, RZ, 0x5410, R16.reuse ;  /* 0x00005410ff0f7816 */ /* 0x100fe40000000010 */
[----:B------:R-:W-:Y:S02]  /*24b0*/  PRMT R13, RZ, 0x7610, R16 ;  /* 0x00007610ff0d7816 */ /* 0x000fe40000000010 */
[----:B------:R-:W-:Y:S01]  /*24c0*/  ISETP.GE.AND.EX P0, PT, R6, c[0x0][0x1cc], PT, P0 ;  /* 0x0000730006007a0c */ /* 0x000fe20003f06300 */
[-C--:B------:R-:W-:Y:S02]  /*24d0*/  FMUL.FTZ R43, R44, R25.reuse ;  /* 0x000000192c2b7220 */ /* 0x080fe40000410000 */
[----:B------:R-:W-:Y:S01]  /*24e0*/  FMUL.FTZ R14, R14, R25 ;  /* 0x000000190e0e7220 */ /* 0x000fe20000410000 */
[----:B------:R-:W-:Y:S01]  /*24f0*/  ISETP.LT.U32.AND P0, PT, R2, 0x80, !P0 ;  /* 0x000000800200780c */ /* 0x000fe20004701070 */
[----:B------:R-:W-:Y:S01]  /*2500*/  FADD.FTZ R44, R13, -R24 ;  /* 0x800000180d2c7221 */ /* 0x000fe20000010000 */
[----:B--2---:R-:W-:-:S02]  /*2510*/  PRMT R16, RZ, 0x5410, R37 ;  /* 0x00005410ff107816 */ /* 0x004fc40000000025 */
[----:B---3--:R-:W-:Y:S02]  /*2520*/  PRMT R27, RZ, 0x5410, R12 ;  /* 0x00005410ff1b7816 */ /* 0x008fe4000000000c */
[----:B-----5:R-:W-:Y:S02]  /*2530*/  PRMT R17, RZ, 0x5410, R26 ;  /* 0x00005410ff117816 */ /* 0x020fe4000000001a */
[----:B------:R-:W-:Y:S01]  /*2540*/  PRMT R26, RZ, 0x5410, R42 ;  /* 0x00005410ff1a7816 */ /* 0x000fe2000000002a */
        /* <DEDUP_REMOVED lines=14> */
.L_x_1572:
[----:B------:R-:W-:Y:S01]  /*2630*/  BSSY B0, `(.L_x_1573) ;  /* 0x000000d000007945 */ /* 0x000fe20003800000 */
[----:B------:R-:W-:Y:S05]  /*2640*/  @P2 BRA `(.L_x_1574) ;  /* 0x000000b000002947 */ /* 0x000fea0003800000 */
[----:B------:R-:W-:Y:S02]  /*2650*/  SHF.R.S32.HI R12, RZ, 0x1f, R36 ;  /* 0x0000001fff0c7819 */ /* 0x000fe40000011424 */
[----:B------:R-:W-:Y:S02]  /*2660*/  MOV R13, R39 ;  /* 0x00000027000d7202 */ /* 0x000fe40000000f00 */
[----:B------:R-:W-:Y:S01]  /*2670*/  F2FP.BF16.PACK_AB R37, R43, R37 ;  /* 0x000000252b25723e */ /* 0x000fe200000010ff */
[----:B------:R-:W-:Y:S01]  /*2680*/  IMAD R15, R12, c[0x0][0x1c0], RZ ;  /* 0x000070000c0f7a24 */ /* 0x000fe200078e02ff */
[----:B------:R-:W-:-:S03]  /*2690*/  MOV R12, R40 ;  /* 0x00000028000c7202 */ /* 0x000fc60000000f00 */
[C---:B------:R-:W-:Y:S02]  /*26a0*/  IMAD R15, R36.reuse, c[0x0][0x1c4], R15 ;  /* 0x00007100240f7a24 */ /* 0x040fe400078e020f */
[----:B------:R-:W-:-:S05]  /*26b0*/  IMAD.WIDE.U32 R12, R36, c[0x0][0x1c0], R12 ;  /* 0x00007000240c7a25 */ /* 0x000fca00078e000c */
[----:B------:R-:W-:Y:S02]  /*26c0*/  IADD3 R15, R13, R15, RZ ;  /* 0x0000000f0d0f7210 */ /* 0x000fe40007ffe0ff */
[----:B------:R-:W-:-:S04]  /*26d0*/  LEA R14, P2, R12, c[0x0][0x160], 0x1 ;  /* 0x000058000c0e7a11 */ /* 0x000fc800078408ff */
[----:B------:R-:W-:-:S05]  /*26e0*/  LEA.HI.X R15, R12, c[0x0][0x164], R15, 0x1, P2 ;  /* 0x000059000c0f7a11 */ /* 0x000fca00010f0c0f */
[----:B------:R0:W-:Y:S04]  /*26f0*/  STG.E [R14.64], R37 ;  /* 0x000000250e007986 */ /* 0x0001e8000c101908 */
.L_x_1574:
[----:B------:R-:W-:Y:S05]  /*2700*/  BSYNC B0 ;  /* 0x0000000000007941 */ /* 0x000fea0003800000 */
.L_x_1573:
        /* <DEDUP_REMOVED lines=17> */
.L_x_1575:
        /* <DEDUP_REMOVED lines=12> */
.L_x_1577:
[----:B------:R-:W-:Y:S05]  /*28e0*/  BSYNC B0 ;  /* 0x0000000000007941 */ /* 0x000fea0003800000 */
.L_x_1576:
[--C-:B------:R-:W-:Y:S01]  /*28f0*/  PRMT R45, RZ, 0x5410, R21.reuse ;  /* 0x00005410ff2d7816 */ /* 0x100fe20000000015 */
[----:B------:R-:W-:Y:S01]  /*2900*/  FADD.FTZ R42, R19, -R24 ;  /* 0x80000018132a7221 */ /* 0x000fe20000010000 */
[----:B------:R-:W-:Y:S02]  /*2910*/  PRMT R12, RZ, 0x7610, R21 ;  /* 0x00007610ff0c7816 */ /* 0x000fe40000000015 */
[----:B0-----:R-:W-:Y:S01]  /*2920*/  PRMT R15, RZ, 0x5410, R20 ;  /* 0x00005410ff0f7816 */ /* 0x001fe20000000014 */
[----:B------:R-:W-:Y:S01]  /*2930*/  FADD.FTZ R45, R45, -R24 ;  /* 0x800000182d2d7221 */ /* 0x000fe20000010000 */
[----:B------:R-:W-:Y:S01]  /*2940*/  PRMT R21, RZ, 0x5410, R22 ;  /* 0x00005410ff157816 */ /* 0x000fe20000000016 */
        /* <DEDUP_REMOVED lines=8> */
[--C-:B------:R-:W-:Y:S01]  /*29d0*/  FADD.FTZ R43, R43, -R24.reuse ;  /* 0x800000182b2b7221 */ /* 0x100fe20000010000 */
[--C-:B------:R-:W-:Y:S01]  /*29e0*/  PRMT R14, RZ, 0x5410, R23.reuse ;  /* 0x00005410ff0e7816 */ /* 0x100fe20000000017 */
[--C-:B------:R-:W-:Y:S01]  /*29f0*/  FADD.FTZ R20, R20, -R24.reuse ;  /* 0x8000001814147221 */ /* 0x100fe20000010000 */
[----:B------:R-:W-:Y:S01]  /*2a00*/  PRMT R23, RZ, 0x7610, R23 ;  /* 0x00007610ff177816 */ /* 0x000fe20000000017 */
[--C-:B------:R-:W-:Y:S01]  /*2a10*/  FADD.FTZ R21, R21, -R24.reuse ;  /* 0x8000001815157221 */ /* 0x100fe20000010000 */
[----:B------:R-:W-:Y:S01]  /*2a20*/  ISETP.GE.U32.AND P5, PT, R34, c[0x0][0x1c8], PT ;  /* 0x0000720022007a0c */ /* 0x000fe20003fa6070 */
[--C-:B------:R-:W-:Y:S01]  /*2a30*/  FADD.FTZ R22, R22, -R24.reuse ;  /* 0x8000001816167221 */ /* 0x100fe20000010000 */
[----:B------:R-:W-:Y:S01]  /*2a40*/  ISETP.GE.U32.AND P0, PT, R33, c[0x0][0x1c8], PT ;  /* 0x0000720021007a0c */ /* 0x000fe20003f06070 */
[--C-:B------:R-:W-:Y:S01]  /*2a50*/  FADD.FTZ R14, R14, -R24.reuse ;  /* 0x800000180e0e7221 */ /* 0x100fe20000010000 */
[----:B------:R-:W-:Y:S01]  /*2a60*/  ISETP.GE.U32.AND P2, PT, R32, c[0x0][0x1c8], PT ;  /* 0x0000720020007a0c */ /* 0x000fe20003f46070 */
[----:B------:R-:W-:Y:S01]  /*2a70*/  FADD.FTZ R24, R23, -R24 ;  /* 0x8000001817187221 */ /* 0x000fe20000010000 */
[----:B------:R-:W-:Y:S01]  /*2a80*/  ISETP.GE.U32.AND P3, PT, R31, c[0x0][0x1c8], PT ;  /* 0x000072001f007a0c */ /* 0x000fe20003f66070 */
[-C--:B------:R-:W-:Y:S01]  /*2a90*/  FMUL.FTZ R18, R18, R25.reuse ;  /* 0x0000001912127220 */ /* 0x080fe20000410000 */
        /* <DEDUP_REMOVED lines=12> */
[C---:B------:R-:W-:Y:S01]  /*2b60*/  ISETP.LT.U32.AND P5, PT, R2.reuse, 0x80, !P5 ;  /* 0x000000800200780c */ /* 0x040fe20006fa1070 */
[-C--:B------:R-:W-:Y:S01]  /*2b70*/  FMUL.FTZ R21, R21, R25.reuse ;  /* 0x0000001915157220 */ /* 0x080fe20000410000 */
[----:B------:R-:W-:Y:S01]  /*2b80*/  ISETP.LT.U32.AND P0, PT, R2, 0x80, !P0 ;  /* 0x000000800200780c */ /* 0x000fe20004701070 */
[-C--:B------:R-:W-:Y:S01]  /*2b90*/  FMUL.FTZ R22, R22, R25.reuse ;  /* 0x0000001916167220 */ /* 0x080fe20000410000 */
[----:B------:R-:W-:Y:S01]  /*2ba0*/  ISETP.LT.U32.AND P2, PT, R2, 0x80, !P2 ;  /* 0x000000800200780c */ /* 0x000fe20005741070 */
[-C--:B------:R-:W-:Y:S01]  /*2bb0*/  FMUL.FTZ R24, R24, R25.reuse ;  /* 0x0000001918187220 */ /* 0x080fe20000410000 */
[----:B------:R-:W-:Y:S01]  /*2bc0*/  ISETP.LT.U32.AND P3, PT, R2, 0x80, !P3 ;  /* 0x000000800200780c */ /* 0x000fe20005f61070 */
[-C--:B------:R-:W-:Y:S01]  /*2bd0*/  FMUL.FTZ R42, R42, R25.reuse ;  /* 0x000000192a2a7220 */ /* 0x080fe20000410000 */
[----:B------:R-:W-:Y:S01]  /*2be0*/  ISETP.LT.U32.AND P4, PT, R2, 0x80, !P4 ;  /* 0x000000800200780c */ /* 0x000fe20006781070 */
[----:B------:R-:W-:-:S02]  /*2bf0*/  FMUL.FTZ R14, R14, R25 ;  /* 0x000000190e0e7220 */ /* 0x000fc40000410000 */
[C-C-:B------:R-:W-:Y:S02]  /*2c00*/  FFMA.FTZ R18, R16.reuse, R18, R27.reuse ;  /* 0x0000001210127223 */ /* 0x140fe4000001001b */
[C-C-:B------:R-:W-:Y:S02]  /*2c10*/  FFMA.FTZ R44, R16.reuse, R44, R27.reuse ;  /* 0x0000002c102c7223 */ /* 0x140fe4000001001b */
[C-C-:B------:R-:W-:Y:S02]  /*2c20*/  FFMA.FTZ R19, R16.reuse, R15, R27.reuse ;  /* 0x0000000f10137223 */ /* 0x140fe4000001001b */
[C-C-:B------:R-:W-:Y:S02]  /*2c30*/  FFMA.FTZ R45, R16.reuse, R45, R27.reuse ;  /* 0x0000002d102d7223 */ /* 0x140fe4000001001b */
[----:B------:R-:W-:Y:S02]  /*2c40*/  FFMA.FTZ R21, R16, R21, R27 ;  /* 0x0000001510157223 */ /* 0x000fe4000001001b */
[----:B------:R-:W-:-:S02]  /*2c50*/  FFMA.FTZ R43, R17, R43, R26 ;  /* 0x0000002b112b7223 */ /* 0x000fc4000001001a */
[C-C-:B------:R-:W-:Y:S02]  /*2c60*/  FFMA.FTZ R20, R17.reuse, R20, R26.reuse ;  /* 0x0000001411147223 */ /* 0x140fe4000001001a */
[C-C-:B------:R-:W-:Y:S02]  /*2c70*/  FFMA.FTZ R23, R17.reuse, R12, R26.reuse ;  /* 0x0000000c11177223 */ /* 0x140fe4000001001a */
[C-C-:B------:R-:W-:Y:S02]  /*2c80*/  FFMA.FTZ R22, R17.reuse, R22, R26.reuse ;  /* 0x0000001611167223 */ /* 0x140fe4000001001a */
[C-C-:B------:R-:W-:Y:S02]  /*2c90*/  FFMA.FTZ R25, R17.reuse, R24, R26.reuse ;  /* 0x0000001811197223 */ /* 0x140fe4000001001a */
        /* <DEDUP_REMOVED lines=13> */
.L_x_1578:
[----:B------:R-:W-:Y:S01]  /*2d70*/  BSSY B0, `(.L_x_1579) ;  /* 0x000000e000007945 */ /* 0x000fe20003800000 */
[----:B------:R-:W-:Y:S05]  /*2d80*/  @P1 BRA `(.L_x_1580) ;  /* 0x000000c000001947 */ /* 0x000fea0003800000 */
[----:B------:R-:W-:Y:S02]  /*2d90*/  IADD3 R15, R36, 0x80, RZ ;  /* 0x00000080240f7810 */ /* 0x000fe40007ffe0ff */
[----:B------:R-:W-:Y:S02]  /*2da0*/  MOV R13, R39 ;  /* 0x00000027000d7202 */ /* 0x000fe40000000f00 */
[----:B------:R-:W-:Y:S02]  /*2db0*/  SHF.R.S32.HI R12, RZ, 0x1f, R15 ;  /* 0x0000001fff0c7819 */ /* 0x000fe4000001140f */
[----:B------:R-:W-:-:S03]  /*2dc0*/  F2FP.BF16.PACK_AB R17, R17, R18 ;  /* 0x000000121111723e */ /* 0x000fc600000010ff */
[----:B------:R-:W-:Y:S01]  /*2dd0*/  IMAD R14, R12, c[0x0][0x1c0], RZ ;  /* 0x000070000c0e7a24 */ /* 0x000fe200078e02ff */
[----:B------:R-:W-:-:S05]  /*2de0*/  MOV R12, R40 ;  /* 0x00000028000c7202 */ /* 0x000fca0000000f00 */
[----:B------:R-:W-:-:S04]  /*2df0*/  IMAD.WIDE.U32 R12, R15, c[0x0][0x1c0], R12 ;  /* 0x000070000f0c7a25 */ /* 0x000fc800078e000c */
[----:B------:R-:W-:Y:S01]  /*2e00*/  IMAD R15, R15, c[0x0][0x1c4], R14 ;  /* 0x000071000f0f7a24 */ /* 0x000fe200078e020e */
[----:B------:R-:W-:-:S04]  /*2e10*/  LEA R14, P1, R12, c[0x0][0x160], 0x1 ;  /* 0x000058000c0e7a11 */ /* 0x000fc800078208ff */
[----:B------:R-:W-:-:S04]  /*2e20*/  IADD3 R15, R13, R15, RZ ;  /* 0x0000000f0d0f7210 */ /* 0x000fc80007ffe0ff */
[----:B------:R-:W-:-:S05]  /*2e30*/  LEA.HI.X R15, R12, c[0x0][0x164], R15, 0x1, P1 ;  /* 0x000059000c0f7a11 */ /* 0x000fca00008f0c0f */
[----:B------:R0:W-:Y:S02]  /*2e40*/  STG.E [R14.64], R17 ;  /* 0x000000110e007986 */ /* 0x0001e4000c101908 */
.L_x_1580:
[----:B------:R-:W-:Y:S05]  /*2e50*/  BSYNC B0 ;  /* 0x0000000000007941 */ /* 0x000fea0003800000 */
.L_x_1579:
        /* <DEDUP_REMOVED lines=11> */
.L_x_1581:
        /* <DEDUP_REMOVED lines=12> */
.L_x_1583:
[----:B------:R-:W-:Y:S05]  /*2fd0*/  BSYNC B0 ;  /* 0x0000000000007941 */ /* 0x000fea0003800000 */
.L_x_1582:
        /* <DEDUP_REMOVED lines=11> */
.L_x_1584:
        /* <DEDUP_REMOVED lines=12> */
.L_x_1586:
[----:B------:R-:W-:Y:S05]  /*3150*/  BSYNC B0 ;  /* 0x0000000000007941 */ /* 0x000fea0003800000 */
.L_x_1585:
        /* <DEDUP_REMOVED lines=11> */
.L_x_1587:
        /* <DEDUP_REMOVED lines=12> */
.L_x_1589:
[----:B------:R-:W-:Y:S05]  /*32d0*/  BSYNC B0 ;  /* 0x0000000000007941 */ /* 0x000fea0003800000 */
.L_x_1588:
        /* <DEDUP_REMOVED lines=11> */
.L_x_1590:
        /* <DEDUP_REMOVED lines=12> */
.L_x_1592:
[----:B------:R-:W-:Y:S05]  /*3450*/  BSYNC B0 ;  /* 0x0000000000007941 */ /* 0x000fea0003800000 */
.L_x_1591:
        /* <DEDUP_REMOVED lines=11> */
.L_x_1593:
        /* <DEDUP_REMOVED lines=12> */
.L_x_1595:
[----:B------:R-:W-:Y:S05]  /*35d0*/  BSYNC B0 ;  /* 0x0000000000007941 */ /* 0x000fea0003800000 */
.L_x_1594:
[----:B------:R-:W-:Y:S02]  /*35e0*/  IADD3 R5, R5, c[0x0][0x10], RZ ;  /* 0x0000040005057a10 */ /* 0x000fe40007ffe0ff */
[----:B------:R-:W-:Y:S02]  /*35f0*/  IADD3 R28, R28, 0x1, RZ ;  /* 0x000000011c1c7810 */ /* 0x000fe40007ffe0ff */
[----:B------:R-:W-:-:S13]  /*3600*/  ISETP.GE.AND P0, PT, R5, UR4, PT ;  /* 0x0000000405007c0c */ /* 0x000fda000bf06270 */
[----:B------:R-:W-:Y:S01]  /*3610*/  @P0 CALL.REL.NOINC `(.L_x_1596) ;  /* 0x0000001000000944 */ /* 0x000fe20003c00000 */
[----:B------:R-:W-:Y:S05]  /*3620*/  BRA `(.L_x_1597) ;  /* 0xffffcbd000007947 */ /* 0x000fea000383ffff */
.L_x_1596:
[----:B------:R-:W-:Y:S05]  /*3630*/  EXIT ;  /* 0x000000000000794d */ /* 0x000fea0003800000 */
.L_x_1598:
        /* <DEDUP_REMOVED lines=12> */
.L_x_2322:


//--------------------- .text._Z35group_norm_nhwc_fwd_one_pass_kernelI11Bf16IOFp16WLi64ELi4ELi128EEv26Group_norm_nhwc_fwd_params --------------------------
	.section	.text._Z35group_norm_nhwc_fwd_one_pass_kernelI11Bf16IOFp16WLi64ELi4ELi128EEv26Group_norm_nhwc_fwd_params,"ax",@progbits
	.sectioninfo	@"SHI_REGISTERS=32"
	.align	128
        .global         _Z35group_norm_nhwc_fwd_one_pass_kernelI11Bf16IOFp16WLi64ELi4ELi128EEv26Group_norm_nhwc_fwd_params
        .type           _Z35group_norm_nhwc_fwd_one_pass_kernelI11Bf16IOFp16WLi64ELi4ELi128EEv26Group_norm_nhwc_fwd_params,@function
        .size           _Z35group_norm_nhwc_fwd_one_pass_kernelI11Bf16IOFp16WLi64ELi4ELi128EEv26Group_norm_nhwc_fwd_params,(.L_x_2323 - _Z35group_norm_nhwc_fwd_one_pass_kernelI11Bf16IOFp16WLi64ELi4ELi128EEv26Group_norm_nhwc_fwd_params)
        .other          _Z35group_norm_nhwc_fwd_one_pass_kernelI11Bf16IOFp16WLi64ELi4ELi128EEv26Group_norm_nhwc_fwd_params,@"STO_CUDA_ENTRY STV_DEFAULT"
_Z35group_norm_nhwc_fwd_one_pass_kernelI11Bf16IOFp16WLi64ELi4ELi128EEv26Group_norm_nhwc_fwd_params:
.text._Z35group_norm_nhwc_fwd_one_pass_kernelI11Bf16IOFp16WLi64ELi4ELi128EEv26Group_norm_nhwc_fwd_params:
        /* <DEDUP_REMOVED lines=27> */
.L_x_1613:
        /* <DEDUP_REMOVED lines=118> */
.L_x_1601:
[----:B------:R-:W2:Y:S01]  /*0910*/  LDG.E.STRONG.GPU R6, [R4.64] ;  /* 0x0000000604067981 */ /* 0x000ea2000c1ef900 */
[----:B------:R-:W-:Y:S01]  /*0920*/  YIELD ;  /* 0x0000000000007946 */ /* 0x000fe20003800000 */
[----:B--2---:R-:W-:Y:S01]  /*0930*/  ISETP.NE.AND P0, PT, R6, R7, PT ;  /* 0x000000070600720c */ /* 0x004fe20003f05270 */
[----:B------:R-:W-:-:S12]  /*0940*/  CCTL.IVALL ;  /* 0x00000000ff00798f */ /* 0x000fd80002000000 */
[----:B------:R-:W-:Y:S05]  /*0950*/  @P0 BRA `(.L_x_1601) ;  /* 0xffffffb000000947 */ /* 0x000fea000383ffff */
.L_x_1600:
        /* <DEDUP_REMOVED lines=17> */
.L_x_1605:
        /* <DEDUP_REMOVED lines=115> */
.L_x_1604:
        /* <DEDUP_REMOVED lines=61> */
.L_x_1606:
[----:B------:R-:W-:-:S13]  /*1570*/  ISETP.NE.OR P0, PT, R22, RZ, P0 ;  /* 0x000000ff1600720c */ /* 0x000fda0000705670 */
[----:B------:R-:W-:Y:S05]  /*1580*/  @!P0 BRA `(.L_x_1602) ;  /* 0x000001f000008947 */ /* 0x000fea0003800000 */
.L_x_1603:
        /* <DEDUP_REMOVED lines=31> */
.L_x_1602:
        /* <DEDUP_REMOVED lines=12> */
.L_x_1608:
[----:B------:R-:W-:Y:S05]  /*1840*/  BSYNC B0 ;  /* 0x0000000000007941 */ /* 0x000fea0003800000 */
.L_x_1607:
        /* <DEDUP_REMOVED lines=16> */
.L_x_1599:
        /* <DEDUP_REMOVED lines=25> */
[----:B-1----:R-:W-:-:S04]  /*1ae0*/  FMUL.FTZ R22, R22, c[0x0][0x1f4] ;  /* 0x00007d0016167a20 */ /* 0x002fc80000410000 */
[----:B------:R-:W-:-:S04]  /*1af0*/  FMUL.FTZ R2, R22, R22 ;  /* 0x0000001616027220 */ /* 0x000fc80000410000 */
[----:B------:R-:W-:-:S05]  /*1b00*/  FFMA.FTZ R23, R23, c[0x0][0x1f4], -R2 ;  /* 0x00007d0017177a23 */ /* 0x000fca0000010802 */
[----:B------:R-:W-:Y:S01]  /*1b10*/  FSETP.GTU.FTZ.AND P0, PT, R23, RZ, PT ;  /* 0x000000ff1700720b */ /* 0x000fe20003f1c000 */
[----:B------:R-:W-:Y:S01]  /*1b20*/  HFMA2.MMA R2, -RZ, RZ, 1.875, 0 ;  /* 0x3f800000ff027435 */ /* 0x000fe200000001ff */
[----:B------:R-:W-:-:S11]  /*1b30*/  PRMT R20, RZ, 0x7610, R20 ;  /* 0x00007610ff147816 */ /* 0x000fd60000000014 */
[----:B------:R-:W-:-:S04]  /*1b40*/  @P0 FADD.FTZ R23, R23, c[0x0][0x188] ;  /* 0x0000620017170621 */ /* 0x000fc80000010000 */
[----:B------:R-:W0:Y:S01]  /*1b50*/  @P0 MUFU.RSQ R2, R23 ;  /* 0x0000001700020308 */ /* 0x000e220000001400 */
[----:B------:R-:W-:Y:S02]  /*1b60*/  ISETP.NE.AND P0, PT, RZ, UR5, PT ;  /* 0x00000005ff007c0c */ /* 0x000fe4000bf05270 */
[----:B------:R-:W-:Y:S01]  /*1b70*/  PRMT R15, RZ, 0x7610, R15 ;  /* 0x00007610ff0f7816 */ /* 0x000fe2000000000f */
[----:B------:R-:W-:-:S04]  /*1b80*/  FADD.FTZ R3, R20, -R22 ;  /* 0x8000001614037221 */ /* 0x000fc80000010000 */
[----:B------:R-:W-:Y:S02]  /*1b90*/  FADD.FTZ R5, R15, -R22 ;  /* 0x800000160f057221 */ /* 0x000fe40000010000 */
[-C--:B0-----:R-:W-:Y:S02]  /*1ba0*/  FMUL.FTZ R3, R3, R2.reuse ;  /* 0x0000000203037220 */ /* 0x081fe40000410000 */
[----:B------:R-:W-:Y:S01]  /*1bb0*/  FMUL.FTZ R5, R5, R2 ;  /* 0x0000000205057220 */ /* 0x000fe20000410000 */
[----:B--2---:R-:W-:Y:S02]  /*1bc0*/  HADD2.F32 R14, -RZ, R14.H0_H0 ;  /* 0x2000000eff0e7230 */ /* 0x004fe40000004100 */
[----:B---3--:R-:W-:Y:S02]  /*1bd0*/  HADD2.F32 R28, -RZ, R28.H0_H0 ;  /* 0x2000001cff1c7230 */ /* 0x008fe40000004100 */
[----:B----4-:R-:W-:-:S03]  /*1be0*/  HADD2.F32 R4, -RZ, R29.H0_H0 ;  /* 0x2000001dff047230 */ /* 0x010fc60000004100 */
[----:B------:R-:W-:Y:S01]  /*1bf0*/  FFMA.FTZ R2, R14, R3, R28 ;  /* 0x000000030e027223 */ /* 0x000fe2000001001c */
[----:B-----5:R-:W-:-:S05]  /*1c00*/  HADD2.F32 R6, -RZ, R6.H0_H0 ;  /* 0x20000006ff067230 */ /* 0x020fca0000004100 */
        /* <DEDUP_REMOVED lines=12> */
.L_x_1609:
        /* <DEDUP_REMOVED lines=12> */
.L_x_1611:
[----:B------:R-:W-:Y:S05]  /*1d90*/  BSYNC B0 ;  /* 0x0000000000007941 */ /* 0x000fea0003800000 */
.L_x_1610:
[----:B------:R-:W-:Y:S02]  /*1da0*/  IADD3 R12, R12, c[0x0][0x10], RZ ;  /* 0x000004000c0c7a10 */ /* 0x000fe40007ffe0ff */
[----:B------:R-:W-:Y:S02]  /*1db0*/  IADD3 R11, R11, 0x1, RZ ;  /* 0x000000010b0b7810 */ /* 0x000fe40007ffe0ff */
[----:B------:R-:W-:-:S13]  /*1dc0*/  ISETP.GE.AND P0, PT, R12, UR4, PT ;  /* 0x000000040c007c0c */ /* 0x000fda000bf06270 */
[----:B------:R-:W-:Y:S01]  /*1dd0*/  @P0 CALL.REL.NOINC `(.L_x_1612) ;  /* 0x0000001000000944 */ /* 0x000fe20003c00000 */
[----:B------:R-:W-:Y:S05]  /*1de0*/  BRA `(.L_x_1613) ;  /* 0xffffe3c000007947 */ /* 0x000fea000383ffff */
.L_x_1612:
[----:B------:R-:W-:Y:S05]  /*1df0*/  EXIT ;  /* 0x000000000000794d */ /* 0x000fea0003800000 */
.L_x_1614:
        /* <DEDUP_REMOVED lines=16> */
.L_x_2323:


//--------------------- .text._Z35group_norm_nhwc_fwd_one_pass_kernelI11Bf16IOFp16WLi128ELi4ELi128EEv26Group_norm_nhwc_fwd_params --------------------------
	.section	.text._Z35group_norm_nhwc_fwd_one_pass_kernelI11Bf16IOFp16WLi128ELi4ELi128EEv26Group_norm_nhwc_fwd_params,"ax",@progbits
	.sectioninfo	@"SHI_REGISTERS=32"
	.align	128
        .global         _Z35group_norm_nhwc_fwd_one_pass_kernelI11Bf16IOFp16WLi128ELi4ELi128EEv26Group_norm_nhwc_fwd_params
        .type           _Z35group_norm_nhwc_fwd_one_pass_kernelI11Bf16IOFp16WLi128ELi4ELi128EEv26Group_norm_nhwc_fwd_params,@function
        .size           _Z35group_norm_nhwc_fwd_one_pass_kernelI11Bf16IOFp16WLi128ELi4ELi128EEv26Group_norm_nhwc_fwd_params,(.L_x_2324 - _Z35group_norm_nhwc_fwd_one_pass_kernelI11Bf16IOFp16WLi128ELi4ELi128EEv26Group_norm_nhwc_fwd_params)
        .other          _Z35group_norm_nhwc_fwd_one_pass_kernelI11Bf16IOFp16WLi128ELi4ELi128EEv26Group_norm_nhwc_fwd_params,@"STO_CUDA_ENTRY STV_DEFAULT"
_Z35group_norm_nhwc_fwd_one_pass_kernelI11Bf16IOFp16WLi128ELi4ELi128EEv26Group_norm_nhwc_fwd_params:
.text._Z35group_norm_nhwc_fwd_one_pass_kernelI11Bf16IOFp16WLi128ELi4ELi128EEv26Group_norm_nhwc_fwd_params:
        /* <DEDUP_REMOVED lines=25> */
.L_x_1632:
        /* <DEDUP_REMOVED lines=136> */
.L_x_1617:
[----:B------:R-:W2:Y:S01]  /*0a10*/  LDG.E.STRONG.GPU R11, [R8.64] ;  /* 0x00000006080b7981 */ /* 0x000ea2000c1ef900 */
[----:B------:R-:W-:Y:S01]  /*0a20*/  YIELD ;  /* 0x0000000000007946 */ /* 0x000fe20003800000 */
[----:B--2---:R-:W-:Y:S01]  /*0a30*/  ISETP.NE.AND P0, PT, R11, R18, PT ;  /* 0x000000120b00720c */ /* 0x004fe20003f05270 */
[----:B------:R-:W-:-:S12]  /*0a40*/  CCTL.IVALL ;  /* 0x00000000ff00798f */ /* 0x000fd80002000000 */
[----:B------:R-:W-:Y:S05]  /*0a50*/  @P0 BRA `(.L_x_1617) ;  /* 0xffffffb000000947 */ /* 0x000fea000383ffff */
.L_x_1616:
        /* <DEDUP_REMOVED lines=17> */
.L_x_1621:
        /* <DEDUP_REMOVED lines=115> */
.L_x_1620:
        /* <DEDUP_REMOVED lines=61> */
.L_x_1622:
[----:B------:R-:W-:-:S13]  /*1670*/  ISETP.NE.OR P0, PT, R18, RZ, P0 ;  /* 0x000000ff1200720c */ /* 0x000fda0000705670 */
[----:B------:R-:W-:Y:S05]  /*1680*/  @!P0 BRA `(.L_x_1618) ;  /* 0x000001f000008947 */ /* 0x000fea0003800000 */
.L_x_1619:
        /* <DEDUP_REMOVED lines=31> */
.L_x_1618:
        /* <DEDUP_REMOVED lines=12> */
.L_x_1624:
[----:B------:R-:W-:Y:S05]  /*1940*/  BSYNC B0 ;  /* 0x0000000000007941 */ /* 0x000fea0003800000 */
.L_x_1623:
        /* <DEDUP_REMOVED lines=16> */
.L_x_1615:
        /* <DEDUP_REMOVED lines=16> */
[----:B------:R1:W2:Y:S04]  /*1b50*/  LDG.E.U16 R28, [R18.64] ;  /* 0x00000006121c7981 */ /* 0x0002a8000c1e1500 */
[----:B------:R3:W4:Y:S04]  /*1b60*/  LDG.E.U16 R29, [R10.64] ;  /* 0x000000060a1d7981 */ /* 0x000728000c1e1500 */
[----:B------:R-:W5:Y:S04]  /*1b70*/  LDS.64 R26, [0x30] ;  /* 0x00003000ff1a7984 */ /* 0x000f680000000a00 */
[----:B-1----:R1:W4:Y:S04]  /*1b80*/  LDG.E.U16 R18, [R18.64+0x2] ;  /* 0x0000020612127981 */ /* 0x002328000c1e1500 */
[----:B---3--:R3:W4:Y:S01]  /*1b90*/  LDG.E.U16 R10, [R10.64+0x2] ;  /* 0x000002060a0a7981 */ /* 0x008722000c1e1500 */
[----:B0-----:R-:W-:Y:S01]  /*1ba0*/  HFMA2.MMA R9, -RZ, RZ, 1.875, 0 ;  /* 0x3f800000ff097435 */ /* 0x001fe200000001ff */
[----:B-----5:R-:W-:-:S04]  /*1bb0*/  FMUL.FTZ R26, R26, c[0x0][0x1f4] ;  /* 0x00007d001a1a7a20 */ /* 0x020fc80000410000 */
[----:B------:R-:W-:-:S04]  /*1bc0*/  FMUL.FTZ R8, R26, R26 ;  /* 0x0000001a1a087220 */ /* 0x000fc80000410000 */
[----:B------:R-:W-:-:S05]  /*1bd0*/  FFMA.FTZ R27, R27, c[0x0][0x1f4], -R8 ;  /* 0x00007d001b1b7a23 */ /* 0x000fca0000010808 */
[----:B------:R-:W-:Y:S02]  /*1be0*/  FSETP.GTU.FTZ.AND P0, PT, R27, RZ, PT ;  /* 0x000000ff1b00720b */ /* 0x000fe40003f1c000 */
[----:B------:R-:W-:Y:S02]  /*1bf0*/  SHF.R.U32.HI R8, RZ, 0x1, R2 ;  /* 0x00000001ff087819 */ /* 0x000fe40000011602 */
[----:B---3--:R-:W-:-:S09]  /*1c00*/  PRMT R11, RZ, 0x5410, R15 ;  /* 0x00005410ff0b7816 */ /* 0x008fd2000000000f */
[----:B------:R-:W-:-:S04]  /*1c10*/  @P0 FADD.FTZ R27, R27, c[0x0][0x188] ;  /* 0x000062001b1b0621 */ /* 0x000fc80000010000 */
[----:B------:R-:W0:Y:S01]  /*1c20*/  @P0 MUFU.RSQ R9, R27 ;  /* 0x0000001b00090308 */ /* 0x000e220000001400 */
[----:B------:R-:W-:Y:S02]  /*1c30*/  PRMT R15, RZ, 0x7610, R15 ;  /* 0x00007610ff0f7816 */ /* 0x000fe4000000000f */
[----:B-1----:R-:W-:Y:S02]  /*1c40*/  PRMT R19, RZ, 0x5410, R14 ;  /* 0x00005410ff137816 */ /* 0x002fe4000000000e */
[----:B------:R-:W-:Y:S01]  /*1c50*/  ISETP.NE.AND P2, PT, RZ, UR5, PT ;  /* 0x00000005ff007c0c */ /* 0x000fe2000bf45270 */
[----:B------:R-:W-:Y:S01]  /*1c60*/  IMAD R17, R3, c[0x0][0x1e4], R8 ;  /* 0x0000790003117a24 */ /* 0x000fe200078e0208 */
[----:B------:R-:W-:Y:S01]  /*1c70*/  PRMT R25, RZ, 0x7610, R14 ;  /* 0x00007610ff197816 */ /* 0x000fe2000000000e */
[--C-:B------:R-:W-:Y:S02]  /*1c80*/  FADD.FTZ R14, R11, -R26.reuse ;  /* 0x8000001a0b0e7221 */ /* 0x100fe40000010000 */
[----:B------:R-:W-:-:S02]  /*1c90*/  FADD.FTZ R24, R15, -R26 ;  /* 0x8000001a0f187221 */ /* 0x000fc40000010000 */
[--C-:B------:R-:W-:Y:S01]  /*1ca0*/  FADD.FTZ R16, R19, -R26.reuse ;  /* 0x8000001a13107221 */ /* 0x100fe20000010000 */
[----:B------:R-:W-:Y:S01]  /*1cb0*/  ISETP.GE.U32.AND P0, PT, R17, c[0x0][0x1c8], PT ;  /* 0x0000720011007a0c */ /* 0x000fe20003f06070 */
[----:B------:R-:W-:Y:S01]  /*1cc0*/  FADD.FTZ R26, R25, -R26 ;  /* 0x8000001a191a7221 */ /* 0x000fe20000010000 */
[----:B------:R-:W-:Y:S01]  /*1cd0*/  SHF.R.S32.HI R8, RZ, 0x1f, R17 ;  /* 0x0000001fff087819 */ /* 0x000fe20000011411 */
[-C--:B0-----:R-:W-:Y:S02]  /*1ce0*/  FMUL.FTZ R11, R24, R9.reuse ;  /* 0x00000009180b7220 */ /* 0x081fe40000410000 */
[----:B------:R-:W-:Y:S01]  /*1cf0*/  FMUL.FTZ R15, R26, R9 ;  /* 0x000000091a0f7220 */ /* 0x000fe20000410000 */
[----:B------:R-:W-:-:S04]  /*1d00*/  ISETP.GE.AND.EX P0, PT, R8, c[0x0][0x1cc], PT, P0 ;  /* 0x0000730008007a0c */ /* 0x000fc80003f06300 */
[----:B------:R-:W-:Y:S01]  /*1d10*/  ISETP.GT.U32.OR P0, PT, R2, 0x7f, P0 ;  /* 0x0000007f0200780c */ /* 0x000fe20000704470 */
[----:B--2---:R-:W-:Y:S02]  /*1d20*/  HADD2.F32 R28, -RZ, R28.H0_H0 ;  /* 0x2000001cff1c7230 */ /* 0x004fe40000004100 */
[----:B----4-:R-:W-:Y:S02]  /*1d30*/  HADD2.F32 R29, -RZ, R29.H0_H0 ;  /* 0x2000001dff1d7230 */ /* 0x010fe40000004100 */
[----:B------:R-:W-:Y:S02]  /*1d40*/  HADD2.F32 R18, -RZ, R18.H0_H0 ;  /* 0x20000012ff127230 */ /* 0x000fe40000004100 */
[----:B------:R-:W-:Y:S01]  /*1d50*/  HADD2.F32 R19, -RZ, R10.H0_H0 ;  /* 0x2000000aff137230 */ /* 0x000fe20000004100 */
[-C--:B------:R-:W-:Y:S02]  /*1d60*/  FMUL.FTZ R10, R16, R9.reuse ;  /* 0x00000009100a7220 */ /* 0x080fe40000410000 */
[----:B------:R-:W-:-:S02]  /*1d70*/  FMUL.FTZ R9, R14, R9 ;  /* 0x000000090e097220 */ /* 0x000fc40000410000 */
        /* <DEDUP_REMOVED lines=15> */
.L_x_1625:
        /* <DEDUP_REMOVED lines=12> */
.L_x_1627:
[----:B------:R-:W-:Y:S05]  /*1f30*/  BSYNC B0 ;  /* 0x0000000000007941 */ /* 0x000fea0003800000 */
.L_x_1626:
        /* <DEDUP_REMOVED lines=11> */
.L_x_1628:
        /* <DEDUP_REMOVED lines=12> */
.L_x_1630:
[----:B------:R-:W-:Y:S05]  /*20b0*/  BSYNC B0 ;  /* 0x0000000000007941 */ /* 0x000fea0003800000 */
.L_x_1629:
[----:B------:R-:W-:Y:S02]  /*20c0*/  IADD3 R12, R12, c[0x0][0x10], RZ ;  /* 0x000004000c0c7a10 */ /* 0x000fe40007ffe0ff */
[----:B------:R-:W-:Y:S02]  /*20d0*/  IADD3 R7, R7, 0x1, RZ ;  /* 0x0000000107077810 */ /* 0x000fe40007ffe0ff */
[----:B------:R-:W-:-:S13]  /*20e0*/  ISETP.GE.AND P0, PT, R12, UR4, PT ;  /* 0x000000040c007c0c */ /* 0x000fda000bf06270 */
[----:B------:R-:W-:Y:S01]  /*20f0*/  @P0 CALL.REL.NOINC `(.L_x_1631) ;  /* 0x0000001000000944 */ /* 0x000fe20003c00000 */
[----:B------:R-:W-:Y:S05]  /*2100*/  BRA `(.L_x_1632) ;  /* 0xffffe08000007947 */ /* 0x000fea000383ffff */
.L_x_1631:
[----:B------:R-:W-:Y:S05]  /*2110*/  EXIT ;  /* 0x000000000000794d */ /* 0x000fea0003800000 */
.L_x_1633:
        /* <DEDUP_REMOVED lines=14> */
.L_x_2324:


//--------------------- .text._Z35group_norm_nhwc_fwd_one_pass_kernelI11Bf16IOFp16WLi256ELi4ELi128EEv26Group_norm_nhwc_fwd_params --------------------------
	.section	.text._Z35group_norm_nhwc_fwd_one_pass_kernelI11Bf16IOFp16WLi256ELi4ELi128EEv26Group_norm_nhwc_fwd_params,"ax",@progbits
	.sectioninfo	@"SHI_REGISTERS=32"
	.align	128
        .global         _Z35group_norm_nhwc_fwd_one_pass_kernelI11Bf16IOFp16WLi256ELi4ELi128EEv26Group_norm_nhwc_fwd_params
        .type           _Z35group_norm_nhwc_fwd_one_pass_kernelI11Bf16IOFp16WLi256ELi4ELi128EEv26Group_norm_nhwc_fwd_params,@function
        .size           _Z35group_norm_nhwc_fwd_one_pass_kernelI11Bf16IOFp16WLi256ELi4ELi128EEv26Group_norm_nhwc_fwd_params,(.L_x_2325 - _Z35group_norm_nhwc_fwd_one_pass_kernelI11Bf16IOFp16WLi256ELi4ELi128EEv26Group_norm_nhwc_fwd_params)
        .other          _Z35group_norm_nhwc_fwd_one_pass_kernelI11Bf16IOFp16WLi256ELi4ELi128EEv26Group_norm_nhwc_fwd_params,@"STO_CUDA_ENTRY STV_DEFAULT"
_Z35group_norm_nhwc_fwd_one_pass_kernelI11Bf16IOFp16WLi256ELi4ELi128EEv26Group_norm_nhwc_fwd_params:
.text._Z35group_norm_nhwc_fwd_one_pass_kernelI11Bf16IOFp16WLi256ELi4ELi128EEv26Group_norm_nhwc_fwd_params:
        /* <DEDUP_REMOVED lines=23> */
.L_x_1657:
        /* <DEDUP_REMOVED lines=79> */
[----:B------:R-:W-:Y:S02]  /*0660*/  @P4 MOV R10, R22 ;  /* 0x00000016000a4202 */ /* 0x000fe40000000f00 */
[----:B------:R-:W-:-:S02]  /*0670*/  @P4 MOV R11, R25 ;  /* 0x00000019000b4202 */ /* 0x000fc40000000f00 */
[----:B------:R-:W-:Y:S01]  /*0680*/  @P3 IADD3 R15, R9, R15, RZ ;  /* 0x0000000f090f3210 */ /* 0x000fe20007ffe0ff */
[----:B------:R-:W3:Y:S01]  /*0690*/  @P2 LDG.E R14, [R18.64] ;  /* 0x00000006120e2981 */ /* 0x000ee2000c1e1900 */
[C---:B------:R-:W-:Y:S01]  /*06a0*/  @P3 LEA R16, P0, R8.reuse, c[0x0][0x170], 0x1 ;  /* 0x00005c0008103a11 */ /* 0x040fe200078008ff */
[C---:B------:R-:W-:Y:S02]  /*06b0*/  @P4 IMAD R20, R17.reuse, c[0x0][0x1c4], R20 ;  /* 0x0000710011144a24 */ /* 0x040fe400078e0214 */
[----:B------:R-:W-:Y:S01]  /*06c0*/  @P4 IMAD.WIDE.U32 R10, R17, c[0x0][0x1c0], R10 ;  /* 0x00007000110a4a25 */ /* 0x000fe200078e000a */
[----:B------:R-:W-:Y:S02]  /*06d0*/  @P3 LEA.HI.X R17, R8, c[0x0][0x174], R15, 0x1, P0 ;  /* 0x00005d0008113a11 */ /* 0x000fe400000f0c0f */
[----:B------:R-:W-:Y:S02]  /*06e0*/  MOV R15, RZ ;  /* 0x000000ff000f7202 */ /* 0x000fe40000000f00 */
[----:B------:R-:W-:-:S02]  /*06f0*/  @P4 IADD3 R9, R11, R20, RZ ;  /* 0x000000140b094210 */ /* 0x000fc40007ffe0ff */
[C---:B------:R-:W-:Y:S02]  /*0700*/  @P4 LEA R8, P0, R10.reuse, c[0x0][0x170], 0x1 ;  /* 0x00005c000a084a11 */ /* 0x040fe400078008ff */
        /* <DEDUP_REMOVED lines=93> */
.L_x_1636:
[----:B------:R-:W2:Y:S01]  /*0ce0*/  LDG.E.STRONG.GPU R11, [R8.64] ;  /* 0x00000006080b7981 */ /* 0x000ea2000c1ef900 */
[----:B------:R-:W-:Y:S01]  /*0cf0*/  YIELD ;  /* 0x0000000000007946 */ /* 0x000fe20003800000 */
[----:B--2---:R-:W-:Y:S01]  /*0d00*/  ISETP.NE.AND P0, PT, R11, R28, PT ;  /* 0x0000001c0b00720c */ /* 0x004fe20003f05270 */
[----:B------:R-:W-:-:S12]  /*0d10*/  CCTL.IVALL ;  /* 0x00000000ff00798f */ /* 0x000fd80002000000 */
[----:B------:R-:W-:Y:S05]  /*0d20*/  @P0 BRA `(.L_x_1636) ;  /* 0xffffffb000000947 */ /* 0x000fea000383ffff */
.L_x_1635:
        /* <DEDUP_REMOVED lines=16> */
.L_x_1640:
        /* <DEDUP_REMOVED lines=115> */
.L_x_1639:
        /* <DEDUP_REMOVED lines=61> */
.L_x_1641:
[----:B------:R-:W-:-:S13]  /*1930*/  ISETP.NE.OR P0, PT, R10, RZ, P0 ;  /* 0x000000ff0a00720c */ /* 0x000fda0000705670 */
[----:B------:R-:W-:Y:S05]  /*1940*/  @!P0 BRA `(.L_x_1637) ;  /* 0x000001f000008947 */ /* 0x000fea0003800000 */
.L_x_1638:
        /* <DEDUP_REMOVED lines=31> */
.L_x_1637:
        /* <DEDUP_REMOVED lines=11> */
.L_x_1643:
[----:B------:R-:W-:Y:S05]  /*1bf0*/  BSYNC B0 ;  /* 0x0000000000007941 */ /* 0x000fea0003800000 */
.L_x_1642:
        /* <DEDUP_REMOVED lines=16> */
.L_x_1634:
        /* <DEDUP_REMOVED lines=17> */
[----:B-1----:R-:W3:Y:S01]  /*1e10*/  LDG.E.U16 R28, [R28.64+0x2] ;  /* 0x000002061c1c7981 */ /* 0x002ee2000c1e1500 */
[----:B------:R-:W-:Y:S01]  /*1e20*/  HFMA2.MMA R18, -RZ, RZ, 1.875, 0 ;  /* 0x3f800000ff127435 */ /* 0x000fe200000001ff */
[----:B----4-:R-:W-:-:S04]  /*1e30*/  FMUL.FTZ R16, R10, c[0x0][0x1f4] ;  /* 0x00007d000a107a20 */ /* 0x010fc80000410000 */
[----:B------:R-:W-:-:S04]  /*1e40*/  FMUL.FTZ R10, R16, R16 ;  /* 0x00000010100a7220 */ /* 0x000fc80000410000 */
[----:B------:R-:W-:-:S05]  /*1e50*/  FFMA.FTZ R10, R11, c[0x0][0x1f4], -R10 ;  /* 0x00007d000b0a7a23 */ /* 0x000fca000001080a */
[----:B------:R-:W-:Y:S02]  /*1e60*/  FSETP.GTU.FTZ.AND P0, PT, R10, RZ, PT ;  /* 0x000000ff0a00720b */ /* 0x000fe40003f1c000 */
[----:B------:R-:W-:Y:S02]  /*1e70*/  SHF.R.U32.HI R17, RZ, 0x1, R2 ;  /* 0x00000001ff117819 */ /* 0x000fe40000011602 */
[----:B------:R-:W-:-:S09]  /*1e80*/  ISETP.NE.AND P2, PT, RZ, UR5, PT ;  /* 0x00000005ff007c0c */ /* 0x000fd2000bf45270 */
[----:B------:R-:W-:-:S04]  /*1e90*/  @P0 FADD.FTZ R11, R10, c[0x0][0x188] ;  /* 0x000062000a0b0621 */ /* 0x000fc80000010000 */
[----:B------:R1:W4:Y:S01]  /*1ea0*/  @P0 MUFU.RSQ R18, R11 ;  /* 0x0000000b00120308 */ /* 0x0003220000001400 */
[----:B------:R-:W-:Y:S01]  /*1eb0*/  IMAD R17, R3, c[0x0][0x1e4], R17 ;  /* 0x0000790003117a24 */ /* 0x000fe200078e0211 */
[--C-:B0-----:R-:W-:Y:S02]  /*1ec0*/  PRMT R27, RZ, 0x7610, R13.reuse ;  /* 0x00007610ff1b7816 */ /* 0x101fe4000000000d */
[----:B-1----:R-:W-:-:S03]  /*1ed0*/  PRMT R11, RZ, 0x5410, R13 ;  /* 0x00005410ff0b7816 */ /* 0x002fc6000000000d */
[--C-:B------:R-:W-:Y:S01]  /*1ee0*/  FADD.FTZ R27, R27, -R16.reuse ;  /* 0x800000101b1b7221 */ /* 0x100fe20000010000 */
[----:B------:R-:W-:Y:S02]  /*1ef0*/  ISETP.GE.U32.AND P0, PT, R17, c[0x0][0x1c8], PT ;  /* 0x0000720011007a0c */ /* 0x000fe40003f06070 */
[----:B------:R-:W-:Y:S01]  /*1f00*/  SHF.R.S32.HI R10, RZ, 0x1f, R17 ;  /* 0x0000001fff0a7819 */ /* 0x000fe20000011411 */
[----:B------:R-:W-:Y:S02]  /*1f10*/  FADD.FTZ R11, R11, -R16 ;  /* 0x800000100b0b7221 */ /* 0x000fe40000010000 */
[-C--:B----4-:R-:W-:Y:S01]  /*1f20*/  FMUL.FTZ R27, R27, R18.reuse ;  /* 0x000000121b1b7220 */ /* 0x090fe20000410000 */
[----:B------:R-:W-:Y:S01]  /*1f30*/  ISETP.GE.AND.EX P0, PT, R10, c[0x0][0x1cc], PT, P0 ;  /* 0x000073000a007a0c */ /* 0x000fe20003f06300 */
[----:B------:R-:W-:-:S03]  /*1f40*/  FMUL.FTZ R11, R11, R18 ;  /* 0x000000120b0b7220 */ /* 0x000fc60000410000 */
[----:B------:R-:W-:Y:S01]  /*1f50*/  ISETP.LT.U32.AND P0, PT, R2, 0x80, !P0 ;  /* 0x000000800200780c */ /* 0x000fe20004701070 */
[----:B--2---:R-:W-:Y:S02]  /*1f60*/  HADD2.F32 R13, -RZ, R8.H0_H0 ;  /* 0x20000008ff0d7230 */ /* 0x004fe40000004100 */
[----:B-----5:R-:W-:Y:S02]  /*1f70*/  HADD2.F32 R19, -RZ, R26.H0_H0 ;  /* 0x2000001aff137230 */ /* 0x020fe40000004100 */
[----:B---3--:R-:W-:Y:S02]  /*1f80*/  HADD2.F32 R26, -RZ, R9.H0_H0 ;  /* 0x20000009ff1a7230 */ /* 0x008fe40000004100 */
[----:B------:R-:W-:-:S03]  /*1f90*/  HADD2.F32 R28, -RZ, R28.H0_H0 ;  /* 0x2000001cff1c7230 */ /* 0x000fc60000004100 */
        /* <DEDUP_REMOVED lines=13> */
.L_x_1644:
        /* <DEDUP_REMOVED lines=12> */
.L_x_1646:
[----:B------:R-:W-:Y:S05]  /*2130*/  BSYNC B0 ;  /* 0x0000000000007941 */ /* 0x000fea0003800000 */
.L_x_1645:
        /* <DEDUP_REMOVED lines=24> */
.L_x_1647:
        /* <DEDUP_REMOVED lines=12> */
.L_x_1649:
[----:B------:R-:W-:Y:S05]  /*2380*/  BSYNC B0 ;  /* 0x0000000000007941 */ /* 0x000fea0003800000 */
.L_x_1648:
        /* <DEDUP_REMOVED lines=37> */
.L_x_1650:
        /* <DEDUP_REMOVED lines=12> */
.L_x_1652:
[----:B------:R-:W-:Y:S05]  /*26a0*/  BSYNC B0 ;  /* 0x0000000000007941 */ /* 0x000fea0003800000 */
.L_x_1651:
        /* <DEDUP_REMOVED lines=11> */
.L_x_1653:
        /* <DEDUP_REMOVED lines=12> */
.L_x_1655:
[----:B------:R-:W-:Y:S05]  /*2820*/  BSYNC B0 ;  /* 0x0000000000007941 */ /* 0x000fea0003800000 */
.L_x_1654:
[----:B------:R-:W-:Y:S02]  /*2830*/  IADD3 R6, R6, c[0x0][0x10], RZ ;  /* 0x0000040006067a10 */ /* 0x000fe40007ffe0ff */
[----:B------:R-:W-:Y:S02]  /*2840*/  IADD3 R5, R5, 0x1, RZ ;  /* 0x0000000105057810 */ /* 0x000fe40007ffe0ff */
[----:B------:R-:W-:-:S13]  /*2850*/  ISETP.GE.AND P0, PT, R6, UR4, PT ;  /* 0x0000000406007c0c */ /* 0x000fda000bf06270 */
[----:B------:R-:W-:Y:S01]  /*2860*/  @P0 CALL.REL.NOINC `(.L_x_1656) ;  /* 0x0000001000000944 */ /* 0x000fe20003c00000 */
[----:B------:R-:W-:Y:S05]  /*2870*/  BRA `(.L_x_1657) ;  /* 0xffffd8f000007947 */ /* 0x000fea000383ffff */
.L_x_1656:
[----:B------:R-:W-:Y:S05]  /*2880*/  EXIT ;  /* 0x000000000000794d */ /* 0x000fea0003800000 */
.L_x_1658:
        /* <DEDUP_REMOVED lines=15> */
.L_x_2325:


//--------------------- .text._Z35group_norm_nhwc_fwd_one_pass_kernelI11Bf16IOFp16WLi512ELi4ELi128EEv26Group_norm_nhwc_fwd_params --------------------------
	.section	.text._Z35group_norm_nhwc_fwd_one_pass_kernelI11Bf16IOFp16WLi512ELi4ELi128EEv26Group_norm_nhwc_fwd_params,"ax",@progbits
	.sectioninfo	@"SHI_REGISTERS=48"
	.align	128
        .global         _Z35group_norm_nhwc_fwd_one_pass_kernelI11Bf16IOFp16WLi512ELi4ELi128EEv26Group_norm_nhwc_fwd_params
        .type           _Z35group_norm_nhwc_fwd_one_pass_kernelI11Bf16IOFp16WLi512ELi4ELi128EEv26Group_norm_nhwc_fwd_params,@function
        .size           _Z35group_norm_nhwc_fwd_one_pass_kernelI11Bf16IOFp16WLi512ELi4ELi128EEv26Group_norm_nhwc_fwd_params,(.L_x_2326 - _Z35group_norm_nhwc_fwd_one_pass_kernelI11Bf16IOFp16WLi512ELi4ELi128EEv26Group_norm_nhwc_fwd_params)
        .other          _Z35group_norm_nhwc_fwd_one_pass_kernelI11Bf16IOFp16WLi512ELi4ELi128EEv26Group_norm_nhwc_fwd_params,@"STO_CUDA_ENTRY STV_DEFAULT"
_Z35group_norm_nhwc_fwd_one_pass_kernelI11Bf16IOFp16WLi512ELi4ELi128EEv26Group_norm_nhwc_fwd_params:
.text._Z35group_norm_nhwc_fwd_one_pass_kernelI11Bf16IOFp16WLi512ELi4ELi128EEv26Group_norm_nhwc_fwd_params:
        /* <DEDUP_REMOVED lines=32> */
.L_x_1694:
        /* <DEDUP_REMOVED lines=255> */
.L_x_1661:
[----:B------:R-:W2:Y:S01]  /*11f0*/  LDG.E.STRONG.GPU R14, [R12.64] ;  /* 0x000000080c0e7981 */ /* 0x000ea2000c1ef900 */
[----:B------:R-:W-:Y:S01]  /*1200*/  YIELD ;  /* 0x0000000000007946 */ /* 0x000fe20003800000 */
[----:B--2---:R-:W-:Y:S01]  /*1210*/  ISETP.NE.AND P0, PT, R14, R15, PT ;  /* 0x0000000f0e00720c */ /* 0x004fe20003f05270 */
[----:B------:R-:W-:-:S12]  /*1220*/  CCTL.IVALL ;  /* 0x00000000ff00798f */ /* 0x000fd80002000000 */
[----:B------:R-:W-:Y:S05]  /*1230*/  @P0 BRA `(.L_x_1661) ;  /* 0xffffffb000000947 */ /* 0x000fea000383ffff */
.L_x_1660:
        /* <DEDUP_REMOVED lines=20> */
.L_x_1665:
        /* <DEDUP_REMOVED lines=116> */
.L_x_1664:
        /* <DEDUP_REMOVED lines=62> */
.L_x_1666:
[----:B------:R-:W-:-:S13]  /*1ea0*/  ISETP.NE.OR P0, PT, RZ, UR5, P0 ;  /* 0x00000005ff007c0c */ /* 0x000fda0008705670 */
[----:B------:R-:W-:Y:S05]  /*1eb0*/  @!P0 BRA `(.L_x_1662) ;  /* 0x000001f000008947 */ /* 0x000fea0003800000 */
.L_x_1663:
        /* <DEDUP_REMOVED lines=31> */
.L_x_1662:
        /* <DEDUP_REMOVED lines=12> */
.L_x_1668:
[----:B------:R-:W-:Y:S05]  /*2170*/  BSYNC B0 ;  /* 0x0000000000007941 */ /* 0x000fea0003800000 */
.L_x_1667:
        /* <DEDUP_REMOVED lines=16> */
.L_x_1659:
        /* <DEDUP_REMOVED lines=41> */
[----:B--2---:R-:W-:-:S02]  /*2510*/  HADD2.F32 R16, -RZ, R37.H0_H0 ;  /* 0x20000025ff107230 */ /* 0x004fc40000004100 */
[----:B---3--:R-:W-:Y:S02]  /*2520*/  HADD2.F32 R27, -RZ, R12.H0_H0 ;  /* 0x2000000cff1b7230 */ /* 0x008fe40000004100 */
[----:B-----5:R-:W-:Y:S02]  /*2530*/  HADD2.F32 R17, -RZ, R26.H0_H0 ;  /* 0x2000001aff117230 */ /* 0x020fe40000004100 */
[----:B------:R-:W-:Y:S01]  /*2540*/  HADD2.F32 R26, -RZ, R42.H0_H0 ;  /* 0x2000002aff1a7230 */ /* 0x000fe20000004100 */
        /* <DEDUP_REMOVED lines=14> */
.L_x_1669:
        /* <DEDUP_REMOVED lines=13> */
.L_x_1671:
[----:B------:R-:W-:Y:S05]  /*2700*/  BSYNC B0 ;  /* 0x0000000000007941 */ /* 0x000fea0003800000 */
.L_x_1670:
        /* <DEDUP_REMOVED lines=17> */
.L_x_1672:
        /* <DEDUP_REMOVED lines=12> */
.L_x_1674:
[----:B------:R-:W-:Y:S05]  /*28e0*/  BSYNC B0 ;  /* 0x0000000000007941 */ /* 0x000fea0003800000 */
.L_x_1673:
        /* <DEDUP_REMOVED lines=72> */
.L_x_1675:
        /* <DEDUP_REMOVED lines=14> */
.L_x_1677:
[----:B------:R-:W-:Y:S05]  /*2e50*/  BSYNC B0 ;  /* 0x0000000000007941 */ /* 0x000fea0003800000 */
.L_x_1676:
        /* <DEDUP_REMOVED lines=11> */
.L_x_1678:
        /* <DEDUP_REMOVED lines=12> */
.L_x_1680:
[----:B------:R-:W-:Y:S05]  /*2fd0*/  BSYNC B0 ;  /* 0x0000000000007941 */ /* 0x000fea0003800000 */
.L_x_1679:
        /* <DEDUP_REMOVED lines=11> */
.L_x_1681:
        /* <DEDUP_REMOVED lines=12> */
.L_x_1683:
[----:B------:R-:W-:Y:S05]  /*3150*/  BSYNC B0 ;  /* 0x0000000000007941 */ /* 0x000fea0003800000 */
.L_x_1682:
        /* <DEDUP_REMOVED lines=11> */
.L_x_1684:
        /* <DEDUP_REMOVED lines=12> */
.L_x_1686:
[----:B------:R-:W-:Y:S05]  /*32d0*/  BSYNC B0 ;  /* 0x0000000000007941 */ /* 0x000fea0003800000 */
.L_x_1685:
        /* <DEDUP_REMOVED lines=11> */
.L_x_1687:
        /* <DEDUP_REMOVED lines=12> */
.L_x_1689:
[----:B------:R-:W-:Y:S05]  /*3450*/  BSYNC B0 ;  /* 0x0000000000007941 */ /* 0x000fea0003800000 */
.L_x_1688:
        /* <DEDUP_REMOVED lines=11> */
.L_x_1690:
        /* <DEDUP_REMOVED lines=12> */
.L_x_1692:
[----:B------:R-:W-:Y:S05]  /*35d0*/  BSYNC B0 ;  /* 0x0000000000007941 */ /* 0x000fea0003800000 */
.L_x_1691:
[----:B------:R-:W-:Y:S02]  /*35e0*/  IADD3 R5, R5, c[0x0][0x10], RZ ;  /* 0x0000040005057a10 */ /* 0x000fe40007ffe0ff */
[----:B------:R-:W-:Y:S02]  /*35f0*/  IADD3 R28, R28, 0x1, RZ ;  /* 0x000000011c1c7810 */ /* 0x000fe40007ffe0ff */
[----:B------:R-:W-:-:S13]  /*3600*/  ISETP.GE.AND P0, PT, R5, UR4, PT ;  /* 0x0000000405007c0c */ /* 0x000fda000bf06270 */
[----:B------:R-:W-:Y:S01]  /*3610*/  @P0 CALL.REL.NOINC `(.L_x_1693) ;  /* 0x0000001000000944 */ /* 0x000fe20003c00000 */
[----:B------:R-:W-:Y:S05]  /*3620*/  BRA `(.L_x_1694) ;  /* 0xffffcbd000007947 */ /* 0x000fea000383ffff */
.L_x_1693:
[----:B------:R-:W-:Y:S05]  /*3630*/  EXIT ;  /* 0x000000000000794d */ /* 0x000fea0003800000 */
.L_x_1695:
        /* <DEDUP_REMOVED lines=12> */
.L_x_2326:


//--------------------- .text._Z35group_norm_nhwc_fwd_one_pass_kernelI11Fp16IOFp32WLi64ELi4ELi128EEv26Group_norm_nhwc_fwd_params --------------------------
	.section	.text._Z35group_norm_nhwc_fwd_one_pass_kernelI11Fp16IOFp32WLi64ELi4ELi128EEv26Group_norm_nhwc_fwd_params,"ax",@progbits
	.sectioninfo	@"SHI_REGISTERS=32"
	.align	128
        .global         _Z35group_norm_nhwc_fwd_one_pass_kernelI11Fp16IOFp32WLi64ELi4ELi128EEv26Group_norm_nhwc_fwd_params
        .type           _Z35group_norm_nhwc_fwd_one_pass_kernelI11Fp16IOFp32WLi64ELi4ELi128EEv26Group_norm_nhwc_fwd_params,@function
        .size           _Z35group_norm_nhwc_fwd_one_pass_kernelI11Fp16IOFp32WLi64ELi4ELi128EEv26Group_norm_nhwc_fwd_params,(.L_x_2327 - _Z35group_norm_nhwc_fwd_one_pass_kernelI11Fp16IOFp32WLi64ELi4ELi128EEv26Group_norm_nhwc_fwd_params)
        .other          _Z35group_norm_nhwc_fwd_one_pass_kernelI11Fp16IOFp32WLi64ELi4ELi128EEv26Group_norm_nhwc_fwd_params,@"STO_CUDA_ENTRY STV_DEFAULT"
_Z35group_norm_nhwc_fwd_one_pass_kernelI11Fp16IOFp32WLi64ELi4ELi128EEv26Group_norm_nhwc_fwd_params:
.text._Z35group_norm_nhwc_fwd_one_pass_kernelI11Fp16IOFp32WLi64ELi4ELi128EEv26Group_norm_nhwc_fwd_params:
        /* <DEDUP_REMOVED lines=13> */
[----:B------:R-:W-:-:S06]  /*00d0*/  ULDC.64 UR6, c[0x0][0x118] ;  /* 0x0000460000067ab9 */ /* 0x000fcc0000000a00 */
[----:B------:R-:W-:Y:S02]  /*00e0*/  LOP3.LUT R7, R7, c[0x0][0xc], RZ, 0xc0, !PT ;  /* 0x0000030007077a12 */ /* 0x000fe400078ec0ff */
[--C-:B0-----:R-:W-:Y:S02]  /*00f0*/  SHF.R.U32.HI R2, RZ, 0x1, R6.reuse ;  /* 0x00000001ff027819 */ /* 0x101fe40000011606 */
[----:B------:R-:W-:Y:S02]  /*0100*/  SHF.R.S32.HI R5, RZ, 0x1f, R6 ;  /* 0x0000001fff057819 */ /* 0x000fe40000011406 */
[CC--:B-1----:R-:W-:Y:S01]  /*0110*/  LOP3.LUT P2, RZ, R3.reuse, R6.reuse, RZ, 0xfc, !PT ;  /* 0x0000000603ff7212 */ /* 0x0c2fe2000784fcff */
[----:B------:R-:W-:Y:S01]  /*0120*/  IMAD R19, R3, c[0x0][0x1e4], R2 ;  /* 0x0000790003137a24 */ /* 0x000fe200078e0202 */
[----:B------:R-:W-:Y:S01]  /*0130*/  LEA.HI R18, R5, R6, RZ, 0x5 ;  /* 0x0000000605127211 */ /* 0x000fe200078f28ff */
[----:B------:R-:W0:Y:S01]  /*0140*/  S2R R2, SR_LANEID ;  /* 0x0000000000027919 */ /* 0x000e220000000000 */
[----:B------:R-:W-:Y:S01]  /*0150*/  HFMA2.MMA R5, -RZ, RZ, 0, 0 ;  /* 0x00000000ff057435 */ /* 0x000fe200000001ff */
[----:B------:R-:W-:-:S02]  /*0160*/  ISETP.NE.AND.EX P2, PT, RZ, c[0x0][0x16c], !P2, P0 ;  /* 0x00005b00ff007a0c */ /* 0x000fc40005745300 */
[----:B------:R-:W-:Y:S02]  /*0170*/  ISETP.GE.U32.AND P1, PT, R19, c[0x0][0x1c8], PT ;  /* 0x0000720013007a0c */ /* 0x000fe40003f26070 */
[----:B------:R-:W-:Y:S02]  /*0180*/  SHF.R.S32.HI R4, RZ, 0x1f, R19 ;  /* 0x0000001fff047819 */ /* 0x000fe40000011413 */
[----:B------:R-:W-:Y:S02]  /*0190*/  SHF.R.S32.HI R18, RZ, 0x5, R18 ;  /* 0x00000005ff127819 */ /* 0x000fe40000011412 */
[----:B------:R-:W-:-:S04]  /*01a0*/  ISETP.GE.AND.EX P1, PT, R4, c[0x0][0x1cc], PT, P1 ;  /* 0x0000730004007a0c */ /* 0x000fc80003f26310 */
[----:B------:R-:W-:Y:S02]  /*01b0*/  ISETP.LT.U32.AND P1, PT, R6, 0x80, !P1 ;  /* 0x000000800600780c */ /* 0x000fe40004f21070 */
[----:B------:R-:W-:Y:S02]  /*01c0*/  MOV R6, R0 ;  /* 0x0000000000067202 */ /* 0x000fe40000000f00 */
.L_x_1710:
[----:B------:R-:W-:Y:S01]  /*01d0*/  IABS R14, c[0x0][0x1d8] ;  /* 0x00007600000e7a13 */ /* 0x000fe20000000000 */
[----:B------:R-:W1:Y:S01]  /*01e0*/  S2R R16, SR_TID.X ;  /* 0x0000000000107919 */ /* 0x000e620000002100 */
[----:B0-----:R-:W-:Y:S02]  /*01f0*/  IABS R12, R6 ;  /* 0x00000006000c7213 */ /* 0x001fe40000000000 */
[----:B------:R-:W2:Y:S08]  /*0200*/  I2F.RP R10, R14 ;  /* 0x0000000e000a7306 */ /* 0x000eb00000209400 */
[----:B--2---:R-:W2:Y:S02]  /*0210*/  MUFU.RCP R10, R10 ;  /* 0x0000000a000a7308 */ /* 0x004ea40000001000 */
[----:B--2---:R-:W-:-:S06]  /*0220*/  IADD3 R8, R10, 0xffffffe, RZ ;  /* 0x0ffffffe0a087810 */ /* 0x004fcc0007ffe0ff */
[----:B------:R2:W3:Y:S02]  /*0230*/  F2I.FTZ.U32.TRUNC.NTZ R9, R8 ;  /* 0x0000000800097305 */ /* 0x0004e4000021f000 */
[----:B--2---:R-:W-:Y:S02]  /*0240*/  MOV R8, RZ ;  /* 0x000000ff00087202 */ /* 0x004fe40000000f00 */
[----:B---3--:R-:W-:-:S05]  /*0250*/  IADD3 R11, RZ, -R9, RZ ;  /* 0x80000009ff0b7210 */ /* 0x008fca0007ffe0ff */
[----:B------:R-:W-:-:S04]  /*0260*/  IMAD R11, R11, R14, RZ ;  /* 0x0000000e0b0b7224 */ /* 0x000fc800078e02ff */
[----:B------:R-:W-:Y:S01]  /*0270*/  IMAD.HI.U32 R9, R9, R11, R8 ;  /* 0x0000000b09097227 */ /* 0x000fe200078e0008 */
[----:B------:R-:W-:Y:S02]  /*0280*/  MOV R11, R12 ;  /* 0x0000000c000b7202 */ /* 0x000fe40000000f00 */
[----:B------:R-:W-:-:S03]  /*0290*/  LOP3.LUT R8, R6, c[0x0][0x1d8], RZ, 0x3c, !PT ;  /* 0x0000760006087a12 */ /* 0x000fc600078e3cff */
[----:B------:R-:W-:Y:S01]  /*02a0*/  IMAD.HI.U32 R12, R9, R11, RZ ;  /* 0x0000000b090c7227 */ /* 0x000fe200078e00ff */
[----:B------:R-:W-:Y:S02]  /*02b0*/  ISETP.GE.AND P4, PT, R8, RZ, PT ;  /* 0x000000ff0800720c */ /* 0x000fe40003f86270 */
[----:B-1----:R-:W-:Y:S02]  /*02c0*/  SHF.L.U32 R8, R16, 0x1, RZ ;  /* 0x0000000110087819 */ /* 0x002fe400000006ff */
        /* <DEDUP_REMOVED lines=29> */
[C---:B0-----:R-:W-:Y:S02]  /*04a0*/  ISETP.GT.AND P0, PT, R2.reuse, 0x1e, PT ;  /* 0x0000001e0200780c */ /* 0x041fe40003f04270 */
[----:B------:R-:W-:Y:S02]  /*04b0*/  ISETP.NE.AND P4, PT, R2, RZ, PT ;  /* 0x000000ff0200720c */ /* 0x000fe40003f85270 */
[----:B------:R-:W-:Y:S02]  /*04c0*/  ISETP.NE.AND P3, PT, R16, RZ, PT ;  /* 0x000000ff1000720c */ /* 0x000fe40003f65270 */
[----:B------:R-:W-:Y:S02]  /*04d0*/  MOV R20, c[0x0][0xc] ;  /* 0x0000030000147a02 */ /* 0x000fe40000000f00 */
[----:B--2---:R-:W-:-:S04]  /*04e0*/  @P1 PRMT R13, R10, 0x7632, R13 ;  /* 0x000076320a0d1816 */ /* 0x004fc8000000000d */
[----:B------:R-:W-:-:S05]  /*04f0*/  @P1 PRMT R13, R13, 0x5410, R10 ;  /* 0x000054100d0d1816 */ /* 0x000fca000000000a */
[--C-:B------:R-:W-:Y:S02]  /*0500*/  HADD2.F32 R9, -RZ, R13.reuse.H0_H0 ;  /* 0x2000000dff097230 */ /* 0x100fe40000004100 */
[----:B------:R-:W-:-:S03]  /*0510*/  HADD2.F32 R8, -RZ, R13.H1_H1 ;  /* 0x3000000dff087230 */ /* 0x000fc60000004100 */
        /* <DEDUP_REMOVED lines=64> */
.L_x_1698:
[----:B------:R-:W2:Y:S01]  /*0920*/  LDG.E.STRONG.GPU R10, [R8.64] ;  /* 0x00000006080a7981 */ /* 0x000ea2000c1ef900 */
[----:B------:R-:W-:Y:S01]  /*0930*/  YIELD ;  /* 0x0000000000007946 */ /* 0x000fe20003800000 */
[----:B--2---:R-:W-:Y:S01]  /*0940*/  ISETP.NE.AND P0, PT, R10, R11, PT ;  /* 0x0000000b0a00720c */ /* 0x004fe20003f05270 */
[----:B------:R-:W-:-:S12]  /*0950*/  CCTL.IVALL ;  /* 0x00000000ff00798f */ /* 0x000fd80002000000 */
[----:B------:R-:W-:Y:S05]  /*0960*/  @P0 BRA `(.L_x_1698) ;  /* 0xffffffb000000947 */ /* 0x000fea000383ffff */
.L_x_1697:
        /* <DEDUP_REMOVED lines=16> */
.L_x_1702:
        /* <DEDUP_REMOVED lines=19> */
[----:B------:R-:W-:-:S05]  /*0ba0*/  @!P6 IMAD.WIDE.U32 R28, R29, 0x8, R26 ;  /* 0x000000081d1ce825 */ /* 0x000fca00078e001a */
[----:B------:R-:W4:Y:S01]  /*0bb0*/  @!P6 LDG.E.64 R16, [R28.64] ;  /* 0x000000061c10e981 */ /* 0x000f22000c1e1b00 */
[----:B--2---:R-:W-:Y:S01]  /*0bc0*/  @!P4 FADD.FTZ R15, R15, R9 ;  /* 0x000000090f0fc221 */ /* 0x004fe20000010000 */
[C---:B------:R-:W-:Y:S01]  /*0bd0*/  IADD3 R9, R21.reuse, 0x4, RZ ;  /* 0x0000000415097810 */ /* 0x040fe20007ffe0ff */
[----:B------:R-:W-:Y:S01]  /*0be0*/  @!P4 FADD.FTZ R14, R14, R8 ;  /* 0x000000080e0ec221 */ /* 0x000fe20000010000 */
[----:B------:R-:W-:Y:S01]  /*0bf0*/  IADD3 R8, R21, 0x5, RZ ;  /* 0x0000000515087810 */ /* 0x000fe20007ffe0ff */
[----:B---3--:R-:W-:Y:S01]  /*0c00*/  @!P5 FADD.FTZ R15, R15, R11 ;  /* 0x0000000b0f0fd221 */ /* 0x008fe20000010000 */
[-C--:B------:R-:W-:Y:S01]  /*0c10*/  ISETP.EQ.OR P4, PT, R9, R3.reuse, P3 ;  /* 0x000000030900720c */ /* 0x080fe20001f82670 */
[----:B------:R-:W-:Y:S01]  /*0c20*/  @!P5 FADD.FTZ R14, R14, R10 ;  /* 0x0000000a0e0ed221 */ /* 0x000fe20000010000 */
[----:B------:R-:W-:-:S03]  /*0c30*/  ISETP.EQ.OR P5, PT, R8, R3, P3 ;  /* 0x000000030800720c */ /* 0x000fc60001fa2670 */
[----:B----4-:R-:W-:Y:S01]  /*0c40*/  @!P6 FADD.FTZ R14, R14, R16 ;  /* 0x000000100e0ee221 */ /* 0x010fe20000010000 */
[----:B------:R-:W-:Y:S01]  /*0c50*/  IADD3 R16, R21, 0x6, RZ ;  /* 0x0000000615107810 */ /* 0x000fe20007ffe0ff */
[----:B------:R-:W-:-:S06]  /*0c60*/  @!P6 FADD.FTZ R15, R15, R17 ;  /* 0x000000110f0fe221 */ /* 0x000fcc0000010000 */
[--C-:B------:R-:W-:Y:S01]  /*0c70*/  @!P4 IMAD R9, R9, c[0x0][0x10], R0.reuse ;  /* 0x000004000909ca24 */ /* 0x100fe200078e0200 */
[----:B------:R-:W-:Y:S01]  /*0c80*/  ISETP.EQ.OR P6, PT, R16, R3, P3 ;  /* 0x000000031000720c */ /* 0x000fe20001fc2670 */
[----:B------:R-:W-:Y:S02]  /*0c90*/  @!P5 IMAD R11, R8, c[0x0][0x10], R0 ;  /* 0x00000400080bda24 */ /* 0x000fe400078e0200 */
[----:B------:R-:W-:-:S04]  /*0ca0*/  @!P4 IMAD.WIDE.U32 R8, R9, 0x8, R26 ;  /* 0x000000080908c825 */ /* 0x000fc800078e001a */
[----:B------:R-:W-:Y:S02]  /*0cb0*/  @!P5 IMAD.WIDE.U32 R10, R11, 0x8, R26 ;  /* 0x000000080b0ad825 */ /* 0x000fe400078e001a */
[----:B------:R-:W2:Y:S04]  /*0cc0*/  @!P4 LDG.E.64 R8, [R8.64] ;  /* 0x000000060808c981 */ /* 0x000ea8000c1e1b00 */
[----:B------:R-:W3:Y:S01]  /*0cd0*/  @!P5 LDG.E.64 R10, [R10.64] ;  /* 0x000000060a0ad981 */ /* 0x000ee2000c1e1b00 */
        /* <DEDUP_REMOVED lines=76> */
.L_x_1701:
        /* <DEDUP_REMOVED lines=16> */
[----:B------:R-:W-:-:S04]  /*12a0*/  @!P6 IMAD R29, R29, c[0x0][0x10], R0 ;  /* 0x000004001d1dea24 */ /* 0x000fc800078e0200 */
[----:B------:R-:W-:-:S04]  /*12b0*/  @!P6 IMAD.WIDE.U32 R28, R29, 0x8, R26 ;  /* 0x000000081d1ce825 */ /* 0x000fc800078e001a */
[----:B--2---:R-:W-:Y:S02]  /*12c0*/  @!P0 FADD.FTZ R15, R15, R9 ;  /* 0x000000090f0f8221 */ /* 0x004fe40000010000 */
[----:B------:R-:W-:Y:S02]  /*12d0*/  @!P4 IMAD R9, R10, c[0x0][0x10], R0 ;  /* 0x000004000a09ca24 */ /* 0x000fe400078e0200 */
[----:B------:R0:W2:Y:S01]  /*12e0*/  @!P6 LDG.E.64 R10, [R28.64] ;  /* 0x000000061c0ae981 */ /* 0x0000a2000c1e1b00 */
[----:B------:R-:W-:Y:S01]  /*12f0*/  @!P0 FADD.FTZ R14, R14, R8 ;  /* 0x000000080e0e8221 */ /* 0x000fe20000010000 */
[----:B------:R-:W-:Y:S01]  /*1300*/  ISETP.EQ.OR P0, PT, R21, R3, P3 ;  /* 0x000000031500720c */ /* 0x000fe20001f02670 */
[----:B------:R-:W-:-:S04]  /*1310*/  @!P4 IMAD.WIDE.U32 R8, R9, 0x8, R26 ;  /* 0x000000080908c825 */ /* 0x000fc800078e001a */
[----:B---3--:R-:W-:Y:S02]  /*1320*/  @!P5 FADD.FTZ R15, R15, R17 ;  /* 0x000000110f0fd221 */ /* 0x008fe40000010000 */
[----:B------:R-:W3:Y:S01]  /*1330*/  @!P4 LDG.E.64 R8, [R8.64] ;  /* 0x000000060808c981 */ /* 0x000ee2000c1e1b00 */
[----:B------:R-:W-:-:S05]  /*1340*/  @!P5 FADD.FTZ R14, R14, R16 ;  /* 0x000000100e0ed221 */ /* 0x000fca0000010000 */
[----:B------:R-:W-:-:S04]  /*1350*/  @!P0 IMAD R17, R21, c[0x0][0x10], R0 ;  /* 0x0000040015118a24 */ /* 0x000fc800078e0200 */
[----:B------:R-:W-:-:S06]  /*1360*/  @!P0 IMAD.WIDE.U32 R16, R17, 0x8, R26 ;  /* 0x0000000811108825 */ /* 0x000fcc00078e001a */
[----:B------:R-:W4:Y:S01]  /*1370*/  @!P0 LDG.E.64 R16, [R16.64] ;  /* 0x0000000610108981 */ /* 0x000f22000c1e1b00 */
[C---:B0-----:R-:W-:Y:S01]  /*1380*/  IADD3 R28, R21.reuse, 0x3, RZ ;  /* 0x00000003151c7810 */ /* 0x041fe20007ffe0ff */
[----:B--2---:R-:W-:Y:S01]  /*1390*/  @!P6 FADD.FTZ R14, R14, R10 ;  /* 0x0000000a0e0ee221 */ /* 0x004fe20000010000 */
[----:B------:R-:W-:Y:S01]  /*13a0*/  IADD3 R10, R21, 0x1, RZ ;  /* 0x00000001150a7810 */ /* 0x000fe20007ffe0ff */
        /* <DEDUP_REMOVED lines=28> */
.L_x_1703:
[----:B------:R-:W-:-:S13]  /*1570*/  ISETP.NE.OR P0, PT, R20, RZ, P0 ;  /* 0x000000ff1400720c */ /* 0x000fda0000705670 */
[----:B------:R-:W-:Y:S05]  /*1580*/  @!P0 BRA `(.L_x_1699) ;  /* 0x000001f000008947 */ /* 0x000fea0003800000 */
.L_x_1700:
        /* <DEDUP_REMOVED lines=31> */
.L_x_1699:
        /* <DEDUP_REMOVED lines=11> */
.L_x_1705:
[----:B------:R-:W-:Y:S05]  /*1830*/  BSYNC B0 ;  /* 0x0000000000007941 */ /* 0x000fea0003800000 */
.L_x_1704:
        /* <DEDUP_REMOVED lines=16> */
.L_x_1696:
[----:B------:R-:W0:Y:S01]  /*1940*/  S2R R8, SR_TID.X ;  /* 0x0000000000087919 */ /* 0x000e220000002100 */
[----:B------:R-:W-:Y:S01]  /*1950*/  @P2 MOV R27, 0x8 ;  /* 0x00000008001b2802 */ /* 0x000fe20000000f00 */
[----:B------:R-:W-:Y:S01]  /*1960*/  @P2 FMUL.FTZ R21, R15, c[0x0][0x1f4] ;  /* 0x00007d000f152a20 */ /* 0x000fe20000410000 */
[----:B------:R-:W-:Y:S01]  /*1970*/  IADD3 R9, -R12, RZ, RZ ;  /* 0x000000ff0c097210 */ /* 0x000fe20007ffe1ff */
[----:B------:R-:W-:Y:S01]  /*1980*/  @P2 FMUL.FTZ R20, R14, c[0x0][0x1f4] ;  /* 0x00007d000e142a20 */ /* 0x000fe20000410000 */
[----:B------:R1:W-:Y:S01]  /*1990*/  @!P3 STS.64 [0x30], R14 ;  /* 0x0000300eff00b388 */ /* 0x0003e20000000a00 */
[----:B------:R-:W-:-:S04]  /*19a0*/  @P2 IMAD.WIDE R26, R6, R27, c[0x0][0x168] ;  /* 0x00005a00061a2625 */ /* 0x000fc800078e021b */
[----:B------:R-:W-:Y:S01]  /*19b0*/  IMAD R9, R9, c[0x0][0x1d8], R6 ;  /* 0x0000760009097a24 */ /* 0x000fe200078e0206 */
[----:B------:R-:W-:Y:S04]  /*19c0*/  @P2 STG.E.64 [R26.64], R20 ;  /* 0x000000141a002986 */ /* 0x000fe8000c101b06 */
[----:B------:R-:W-:Y:S01]  /*19d0*/  BAR.SYNC.DEFER_BLOCKING 0x0 ;  /* 0x0000000000007b1d */ /* 0x000fe20000010000 */
[----:B0-----:R-:W-:-:S04]  /*19e0*/  SHF.L.U32 R8, R8, 0x1, RZ ;  /* 0x0000000108087819 */ /* 0x001fc800000006ff */
[----:B------:R-:W-:-:S04]  /*19f0*/  LOP3.LUT R8, R8, 0x2, RZ, 0xc0, !PT ;  /* 0x0000000208087812 */ /* 0x000fc800078ec0ff */
[----:B------:R-:W-:-:S04]  /*1a00*/  LEA R8, R9, R8, 0x2 ;  /* 0x0000000809087211 */ /* 0x000fc800078e10ff */
[----:B------:R-:W-:Y:S02]  /*1a10*/  SHF.R.S32.HI R11, RZ, 0x1f, R8 ;  /* 0x0000001fff0b7819 */ /* 0x000fe40000011408 */
[C---:B------:R-:W-:Y:S01]  /*1a20*/  SHF.L.U32 R10, R8.reuse, 0x2, RZ ;  /* 0x00000002080a7819 */ /* 0x040fe200000006ff */
[----:B------:R-:W0:Y:S01]  /*1a30*/  LDS.64 R16, [0x30] ;  /* 0x00003000ff107984 */ /* 0x000e220000000a00 */
[----:B------:R-:W-:Y:S02]  /*1a40*/  SHF.L.U64.HI R11, R8, 0x2, R11 ;  /* 0x00000002080b7819 */ /* 0x000fe4000001020b */
[C---:B------:R-:W-:Y:S02]  /*1a50*/  IADD3 R8, P0, R10.reuse, c[0x0][0x178], RZ ;  /* 0x00005e000a087a10 */ /* 0x040fe40007f1e0ff */
[----:B------:R-:W-:Y:S02]  /*1a60*/  IADD3 R10, P4, R10, c[0x0][0x180], RZ ;  /* 0x000060000a0a7a10 */ /* 0x000fe40007f9e0ff */
[----:B------:R-:W-:-:S02]  /*1a70*/  IADD3.X R9, R11, c[0x0][0x17c], RZ, P0, !PT ;  /* 0x00005f000b097a10 */ /* 0x000fc400007fe4ff */
[----:B------:R-:W-:-:S04]  /*1a80*/  IADD3.X R11, R11, c[0x0][0x184], RZ, P4, !PT ;  /* 0x000061000b0b7a10 */ /* 0x000fc800027fe4ff */
[----:B------:R-:W2:Y:S04]  /*1a90*/  LDG.E.64 R8, [R8.64] ;  /* 0x0000000608087981 */ /* 0x000ea8000c1e1b00 */
[----:B------:R-:W2:Y:S01]  /*1aa0*/  LDG.E.64 R10, [R10.64] ;  /* 0x000000060a0a7981 */ /* 0x000ea2000c1e1b00 */
[--C-:B-1----:R-:W-:Y:S02]  /*1ab0*/  HADD2.F32 R15, -RZ, R13.reuse.H1_H1 ;  /* 0x3000000dff0f7230 */ /* 0x102fe40000004100 */
[----:B------:R-:W-:Y:S01]  /*1ac0*/  HADD2.F32 R13, -RZ, R13.H0_H0 ;  /* 0x2000000dff0d7230 */ /* 0x000fe20000004100 */
[----:B0-----:R-:W-:-:S04]  /*1ad0*/  FMUL.FTZ R16, R16, c[0x0][0x1f4] ;  /* 0x00007d0010107a20 */ /* 0x001fc80000410000 */
        /* <DEDUP_REMOVED lines=24> */
.L_x_1706:
[----:B------:R-:W-:Y:S01]  /*1c60*/  BSSY B0, `(.L_x_1707) ;  /* 0x000000c000007945 */ /* 0x000fe20003800000 */
[----:B------:R-:W-:Y:S05]  /*1c70*/  @!P1 BRA `(.L_x_1708) ;  /* 0x000000a000009947 */ /* 0x000fea0003800000 */
[----:B------:R-:W-:Y:S01]  /*1c80*/  MOV R10, R22 ;  /* 0x00000016000a7202 */ /* 0x000fe20000000f00 */
[----:B------:R-:W-:Y:S01]  /*1c90*/  IMAD R12, R4, c[0x0][0x1c0], RZ ;  /* 0x00007000040c7a24 */ /* 0x000fe200078e02ff */
[----:B------:R-:W-:Y:S02]  /*1ca0*/  MOV R11, R25 ;  /* 0x00000019000b7202 */ /* 0x000fe40000000f00 */
[----:B------:R-:W-:Y:S01]  /*1cb0*/  F2FP.PACK_AB R9, R9, R8 ;  /* 0x000000080909723e */ /* 0x000fe200000000ff */
[C---:B------:R-:W-:Y:S02]  /*1cc0*/  IMAD R13, R19.reuse, c[0x0][0x1c4], R12 ;  /* 0x00007100130d7a24 */ /* 0x040fe400078e020c */
[----:B------:R-:W-:-:S05]  /*1cd0*/  IMAD.WIDE.U32 R10, R19, c[0x0][0x1c0], R10 ;  /* 0x00007000130a7a25 */ /* 0x000fca00078e000a */
[----:B------:R-:W-:Y:S02]  /*1ce0*/  IADD3 R13, R11, R13, RZ ;  /* 0x0000000d0b0d7210 */ /* 0x000fe40007ffe0ff */
[----:B------:R-:W-:-:S04]  /*1cf0*/  LEA R12, P0, R10, c[0x0][0x160], 0x1 ;  /* 0x000058000a0c7a11 */ /* 0x000fc800078008ff */
[----:B------:R-:W-:-:S05]  /*1d00*/  LEA.HI.X R13, R10, c[0x0][0x164], R13, 0x1, P0 ;  /* 0x000059000a0d7a11 */ /* 0x000fca00000f0c0d */
[----:B------:R0:W-:Y:S04]  /*1d10*/  STG.E [R12.64], R9 ;  /* 0x000000090c007986 */ /* 0x0001e8000c101906 */
.L_x_1708:
[----:B------:R-:W-:Y:S05]  /*1d20*/  BSYNC B0 ;  /* 0x0000000000007941 */ /* 0x000fea0003800000 */
.L_x_1707:
[----:B------:R-:W-:Y:S02]  /*1d30*/  IADD3 R6, R6, c[0x0][0x10], RZ ;  /* 0x0000040006067a10 */ /* 0x000fe40007ffe0ff */
[----:B------:R-:W-:Y:S02]  /*1d40*/  IADD3 R5, R5, 0x1, RZ ;  /* 0x0000000105057810 */ /* 0x000fe40007ffe0ff */
[----:B------:R-:W-:-:S13]  /*1d50*/  ISETP.GE.AND P0, PT, R6, UR4, PT ;  /* 0x0000000406007c0c */ /* 0x000fda000bf06270 */
[----:B------:R-:W-:Y:S01]  /*1d60*/  @P0 CALL.REL.NOINC `(.L_x_1709) ;  /* 0x0000001000000944 */ /* 0x000fe20003c00000 */
[----:B------:R-:W-:Y:S05]  /*1d70*/  BRA `(.L_x_1710) ;  /* 0xffffe45000007947 */ /* 0x000fea000383ffff */
.L_x_1709:
[----:B------:R-:W-:Y:S05]  /*1d80*/  EXIT ;  /* 0x000000000000794d */ /* 0x000fea0003800000 */
.L_x_1711:
        /* <DEDUP_REMOVED lines=15> */
.L_x_2327:


//--------------------- .text._Z35group_norm_nhwc_fwd_one_pass_kernelI11Fp16IOFp32WLi128ELi4ELi128EEv26Group_norm_nhwc_fwd_params --------------------------
	.section	.text._Z35group_norm_nhwc_fwd_one_pass_kernelI11Fp16IOFp32WLi128ELi4ELi128EEv26Group_norm_nhwc_fwd_params,"ax",@progbits
	.sectioninfo	@"SHI_REGISTERS=32"
	.align	128
        .global         _Z35group_norm_nhwc_fwd_one_pass_kernelI11Fp16IOFp32WLi128ELi4ELi128EEv26Group_norm_nhwc_fwd_params
        .type           _Z35group_norm_nhwc_fwd_one_pass_kernelI11Fp16IOFp32WLi128ELi4ELi128EEv26Group_norm_nhwc_fwd_params,@function
        .size           _Z35group_norm_nhwc_fwd_one_pass_kernelI11Fp16IOFp32WLi128ELi4ELi128EEv26Group_norm_nhwc_fwd_params,(.L_x_2328 - _Z35group_norm_nhwc_fwd_one_pass_kernelI11Fp16IOFp32WLi128ELi4ELi128EEv26Group_norm_nhwc_fwd_params)
        .other          _Z35group_norm_nhwc_fwd_one_pass_kernelI11Fp16IOFp32WLi128ELi4ELi128EEv26Group_norm_nhwc_fwd_params,@"STO_CUDA_ENTRY STV_DEFAULT"
_Z35group_norm_nhwc_fwd_one_pass_kernelI11Fp16IOFp32WLi128ELi4ELi128EEv26Group_norm_nhwc_fwd_params:
.text._Z35group_norm_nhwc_fwd_one_pass_kernelI11Fp16IOFp32WLi128ELi4ELi128EEv26Group_norm_nhwc_fwd_params:
        /* <DEDUP_REMOVED lines=26> */
.L_x_1729:
        /* <DEDUP_REMOVED lines=43> */
[----:B------:R-:W-:Y:S01]  /*0450*/  @P0 MOV R17, R25 ;  /* 0x0000001900110202 */ /* 0x000fe20000000f00 */
[----:B------:R-:W-:-:S04]  /*0460*/  @P1 IMAD.WIDE.U32 R14, R21, c[0x0][0x1c0], R24 ;  /* 0x00007000150e1a25 */ /* 0x000fc800078e0018 */
[----:B------:R-:W-:Y:S01]  /*0470*/  @P0 IMAD.WIDE.U32 R16, R20, c[0x0][0x1c0], R16 ;  /* 0x0000700014100a25 */ /* 0x000fe200078e0010 */
[----:B------:R-:W-:Y:S02]  /*0480*/  @P1 IADD3 R11, R15, R11, RZ ;  /* 0x0000000b0f0b1210 */ /* 0x000fe40007ffe0ff */
[C---:B------:R-:W-:Y:S02]  /*0490*/  @P1 LEA R10, P2, R14.reuse, c[0x0][0x170], 0x1 ;  /* 0x00005c000e0a1a11 */ /* 0x040fe400078408ff */
[----:B------:R-:W-:Y:S02]  /*04a0*/  @P0 IADD3 R9, R17, R9, RZ ;  /* 0x0000000911090210 */ /* 0x000fe40007ffe0ff */
[----:B------:R-:W-:Y:S02]  /*04b0*/  @P1 LEA.HI.X R11, R14, c[0x0][0x174], R11, 0x1, P2 ;  /* 0x00005d000e0b1a11 */ /* 0x000fe400010f0c0b */
[----:B------:R-:W-:Y:S01]  /*04c0*/  CS2R R14, SRZ ;  /* 0x00000000000e7805 */ /* 0x000fe2000001ff00 */
[----:B------:R-:W-:-:S04]  /*04d0*/  @P0 LEA R8, P3, R16, c[0x0][0x170], 0x1 ;  /* 0x00005c0010080a11 */ /* 0x000fc800078608ff */
[----:B------:R-:W-:Y:S01]  /*04e0*/  @P0 LEA.HI.X R9, R16, c[0x0][0x174], R9, 0x1, P3 ;  /* 0x00005d0010090a11 */ /* 0x000fe200018f0c09 */
[----:B------:R-:W2:Y:S04]  /*04f0*/  @P1 LDG.E R14, [R10.64] ;  /* 0x000000060a0e1981 */ /* 0x000ea8000c1e1900 */
[----:B------:R-:W3:Y:S01]  /*0500*/  @P0 LDG.E R15, [R8.64] ;  /* 0x00000006080f0981 */ /* 0x000ee2000c1e1900 */
[C---:B------:R-:W-:Y:S02]  /*0510*/  ISETP.GT.AND P0, PT, R2.reuse, 0x1e, PT ;  /* 0x0000001e0200780c */ /* 0x040fe40003f04270 */
[----:B------:R-:W-:Y:S02]  /*0520*/  ISETP.NE.AND P3, PT, R2, RZ, PT ;  /* 0x000000ff0200720c */ /* 0x000fe40003f65270 */
[----:B------:R-:W-:Y:S01]  /*0530*/  ISETP.NE.AND P2, PT, R4, RZ, PT ;  /* 0x000000ff0400720c */ /* 0x000fe20003f45270 */
[----:B--2---:R-:W-:-:S02]  /*0540*/  HADD2.F32 R17, -RZ, R14.H1_H1 ;  /* 0x3000000eff117230 */ /* 0x004fc40000004100 */
[----:B------:R-:W-:Y:S02]  /*0550*/  HADD2.F32 R16, -RZ, R14.H0_H0 ;  /* 0x2000000eff107230 */ /* 0x000fe40000004100 */
[--C-:B---3--:R-:W-:Y:S01]  /*0560*/  HADD2.F32 R29, -RZ, R15.reuse.H1_H1 ;  /* 0x3000000fff1d7230 */ /* 0x108fe20000004100 */
[----:B------:R-:W-:Y:S01]  /*0570*/  FMUL.FTZ R19, R17, R17 ;  /* 0x0000001111137220 */ /* 0x000fe20000410000 */
[----:B------:R-:W-:Y:S01]  /*0580*/  HADD2.F32 R18, -RZ, R15.H0_H0 ;  /* 0x2000000fff127230 */ /* 0x000fe20000004100 */
[C---:B------:R-:W-:Y:S02]  /*0590*/  FADD.FTZ R17, R16.reuse, R17 ;  /* 0x0000001110117221 */ /* 0x040fe40000010000 */
[----:B------:R-:W-:Y:S02]  /*05a0*/  FMUL.FTZ R28, R29, R29 ;  /* 0x0000001d1d1c7220 */ /* 0x000fe40000410000 */
[----:B------:R-:W-:Y:S02]  /*05b0*/  FFMA.FTZ R19, R16, R16, R19 ;  /* 0x0000001010137223 */ /* 0x000fe40000010013 */
[----:B------:R-:W-:-:S02]  /*05c0*/  FADD.FTZ R16, R18, R29 ;  /* 0x0000001d12107221 */ /* 0x000fc40000010000 */
[----:B------:R-:W-:Y:S02]  /*05d0*/  FADD.FTZ R17, RZ, R17 ;  /* 0x00000011ff117221 */ /* 0x000fe40000010000 */
        /* <DEDUP_REMOVED lines=29> */
[----:B------:R-:W-:Y:S06]  /*07b0*/  BAR.SYNC.DEFER_BLOCKING 0x0 ;  /* 0x0000000000007b1d */ /* 0x000fec0000010000 */
[----:B------:R-:W0:Y:S04]  /*07c0*/  @!P2 LDS.128 R8, [0x10] ;  /* 0x00001000ff08a984 */ /* 0x000e280000000c00 */
[----:B------:R-:W1:Y:S01]  /*07d0*/  @!P2 LDS.64 R18, [0x20] ;  /* 0x00002000ff12a984 */ /* 0x000e620000000a00 */
[----:B0-----:R-:W-:-:S02]  /*07e0*/  @!P2 FADD.FTZ R29, R16, R8 ;  /* 0x00000008101da221 */ /* 0x001fc40000010000 */
[----:B------:R-:W-:Y:S02]  /*07f0*/  @!P2 FADD.FTZ R8, R17, R9 ;  /* 0x000000091108a221 */ /* 0x000fe40000010000 */
[----:B------:R-:W-:Y:S01]  /*0800*/  @!P2 FADD.FTZ R29, R29, R10 ;  /* 0x0000000a1d1da221 */ /* 0x000fe20000010000 */
[----:B------:R-:W-:Y:S01]  /*0810*/  MOV R10, c[0x0][0xc] ;  /* 0x00000300000a7a02 */ /* 0x000fe20000000f00 */
[----:B------:R-:W-:Y:S02]  /*0820*/  @!P2 FADD.FTZ R8, R8, R11 ;  /* 0x0000000b0808a221 */ /* 0x000fe40000010000 */
[----:B-1----:R-:W-:Y:S01]  /*0830*/  @!P2 FADD.FTZ R16, R29, R18 ;  /* 0x000000121d10a221 */ /* 0x002fe20000010000 */
[----:B------:R-:W-:Y:S01]  /*0840*/  ISETP.GE.U32.AND P0, PT, R10, 0x2, PT ;  /* 0x000000020a00780c */ /* 0x000fe20003f06070 */
[----:B------:R-:W-:-:S12]  /*0850*/  @!P2 FADD.FTZ R17, R8, R19 ;  /* 0x000000130811a221 */ /* 0x000fd80000010000 */
        /* <DEDUP_REMOVED lines=24> */
.L_x_1714:
[----:B------:R-:W2:Y:S01]  /*09e0*/  LDG.E.STRONG.GPU R11, [R8.64] ;  /* 0x00000006080b7981 */ /* 0x000ea2000c1ef900 */
[----:B------:R-:W-:Y:S01]  /*09f0*/  YIELD ;  /* 0x0000000000007946 */ /* 0x000fe20003800000 */
[----:B--2---:R-:W-:Y:S01]  /*0a00*/  ISETP.NE.AND P0, PT, R11, R28, PT ;  /* 0x0000001c0b00720c */ /* 0x004fe20003f05270 */
[----:B------:R-:W-:-:S12]  /*0a10*/  CCTL.IVALL ;  /* 0x00000000ff00798f */ /* 0x000fd80002000000 */
[----:B------:R-:W-:Y:S05]  /*0a20*/  @P0 BRA `(.L_x_1714) ;  /* 0xffffffb000000947 */ /* 0x000fea000383ffff */
.L_x_1713:
        /* <DEDUP_REMOVED lines=17> */
.L_x_1718:
        /* <DEDUP_REMOVED lines=115> */
.L_x_1717:
        /* <DEDUP_REMOVED lines=61> */
.L_x_1719:
[----:B------:R-:W-:-:S13]  /*1640*/  ISETP.NE.OR P0, PT, R10, RZ, P0 ;  /* 0x000000ff0a00720c */ /* 0x000fda0000705670 */
[----:B------:R-:W-:Y:S05]  /*1650*/  @!P0 BRA `(.L_x_1715) ;  /* 0x000001f000008947 */ /* 0x000fea0003800000 */
.L_x_1716:
        /* <DEDUP_REMOVED lines=31> */
.L_x_1715:
        /* <DEDUP_REMOVED lines=12> */
.L_x_1721:
[----:B------:R-:W-:Y:S05]  /*1910*/  BSYNC B0 ;  /* 0x0000000000007941 */ /* 0x000fea0003800000 */
.L_x_1720:
        /* <DEDUP_REMOVED lines=16> */
.L_x_1712:
        /* <DEDUP_REMOVED lines=18> */
[----:B------:R-:W-:Y:S01]  /*1b40*/  ISETP.NE.AND P2, PT, RZ, UR5, PT ;  /* 0x00000005ff007c0c */ /* 0x000fe2000bf45270 */
[----:B0-----:R-:W-:-:S02]  /*1b50*/  HADD2.F32 R19, -RZ, R14.H0_H0 ;  /* 0x2000000eff137230 */ /* 0x001fc40000004100 */
[----:B------:R-:W0:Y:S01]  /*1b60*/  LDS.64 R16, [0x30] ;  /* 0x00003000ff107984 */ /* 0x000e220000000a00 */
[----:B------:R-:W-:Y:S02]  /*1b70*/  HADD2.F32 R27, -RZ, R14.H1_H1 ;  /* 0x3000000eff1b7230 */ /* 0x000fe40000004100 */
[--C-:B------:R-:W-:Y:S02]  /*1b80*/  HADD2.F32 R29, -RZ, R15.reuse.H0_H0 ;  /* 0x2000000fff1d7230 */ /* 0x100fe40000004100 */
[----:B------:R-:W-:Y:S01]  /*1b90*/  HADD2.F32 R15, -RZ, R15.H1_H1 ;  /* 0x3000000fff0f7230 */ /* 0x000fe20000004100 */
        /* <DEDUP_REMOVED lines=33> */
.L_x_1722:
        /* <DEDUP_REMOVED lines=12> */
.L_x_1724:
[----:B------:R-:W-:Y:S05]  /*1e70*/  BSYNC B0 ;  /* 0x0000000000007941 */ /* 0x000fea0003800000 */
.L_x_1723:
        /* <DEDUP_REMOVED lines=11> */
.L_x_1725:
[----:B------:R-:W-:Y:S01]  /*1f30*/  BSSY B0, `(.L_x_1726) ;  /* 0x000000c000007945 */ /* 0x000fe20003800000 */
[----:B------:R-:W-:Y:S05]  /*1f40*/  @!P0 BRA `(.L_x_1727) ;  /* 0x000000a000008947 */ /* 0x000fea0003800000 */
[----:B------:R-:W-:Y:S01]  /*1f50*/  MOV R8, R22 ;  /* 0x0000001600087202 */ /* 0x000fe20000000f00 */
[----:B0-----:R-:W-:Y:S01]  /*1f60*/  IMAD R11, R13, c[0x0][0x1c0], RZ ;  /* 0x000070000d0b7a24 */ /* 0x001fe200078e02ff */
        /* <DEDUP_REMOVED lines=8> */
.L_x_1727:
[----:B------:R-:W-:Y:S05]  /*1ff0*/  BSYNC B0 ;  /* 0x0000000000007941 */ /* 0x000fea0003800000 */
.L_x_1726:
[----:B------:R-:W-:Y:S02]  /*2000*/  IADD3 R7, R7, c[0x0][0x10], RZ ;  /* 0x0000040007077a10 */ /* 0x000fe40007ffe0ff */
[----:B------:R-:W-:Y:S02]  /*2010*/  IADD3 R5, R5, 0x1, RZ ;  /* 0x0000000105057810 */ /* 0x000fe40007ffe0ff */
[----:B------:R-:W-:-:S13]  /*2020*/  ISETP.GE.AND P0, PT, R7, UR4, PT ;  /* 0x0000000407007c0c */ /* 0x000fda000bf06270 */
[----:B------:R-:W-:Y:S01]  /*2030*/  @P0 CALL.REL.NOINC `(.L_x_1728) ;  /* 0x0000001000000944 */ /* 0x000fe20003c00000 */
[----:B------:R-:W-:Y:S05]  /*2040*/  BRA `(.L_x_1729) ;  /* 0xffffe15000007947 */ /* 0x000fea000383ffff */
.L_x_1728:
[----:B------:R-:W-:Y:S05]  /*2050*/  EXIT ;  /* 0x000000000000794d */ /* 0x000fea0003800000 */
.L_x_1730:
        /* <DEDUP_REMOVED lines=10> */
.L_x_2328:


//--------------------- .text._Z35group_norm_nhwc_fwd_one_pass_kernelI11Fp16IOFp32WLi256ELi4ELi128EEv26Group_norm_nhwc_fwd_params --------------------------
	.section	.text._Z35group_norm_nhwc_fwd_one_pass_kernelI11Fp16IOFp32WLi256ELi4ELi128EEv26Group_norm_nhwc_fwd_params,"ax",@progbits
	.sectioninfo	@"SHI_REGISTERS=32"
	.align	128
        .global         _Z35group_norm_nhwc_fwd_one_pass_kernelI11Fp16IOFp32WLi256ELi4ELi128EEv26Group_norm_nhwc_fwd_params
        .type           _Z35group_norm_nhwc_fwd_one_pass_kernelI11Fp16IOFp32WLi256ELi4ELi128EEv26Group_norm_nhwc_fwd_params,@function
        .size           _Z35group_norm_nhwc_fwd_one_pass_kernelI11Fp16IOFp32WLi256ELi4ELi128EEv26Group_norm_nhwc_fwd_params,(.L_x_2329 - _Z35group_norm_nhwc_fwd_one_pass_kernelI11Fp16IOFp32WLi256ELi4ELi128EEv26Group_norm_nhwc_fwd_params)
        .other          _Z35group_norm_nhwc_fwd_one_pass_kernelI11Fp16IOFp32WLi256ELi4ELi128EEv26Group_norm_nhwc_fwd_params,@"STO_CUDA_ENTRY STV_DEFAULT"
_Z35group_norm_nhwc_fwd_one_pass_kernelI11Fp16IOFp32WLi256ELi4ELi128EEv26Group_norm_nhwc_fwd_params:
.text._Z35group_norm_nhwc_fwd_one_pass_kernelI11Fp16IOFp32WLi256ELi4ELi128EEv26Group_norm_nhwc_fwd_params:
        /* <DEDUP_REMOVED lines=23> */
.L_x_1754:
[----:B0-----:R-:W-:Y:S02]  /*0170*/  IABS R11, c[0x0][0x1d8] ;  /* 0x00007600000b7a13 */ /* 0x001fe40000000000 */
[----:B------:R-:W-:Y:S02]  /*0180*/  SHF.R.U32.HI R15, RZ, 0x1, R5 ;  /* 0x00000001ff0f7819 */ /* 0x000fe40000011605 */
[----:B------:R-:W0:Y:S03]  /*0190*/  I2F.RP R10, R11 ;  /* 0x0000000b000a7306 */ /* 0x000e260000209400 */
[----:B------:R-:W-:-:S05]  /*01a0*/  IMAD R15, R6, c[0x0][0x1e4], R15 ;  /* 0x00007900060f7a24 */ /* 0x000fca00078e020f */
[----:B------:R-:W-:-:S04]  /*01b0*/  IADD3 R17, R15, 0x80, RZ ;  /* 0x000000800f117810 */ /* 0x000fc80007ffe0ff */
[----:B------:R-:W-:Y:S01]  /*01c0*/  SHF.R.S32.HI R16, RZ, 0x1f, R17 ;  /* 0x0000001fff107819 */ /* 0x000fe20000011411 */
        /* <DEDUP_REMOVED lines=22> */
[----:B------:R-:W-:-:S05]  /*0330*/  SHF.R.S32.HI R8, RZ, 0x1f, R11 ;  /* 0x0000001fff087819 */ /* 0x000fca000001140b */
[----:B------:R-:W-:Y:S02]  /*0340*/  @P0 IADD3 R9, R9, 0x1, RZ ;  /* 0x0000000109090810 */ /* 0x000fe40007ffe0ff */
[----:B------:R-:W-:Y:S02]  /*0350*/  ISETP.GE.U32.AND P0, PT, R15, c[0x0][0x1c8], PT ;  /* 0x000072000f007a0c */ /* 0x000fe40003f06070 */
[----:B------:R-:W-:Y:S02]  /*0360*/  @!P3 IADD3 R9, -R9, RZ, RZ ;  /* 0x000000ff0909b210 */ /* 0x000fe40007ffe1ff */
[----:B------:R-:W-:Y:S02]  /*0370*/  @!P2 LOP3.LUT R9, RZ, c[0x0][0x1d8], RZ, 0x33, !PT ;  /* 0x00007600ff09aa12 */ /* 0x000fe400078e33ff */
[----:B------:R-:W-:Y:S02]  /*0380*/  ISETP.GE.U32.AND P2, PT, R11, c[0x0][0x1c8], PT ;  /* 0x000072000b007a0c */ /* 0x000fe40003f46070 */
[----:B------:R-:W-:-:S02]  /*0390*/  IADD3 R13, -R9, RZ, RZ ;  /* 0x000000ff090d7210 */ /* 0x000fc40007ffe1ff */
[----:B------:R-:W-:Y:S02]  /*03a0*/  ISETP.GE.AND.EX P0, PT, R10, c[0x0][0x1cc], PT, P0 ;  /* 0x000073000a007a0c */ /* 0x000fe40003f06300 */
[----:B------:R-:W-:Y:S01]  /*03b0*/  SHF.R.S32.HI R12, RZ, 0x1f, R9 ;  /* 0x0000001fff0c7819 */ /* 0x000fe20000011409 */
[----:B------:R-:W-:Y:S01]  /*03c0*/  IMAD R22, R13, c[0x0][0x1d8], R2 ;  /* 0x000076000d167a24 */ /* 0x000fe200078e0202 */
[----:B------:R-:W-:Y:S02]  /*03d0*/  ISETP.GE.AND.EX P2, PT, R8, c[0x0][0x1cc], PT, P2 ;  /* 0x0000730008007a0c */ /* 0x000fe40003f46320 */
[C---:B------:R-:W-:Y:S01]  /*03e0*/  ISETP.LT.U32.AND P0, PT, R5.reuse, 0x80, !P0 ;  /* 0x000000800500780c */ /* 0x040fe20004701070 */
[----:B------:R-:W-:Y:S01]  /*03f0*/  IMAD R12, R12, c[0x0][0x1d0], RZ ;  /* 0x000074000c0c7a24 */ /* 0x000fe200078e02ff */
[----:B------:R-:W-:Y:S02]  /*0400*/  LEA R22, R22, R23, 0x2 ;  /* 0x0000001716167211 */ /* 0x000fe400078e10ff */
[----:B------:R-:W-:Y:S01]  /*0410*/  ISETP.LT.U32.AND P2, PT, R5, 0x80, !P2 ;  /* 0x000000800500780c */ /* 0x000fe20005741070 */
[----:B------:R-:W-:Y:S01]  /*0420*/  IMAD R27, R9, c[0x0][0x1d4], R12 ;  /* 0x00007500091b7a24 */ /* 0x000fe200078e020c */
[----:B------:R-:W-:-:S02]  /*0430*/  SHF.R.S32.HI R23, RZ, 0x1f, R22 ;  /* 0x0000001fff177819 */ /* 0x000fc40000011416 */
[----:B------:R-:W-:-:S03]  /*0440*/  ISETP.GE.U32.AND P3, PT, R17, c[0x0][0x1c8], PT ;  /* 0x0000720011007a0c */ /* 0x000fc60003f66070 */
[----:B------:R-:W-:Y:S01]  /*0450*/  IMAD.WIDE.U32 R24, R9, c[0x0][0x1d0], R22 ;  /* 0x0000740009187a25 */ /* 0x000fe200078e0016 */
[----:B------:R-:W-:-:S03]  /*0460*/  ISETP.GE.AND.EX P3, PT, R16, c[0x0][0x1cc], PT, P3 ;  /* 0x0000730010007a0c */ /* 0x000fc60003f66330 */
[----:B------:R-:W-:Y:S01]  /*0470*/  @P0 IMAD R10, R10, c[0x0][0x1c0], RZ ;  /* 0x000070000a0a0a24 */ /* 0x000fe200078e02ff */
[----:B------:R-:W-:Y:S01]  /*0480*/  IADD3 R27, R25, R27, RZ ;  /* 0x0000001b191b7210 */ /* 0x000fe20007ffe0ff */
[----:B------:R-:W-:Y:S01]  /*0490*/  @P2 IMAD R8, R8, c[0x0][0x1c0], RZ ;  /* 0x0000700008082a24 */ /* 0x000fe200078e02ff */
[-C--:B------:R-:W-:Y:S01]  /*04a0*/  @P0 MOV R26, R24.reuse ;  /* 0x00000018001a0202 */ /* 0x080fe20000000f00 */
[----:B------:R-:W-:Y:S01]  /*04b0*/  @P0 IMAD R29, R15, c[0x0][0x1c4], R10 ;  /* 0x000071000f1d0a24 */ /* 0x000fe200078e020a */
[----:B------:R-:W-:Y:S01]  /*04c0*/  @P2 MOV R9, R27 ;  /* 0x0000001b00092202 */ /* 0x000fe20000000f00 */
[----:B------:R-:W-:Y:S01]  /*04d0*/  @P2 IMAD R19, R11, c[0x0][0x1c4], R8 ;  /* 0x000071000b132a24 */ /* 0x000fe200078e0208 */
[----:B------:R-:W-:Y:S01]  /*04e0*/  @P2 MOV R8, R24 ;  /* 0x0000001800082202 */ /* 0x000fe20000000f00 */
[C---:B------:R-:W-:Y:S01]  /*04f0*/  @P0 IMAD.WIDE.U32 R12, R15.reuse, c[0x0][0x1c0], R26 ;  /* 0x000070000f0c0a25 */ /* 0x040fe200078e001a */
[----:B------:R-:W-:Y:S02]  /*0500*/  IADD3 R15, R15, 0xc0, RZ ;  /* 0x000000c00f0f7810 */ /* 0x000fe40007ffe0ff */
[----:B------:R-:W-:Y:S01]  /*0510*/  ISETP.LT.U32.AND P3, PT, R5, 0x80, !P3 ;  /* 0x000000800500780c */ /* 0x000fe20005f61070 */
[----:B------:R-:W-:Y:S01]  /*0520*/  @P2 IMAD.WIDE.U32 R8, R11, c[0x0][0x1c0], R8 ;  /* 0x000070000b082a25 */ /* 0x000fe200078e0008 */
[----:B------:R-:W-:-:S02]  /*0530*/  ISETP.GE.U32.AND P4, PT, R15, c[0x0][0x1c8], PT ;  /* 0x000072000f007a0c */ /* 0x000fc40003f86070 */
[----:B------:R-:W-:Y:S02]  /*0540*/  SHF.R.S32.HI R14, RZ, 0x1f, R15 ;  /* 0x0000001fff0e7819 */ /* 0x000fe4000001140f */
[----:B------:R-:W-:Y:S02]  /*0550*/  @P0 IADD3 R29, R13, R29, RZ ;  /* 0x0000001d0d1d0210 */ /* 0x000fe40007ffe0ff */
[----:B------:R-:W-:Y:S02]  /*0560*/  @P0 LEA R10, P5, R12, c[0x0][0x170], 0x1 ;  /* 0x00005c000c0a0a11 */ /* 0x000fe400078a08ff */
[----:B------:R-:W-:Y:S02]  /*0570*/  ISETP.GE.AND.EX P4, PT, R14, c[0x0][0x1cc], PT, P4 ;  /* 0x000073000e007a0c */ /* 0x000fe40003f86340 */
[----:B------:R-:W-:Y:S01]  /*0580*/  @P0 LEA.HI.X R11, R12, c[0x0][0x174], R29, 0x1, P5 ;  /* 0x00005d000c0b0a11 */ /* 0x000fe200028f0c1d */
[----:B------:R-:W-:Y:S01]  /*0590*/  @P3 IMAD R16, R16, c[0x0][0x1c0], RZ ;  /* 0x0000700010103a24 */ /* 0x000fe200078e02ff */
[----:B------:R-:W-:Y:S01]  /*05a0*/  ISETP.LT.U32.AND P4, PT, R5, 0x80, !P4 ;  /* 0x000000800500780c */ /* 0x000fe20006781070 */
[----:B------:R-:W-:Y:S01]  /*05b0*/  CS2R R12, SRZ ;  /* 0x00000000000c7805 */ /* 0x000fe2000001ff00 */
[----:B------:R-:W-:-:S02]  /*05c0*/  @P2 IADD3 R19, R9, R19, RZ ;  /* 0x0000001309132210 */ /* 0x000fc40007ffe0ff */
[C---:B------:R-:W-:Y:S02]  /*05d0*/  @P2 LEA R18, P5, R8.reuse, c[0x0][0x170], 0x1 ;  /* 0x00005c0008122a11 */ /* 0x040fe400078a08ff */
[----:B------:R-:W-:Y:S01]  /*05e0*/  @P3 MOV R9, R27 ;  /* 0x0000001b00093202 */ /* 0x000fe20000000f00 */
[----:B------:R-:W-:Y:S01]  /*05f0*/  @P3 IMAD R16, R17, c[0x0][0x1c4], R16 ;  /* 0x0000710011103a24 */ /* 0x000fe200078e0210 */
[----:B------:R-:W-:Y:S01]  /*0600*/  @P2 LEA.HI.X R19, R8, c[0x0][0x174], R19, 0x1, P5 ;  /* 0x00005d0008132a11 */ /* 0x000fe200028f0c13 */
[----:B------:R0:W2:Y:S01]  /*0610*/  @P0 LDG.E R12, [R10.64] ;  /* 0x000000060a0c0981 */ /* 0x0000a2000c1e1900 */
[----:B------:R-:W-:-:S03]  /*0620*/  @P3 MOV R8, R24 ;  /* 0x0000001800083202 */ /* 0x000fc60000000f00 */
[----:B------:R-:W-:Y:S01]  /*0630*/  @P4 IMAD R14, R14, c[0x0][0x1c0], RZ ;  /* 0x000070000e0e4a24 */ /* 0x000fe200078e02ff */
[----:B------:R2:W3:Y:S01]  /*0640*/  @P2 LDG.E R13, [R18.64] ;  /* 0x00000006120d2981 */ /* 0x0004e2000c1e1900 */
[----:B------:R-:W-:Y:S01]  /*0650*/  @P3 IMAD.WIDE.U32 R8, R17, c[0x0][0x1c0], R8 ;  /* 0x0000700011083a25 */ /* 0x000fe200078e0008 */
[----:B0-----:R-:W-:Y:S02]  /*0660*/  @P4 MOV R10, R24 ;  /* 0x00000018000a4202 */ /* 0x001fe40000000f00 */
[----:B------:R-:W-:Y:S02]  /*0670*/  @P4 MOV R11, R27 ;  /* 0x0000001b000b4202 */ /* 0x000fe40000000f00 */
[----:B------:R-:W-:Y:S02]  /*0680*/  @P3 IADD3 R9, R9, R16, RZ ;  /* 0x0000001009093210 */ /* 0x000fe40007ffe0ff */
[----:B------:R-:W-:Y:S01]  /*0690*/  @P3 LEA R16, P0, R8, c[0x0][0x170], 0x1 ;  /* 0x00005c0008103a11 */ /* 0x000fe200078008ff */
[----:B------:R-:W-:-:S02]  /*06a0*/  @P4 IMAD R29, R15, c[0x0][0x1c4], R14 ;  /* 0x000071000f1d4a24 */ /* 0x000fc400078e020e */
[----:B------:R-:W-:Y:S01]  /*06b0*/  @P4 IMAD.WIDE.U32 R10, R15, c[0x0][0x1c0], R10 ;  /* 0x000070000f0a4a25 */ /* 0x000fe200078e000a */
[----:B------:R-:W-:Y:S01]  /*06c0*/  @P3 LEA.HI.X R17, R8, c[0x0][0x174], R9, 0x1, P0 ;  /* 0x00005d0008113a11 */ /* 0x000fe200000f0c09 */
[----:B------:R-:W-:-:S03]  /*06d0*/  CS2R R14, SRZ ;  /* 0x00000000000e7805 */ /* 0x000fc6000001ff00 */
[----:B------:R-:W-:Y:S02]  /*06e0*/  @P4 IADD3 R29, R11, R29, RZ ;  /* 0x0000001d0b1d4210 */ /* 0x000fe40007ffe0ff */
[C---:B------:R-:W-:Y:S01]  /*06f0*/  @P4 LEA R8, P0, R10.reuse, c[0x0][0x170], 0x1 ;  /* 0x00005c000a084a11 */ /* 0x040fe200078008ff */
[----:B------:R0:W4:Y:S03]  /*0700*/  @P3 LDG.E R14, [R16.64] ;  /* 0x00000006100e3981 */ /* 0x000126000c1e1900 */
[----:B------:R-:W-:-:S05]  /*0710*/  @P4 LEA.HI.X R9, R10, c[0x0][0x174], R29, 0x1, P0 ;  /* 0x00005d000a094a11 */ /* 0x000fca00000f0c1d */
[----:B------:R1:W5:Y:S01]  /*0720*/  @P4 LDG.E R15, [R8.64] ;  /* 0x00000006080f4981 */ /* 0x000362000c1e1900 */
[C---:B------:R-:W-:Y:S02]  /*0730*/  ISETP.GT.AND P0, PT, R4.reuse, 0x1e, PT ;  /* 0x0000001e0400780c */ /* 0x040fe40003f04270 */
[----:B------:R-:W-:Y:S02]  /*0740*/  ISETP.NE.AND P3, PT, R4, RZ, PT ;  /* 0x000000ff0400720c */ /* 0x000fe40003f65270 */
[----:B------:R-:W-:Y:S01]  /*0750*/  ISETP.NE.AND P2, PT, R5, RZ, PT ;  /* 0x000000ff0500720c */ /* 0x000fe20003f45270 */
[--C-:B--2---:R-:W-:Y:S02]  /*0760*/  HADD2.F32 R19, -RZ, R12.reuse.H1_H1 ;  /* 0x3000000cff137230 */ /* 0x104fe40000004100 */
[----:B------:R-:W-:Y:S02]  /*0770*/  HADD2.F32 R10, -RZ, R12.H0_H0 ;  /* 0x2000000cff0a7230 */ /* 0x000fe40000004100 */
[--C-:B---3--:R-:W-:Y:S01]  /*0780*/  HADD2.F32 R18, -RZ, R13.reuse.H1_H1 ;  /* 0x3000000dff127230 */ /* 0x108fe20000004100 */
[----:B------:R-:W-:Y:S01]  /*0790*/  FMUL.FTZ R29, R19, R19 ;  /* 0x00000013131d7220 */ /* 0x000fe20000410000 */
[----:B------:R-:W-:Y:S01]  /*07a0*/  HADD2.F32 R11, -RZ, R13.H0_H0 ;  /* 0x2000000dff0b7230 */ /* 0x000fe20000004100 */
[----:B------:R-:W-:-:S02]  /*07b0*/  FADD.FTZ R19, R10, R19 ;  /* 0x000000130a137221 */ /* 0x000fc40000010000 */
[----:B0-----:R-:W-:Y:S02]  /*07c0*/  FMUL.FTZ R16, R18, R18 ;  /* 0x0000001212107220 */ /* 0x001fe40000410000 */
[----:B------:R-:W-:Y:S02]  /*07d0*/  FFMA.FTZ R29, R10, R10, R29 ;  /* 0x0000000a0a1d7223 */ /* 0x000fe4000001001d */
[C---:B------:R-:W-:Y:S02]  /*07e0*/  FADD.FTZ R17, R11.reuse, R18 ;  /* 0x000000120b117221 */ /* 0x040fe40000010000 */
[----:B------:R-:W-:Y:S02]  /*07f0*/  FFMA.FTZ R16, R11, R11, R16 ;  /* 0x0000000b0b107223 */ /* 0x000fe40000010010 */
[----:B------:R-:W-:Y:S02]  /*0800*/  FADD.FTZ R11, RZ, R29 ;  /* 0x0000001dff0b7221 */ /* 0x000fe40000010000 */
[----:B-1----:R-:W-:Y:S01]  /*0810*/  FADD.FTZ R8, RZ, R19 ;  /* 0x00000013ff087221 */ /* 0x002fe20000010000 */
[----:B----4-:R-:W-:-:S02]  /*0820*/  HADD2.F32 R10, -RZ, R14.H1_H1 ;  /* 0x3000000eff0a7230 */ /* 0x010fc40000004100 */
[----:B------:R-:W-:Y:S01]  /*0830*/  HADD2.F32 R9, -RZ, R14.H0_H0 ;  /* 0x2000000eff097230 */ /* 0x000fe20000004100 */
[----:B------:R-:W-:Y:S02]  /*0840*/  FADD.FTZ R11, R11, R16 ;  /* 0x000000100b0b7221 */ /* 0x000fe40000010000 */
[----:B------:R-:W-:Y:S02]  /*0850*/  FMUL.FTZ R18, R10, R10 ;  /* 0x0000000a0a127220 */ /* 0x000fe40000410000 */
[----:B------:R-:W-:Y:S01]  /*0860*/  FADD.FTZ R8, R8, R17 ;  /* 0x0000001108087221 */ /* 0x000fe20000010000 */
[--C-:B-----5:R-:W-:Y:S01]  /*0870*/  HADD2.F32 R16, -RZ, R15.reuse.H1_H1 ;  /* 0x3000000fff107230 */ /* 0x120fe20000004100 */
[C---:B------:R-:W-:Y:S02]  /*0880*/  FADD.FTZ R17, R9.reuse, R10 ;  /* 0x0000000a09117221 */ /* 0x040fe40000010000 */
[----:B------:R-:W-:Y:S01]  /*0890*/  FFMA.FTZ R18, R9, R9, R18 ;  /* 0x0000000909127223 */ /* 0x000fe20000010012 */
[----:B------:R-:W-:Y:S01]  /*08a0*/  HADD2.F32 R9, -RZ, R15.H0_H0 ;  /* 0x2000000fff097230 */ /* 0x000fe20000004100 */
[----:B------:R-:W-:-:S02]  /*08b0*/  FMUL.FTZ R10, R16, R16 ;  /* 0x00000010100a7220 */ /* 0x000fc40000410000 */
[----:B------:R-:W-:Y:S02]  /*08c0*/  FADD.FTZ R8, R8, R17 ;  /* 0x0000001108087221 */ /* 0x000fe40000010000 */
        /* <DEDUP_REMOVED lines=63> */
.L_x_1733:
[----:B------:R-:W2:Y:S01]  /*0cc0*/  LDG.E.STRONG.GPU R11, [R8.64] ;  /* 0x00000006080b7981 */ /* 0x000ea2000c1ef900 */
[----:B------:R-:W-:Y:S01]  /*0cd0*/  YIELD ;  /* 0x0000000000007946 */ /* 0x000fe20003800000 */
[----:B--2---:R-:W-:Y:S01]  /*0ce0*/  ISETP.NE.AND P0, PT, R11, R28, PT ;  /* 0x0000001c0b00720c */ /* 0x004fe20003f05270 */
[----:B------:R-:W-:-:S12]  /*0cf0*/  CCTL.IVALL ;  /* 0x00000000ff00798f */ /* 0x000fd80002000000 */
[----:B------:R-:W-:Y:S05]  /*0d00*/  @P0 BRA `(.L_x_1733) ;  /* 0xffffffb000000947 */ /* 0x000fea000383ffff */
.L_x_1732:
        /* <DEDUP_REMOVED lines=16> */
.L_x_1737:
        /* <DEDUP_REMOVED lines=115> */
.L_x_1736:
        /* <DEDUP_REMOVED lines=61> */
.L_x_1738:
[----:B------:R-:W-:-:S13]  /*1910*/  ISETP.NE.OR P0, PT, R10, RZ, P0 ;  /* 0x000000ff0a00720c */ /* 0x000fda0000705670 */
[----:B------:R-:W-:Y:S05]  /*1920*/  @!P0 BRA `(.L_x_1734) ;  /* 0x000001f000008947 */ /* 0x000fea0003800000 */
.L_x_1735:
        /* <DEDUP_REMOVED lines=31> */
.L_x_1734:
        /* <DEDUP_REMOVED lines=11> */
.L_x_1740:
[----:B------:R-:W-:Y:S05]  /*1bd0*/  BSYNC B0 ;  /* 0x0000000000007941 */ /* 0x000fea0003800000 */
.L_x_1739:
        /* <DEDUP_REMOVED lines=16> */
.L_x_1731:
        /* <DEDUP_REMOVED lines=16> */
[----:B------:R-:W-:Y:S01]  /*1de0*/  ISETP.NE.AND P2, PT, RZ, UR5, PT ;  /* 0x00000005ff007c0c */ /* 0x000fe2000bf45270 */
[--C-:B------:R-:W-:Y:S01]  /*1df0*/  HADD2.F32 R23, -RZ, R12.reuse.H0_H0 ;  /* 0x2000000cff177230 */ /* 0x100fe20000004100 */
[----:B------:R-:W0:Y:S01]  /*1e00*/  LDS.64 R18, [0x30] ;  /* 0x00003000ff127984 */ /* 0x000e220000000a00 */
[----:B------:R-:W-:Y:S01]  /*1e10*/  HADD2.F32 R29, -RZ, R12.H1_H1 ;  /* 0x3000000cff1d7230 */ /* 0x000fe20000004100 */
        /* <DEDUP_REMOVED lines=29> */
.L_x_1741:
[----:B------:R-:W-:Y:S01]  /*1ff0*/  BSSY B0, `(.L_x_1742) ;  /* 0x000000c000007945 */ /* 0x000fe20003800000 */
[----:B------:R-:W-:Y:S05]  /*2000*/  @!P0 BRA `(.L_x_1743) ;  /* 0x000000a000008947 */ /* 0x000fea0003800000 */
[----:B------:R-:W-:Y:S01]  /*2010*/  IMAD R16, R16, c[0x0][0x1c0], RZ ;  /* 0x0000700010107a24 */ /* 0x000fe200078e02ff */
[----:B------:R-:W-:Y:S02]  /*2020*/  MOV R17, R27 ;  /* 0x0000001b00117202 */ /* 0x000fe40000000f00 */
[----:B------:R-:W-:Y:S01]  /*2030*/  F2FP.PACK_AB R29, R12, R29 ;  /* 0x0000001d0c1d723e */ /* 0x000fe200000000ff */
[----:B------:R-:W-:Y:S01]  /*2040*/  IMAD R23, R19, c[0x0][0x1c4], R16 ;  /* 0x0000710013177a24 */ /* 0x000fe200078e0210 */
[----:B------:R-:W-:-:S05]  /*2050*/  MOV R16, R24 ;  /* 0x0000001800107202 */ /* 0x000fca0000000f00 */
[----:B------:R-:W-:-:S05]  /*2060*/  IMAD.WIDE.U32 R16, R19, c[0x0][0x1c0], R16 ;  /* 0x0000700013107a25 */ /* 0x000fca00078e0010 */
[----:B------:R-:W-:Y:S02]  /*2070*/  IADD3 R23, R17, R23, RZ ;  /* 0x0000001711177210 */ /* 0x000fe40007ffe0ff */
[----:B------:R-:W-:-:S04]  /*2080*/  LEA R22, P0, R16, c[0x0][0x160], 0x1 ;  /* 0x0000580010167a11 */ /* 0x000fc800078008ff */
[----:B------:R-:W-:-:S05]  /*2090*/  LEA.HI.X R23, R16, c[0x0][0x164], R23, 0x1, P0 ;  /* 0x0000590010177a11 */ /* 0x000fca00000f0c17 */
[----:B------:R0:W-:Y:S04]  /*20a0*/  STG.E [R22.64], R29 ;  /* 0x0000001d16007986 */ /* 0x0001e8000c101906 */
.L_x_1743:
[----:B------:R-:W-:Y:S05]  /*20b0*/  BSYNC B0 ;  /* 0x0000000000007941 */ /* 0x000fea0003800000 */
.L_x_1742:
[--C-:B------:R-:W-:Y:S01]  /*20c0*/  HADD2.F32 R17, -RZ, R13.reuse.H0_H0 ;  /* 0x2000000dff117230 */ /* 0x100fe20000004100 */
[----:B0-----:R-:W-:Y:S01]  /*20d0*/  IADD3 R29, R19, 0x40, RZ ;  /* 0x00000040131d7810 */ /* 0x001fe20007ffe0ff */
[----:B------:R-:W-:-:S03]  /*20e0*/  HADD2.F32 R23, -RZ, R13.H1_H1 ;  /* 0x3000000dff177230 */ /* 0x000fc60000004100 */
[--C-:B------:R-:W-:Y:S01]  /*20f0*/  FADD.FTZ R13, R17, -R18.reuse ;  /* 0x80000012110d7221 */ /* 0x100fe20000010000 */
[----:B------:R-:W-:Y:S01]  /*2100*/  ISETP.GE.U32.AND P0, PT, R29, c[0x0][0x1c8], PT ;  /* 0x000072001d007a0c */ /* 0x000fe20003f06070 */
[----:B------:R-:W-:Y:S01]  /*2110*/  FADD.FTZ R17, R23, -R18 ;  /* 0x8000001217117221 */ /* 0x000fe20000010000 */
[----:B------:R-:W-:Y:S01]  /*2120*/  SHF.R.S32.HI R12, RZ, 0x1f, R29 ;  /* 0x0000001fff0c7819 */ /* 0x000fe2000001141d */
[-C--:B------:R-:W-:Y:S02]  /*2130*/  FMUL.FTZ R13, R13, R28.reuse ;  /* 0x0000001c0d0d7220 */ /* 0x080fe40000410000 */
[----:B------:R-:W-:Y:S01]  /*2140*/  FMUL.FTZ R16, R17, R28 ;  /* 0x0000001c11107220 */ /* 0x000fe20000410000 */
[----:B------:R-:W-:Y:S01]  /*2150*/  ISETP.GE.AND.EX P0, PT, R12, c[0x0][0x1cc], PT, P0 ;  /* 0x000073000c007a0c */ /* 0x000fe20003f06300 */
[----:B------:R-:W-:Y:S02]  /*2160*/  FFMA.FTZ R22, R8, R13, R10 ;  /* 0x0000000d08167223 */ /* 0x000fe4000001000a */
[----:B------:R-:W-:Y:S01]  /*2170*/  FFMA.FTZ R23, R9, R16, R11 ;  /* 0x0000001009177223 */ /* 0x000fe2000001000b */
        /* <DEDUP_REMOVED lines=12> */
.L_x_1744:
        /* <DEDUP_REMOVED lines=12> */
.L_x_1746:
[----:B------:R-:W-:Y:S05]  /*2300*/  BSYNC B0 ;  /* 0x0000000000007941 */ /* 0x000fea0003800000 */
.L_x_1745:
[--C-:B0-----:R-:W-:Y:S02]  /*2310*/  HADD2.F32 R17, -RZ, R14.reuse.H0_H0 ;  /* 0x2000000eff117230 */ /* 0x101fe40000004100 */
[--C-:B------:R-:W-:Y:S02]  /*2320*/  HADD2.F32 R23, -RZ, R15.reuse.H0_H0 ;  /* 0x2000000fff177230 */ /* 0x100fe40000004100 */
[----:B------:R-:W-:Y:S01]  /*2330*/  HADD2.F32 R29, -RZ, R15.H1_H1 ;  /* 0x3000000fff1d7230 */ /* 0x000fe20000004100 */
[C---:B------:R-:W-:Y:S01]  /*2340*/  IADD3 R15, R19.reuse, 0x80, RZ ;  /* 0x00000080130f7810 */ /* 0x040fe20007ffe0ff */
[----:B------:R-:W-:Y:S01]  /*2350*/  HADD2.F32 R13, -RZ, R14.H1_H1 ;  /* 0x3000000eff0d7230 */ /* 0x000fe20000004100 */
[----:B------:R-:W-:Y:S01]  /*2360*/  IADD3 R19, R19, 0xc0, RZ ;  /* 0x000000c013137810 */ /* 0x000fe20007ffe0ff */
[--C-:B------:R-:W-:Y:S01]  /*2370*/  FADD.FTZ R17, R17, -R18.reuse ;  /* 0x8000001211117221 */ /* 0x100fe20000010000 */
[----:B------:R-:W-:Y:S01]  /*2380*/  ISETP.GE.U32.AND P0, PT, R15, c[0x0][0x1c8], PT ;  /* 0x000072000f007a0c */ /* 0x000fe20003f06070 */
[--C-:B------:R-:W-:Y:S01]  /*2390*/  FADD.FTZ R23, R23, -R18.reuse ;  /* 0x8000001217177221 */ /* 0x100fe20000010000 */
[----:B------:R-:W-:Y:S01]  /*23a0*/  ISETP.GE.U32.AND P3, PT, R19, c[0x0][0x1c8], PT ;  /* 0x0000720013007a0c */ /* 0x000fe20003f66070 */
[--C-:B------:R-:W-:Y:S01]  /*23b0*/  FADD.FTZ R13, R13, -R18.reuse ;  /* 0x800000120d0d7221 */ /* 0x100fe20000010000 */
[----:B------:R-:W-:Y:S01]  /*23c0*/  SHF.R.S32.HI R16, RZ, 0x1f, R15 ;  /* 0x0000001fff107819 */ /* 0x000fe2000001140f */
[----:B------:R-:W-:Y:S01]  /*23d0*/  FADD.FTZ R29, R29, -R18 ;  /* 0x800000121d1d7221 */ /* 0x000fe20000010000 */
[----:B------:R-:W-:Y:S01]  /*23e0*/  SHF.R.S32.HI R12, RZ, 0x1f, R19 ;  /* 0x0000001fff0c7819 */ /* 0x000fe20000011413 */
[-C--:B------:R-:W-:Y:S01]  /*23f0*/  FMUL.FTZ R17, R17, R28.reuse ;  /* 0x0000001c11117220 */ /* 0x080fe20000410000 */
[----:B------:R-:W-:Y:S01]  /*2400*/  ISETP.GE.AND.EX P0, PT, R16, c[0x0][0x1cc], PT, P0 ;  /* 0x0000730010007a0c */ /* 0x000fe20003f06300 */
[-C--:B------:R-:W-:Y:S01]  /*2410*/  FMUL.FTZ R23, R23, R28.reuse ;  /* 0x0000001c17177220 */ /* 0x080fe20000410000 */
[----:B------:R-:W-:Y:S01]  /*2420*/  ISETP.GE.AND.EX P3, PT, R12, c[0x0][0x1cc], PT, P3 ;  /* 0x000073000c007a0c */ /* 0x000fe20003f66330 */
[-C--:B------:R-:W-:Y:S01]  /*2430*/  FMUL.FTZ R22, R29, R28.reuse ;  /* 0x0000001c1d167220 */ /* 0x080fe20000410000 */
[----:B------:R-:W-:Y:S01]  /*2440*/  ISETP.LT.U32.AND P0, PT, R5, 0x80, !P0 ;  /* 0x000000800500780c */ /* 0x000fe20004701070 */
[----:B------:R-:W-:Y:S01]  /*2450*/  FMUL.FTZ R18, R13, R28 ;  /* 0x0000001c0d127220 */ /* 0x000fe20000410000 */
[----:B------:R-:W-:Y:S01]  /*2460*/  ISETP.LT.U32.AND P3, PT, R5, 0x80, !P3 ;  /* 0x000000800500780c */ /* 0x000fe20005f61070 */
[----:B------:R-:W-:-:S02]  /*2470*/  FFMA.FTZ R13, R8, R17, R10 ;  /* 0x00000011080d7223 */ /* 0x000fc4000001000a */
        /* <DEDUP_REMOVED lines=14> */
.L_x_1747:
        /* <DEDUP_REMOVED lines=12> */
.L_x_1749:
[----:B------:R-:W-:Y:S05]  /*2620*/  BSYNC B0 ;  /* 0x0000000000007941 */ /* 0x000fea0003800000 */
.L_x_1748:
        /* <DEDUP_REMOVED lines=11> */
.L_x_1750:
[----:B------:R-:W-:Y:S01]  /*26e0*/  BSSY B0, `(.L_x_1751) ;  /* 0x000000c000007945 */ /* 0x000fe20003800000 */
[----:B------:R-:W-:Y:S05]  /*26f0*/  @!P3 BRA `(.L_x_1752) ;  /* 0x000000a00000b947 */ /* 0x000fea0003800000 */
[----:B------:R-:W-:Y:S01]  /*2700*/  MOV R8, R24 ;  /* 0x0000001800087202 */ /* 0x000fe20000000f00 */
[----:B------:R-:W-:Y:S01]  /*2710*/  IMAD R12, R12, c[0x0][0x1c0], RZ ;  /* 0x000070000c0c7a24 */ /* 0x000fe200078e02ff */
[----:B------:R-:W-:Y:S02]  /*2720*/  MOV R9, R27 ;  /* 0x0000001b00097202 */ /* 0x000fe40000000f00 */
[----:B------:R-:W-:-:S03]  /*2730*/  F2FP.PACK_AB R17, R17, R14 ;  /* 0x0000000e1111723e */ /* 0x000fc600000000ff */
[----:B------:R-:W-:-:S04]  /*2740*/  IMAD.WIDE.U32 R8, R19, c[0x0][0x1c0], R8 ;  /* 0x0000700013087a25 */ /* 0x000fc800078e0008 */
[----:B------:R-:W-:Y:S01]  /*2750*/  IMAD R19, R19, c[0x0][0x1c4], R12 ;  /* 0x0000710013137a24 */ /* 0x000fe200078e020c */
[----:B0-----:R-:W-:-:S04]  /*2760*/  LEA R10, P0, R8, c[0x0][0x160], 0x1 ;  /* 0x00005800080a7a11 */ /* 0x001fc800078008ff */
[----:B------:R-:W-:-:S04]  /*2770*/  IADD3 R19, R9, R19, RZ ;  /* 0x0000001309137210 */ /* 0x000fc80007ffe0ff */
[----:B------:R-:W-:-:S05]  /*2780*/  LEA.HI.X R11, R8, c[0x0][0x164], R19, 0x1, P0 ;  /* 0x00005900080b7a11 */ /* 0x000fca00000f0c13 */
[----:B------:R0:W-:Y:S02]  /*2790*/  STG.E [R10.64], R17 ;  /* 0x000000110a007986 */ /* 0x0001e4000c101906 */
.L_x_1752:
[----:B------:R-:W-:Y:S05]  /*27a0*/  BSYNC B0 ;  /* 0x0000000000007941 */ /* 0x000fea0003800000 */
.L_x_1751:
[----:B------:R-:W-:Y:S02]  /*27b0*/  IADD3 R2, R2, c[0x0][0x10], RZ ;  /* 0x0000040002027a10 */ /* 0x000fe40007ffe0ff */
[----:B------:R-:W-:Y:S02]  /*27c0*/  IADD3 R3, R3, 0x1, RZ ;  /* 0x0000000103037810 */ /* 0x000fe40007ffe0ff */
[----:B------:R-:W-:-:S13]  /*27d0*/  ISETP.GE.AND P0, PT, R2, UR4, PT ;  /* 0x0000000402007c0c */ /* 0x000fda000bf06270 */
[----:B------:R-:W-:Y:S01]  /*27e0*/  @P0 CALL.REL.NOINC `(.L_x_1753) ;  /* 0x0000001000000944 */ /* 0x000fe20003c00000 */
[----:B------:R-:W-:Y:S05]  /*27f0*/  BRA `(.L_x_1754) ;  /* 0xffffd97000007947 */ /* 0x000fea000383ffff */
.L_x_1753:
[----:B------:R-:W-:Y:S05]  /*2800*/  EXIT ;  /* 0x000000000000794d */ /* 0x000fea0003800000 */
.L_x_1755:
        /* <DEDUP_REMOVED lines=15> */
.L_x_2329:


//--------------------- .text._Z35group_norm_nhwc_fwd_one_pass_kernelI11Fp16IOFp32WLi512ELi4ELi128EEv26Group_norm_nhwc_fwd_params --------------------------
	.section	.text._Z35group_norm_nhwc_fwd_one_pass_kernelI11Fp16IOFp32WLi512ELi4ELi128EEv26Group_norm_nhwc_fwd_params,"ax",@progbits
	.sectioninfo	@"SHI_REGISTERS=48"
	.align	128
        .global         _Z35group_norm_nhwc_fwd_one_pass_kernelI11Fp16IOFp32WLi512ELi4ELi128EEv26Group_norm_nhwc_fwd_params
        .type           _Z35group_norm_nhwc_fwd_one_pass_kernelI11Fp16IOFp32WLi512ELi4ELi128EEv26Group_norm_nhwc_fwd_params,@function
        .size           _Z35group_norm_nhwc_fwd_one_pass_kernelI11Fp16IOFp32WLi512ELi4ELi128EEv26Group_norm_nhwc_fwd_params,(.L_x_2330 - _Z35group_norm_nhwc_fwd_one_pass_kernelI11Fp16IOFp32WLi512ELi4ELi128EEv26Group_norm_nhwc_fwd_params)
        .other          _Z35group_norm_nhwc_fwd_one_pass_kernelI11Fp16IOFp32WLi512ELi4ELi128EEv26Group_norm_nhwc_fwd_params,@"STO_CUDA_ENTRY STV_DEFAULT"
_Z35group_norm_nhwc_fwd_one_pass_kernelI11Fp16IOFp32WLi512ELi4ELi128EEv26Group_norm_nhwc_fwd_params:
.text._Z35group_norm_nhwc_fwd_one_pass_kernelI11Fp16IOFp32WLi512ELi4ELi128EEv26Group_norm_nhwc_fwd_params:
        /* <DEDUP_REMOVED lines=41> */
.L_x_1791:
        /* <DEDUP_REMOVED lines=21> */
[----:B------:R-:W-:Y:S01]  /*03e0*/  ISETP.GE.U32.AND P0, PT, R14, R15, PT ;  /* 0x0000000f0e00720c */ /* 0x000fe20003f06070 */
[----:B------:R-:W-:Y:S01]  /*03f0*/  @P1 IMAD R15, R7, c[0x0][0x1c0], RZ ;  /* 0x00007000070f1a24 */ /* 0x000fe200078e02ff */
[----:B------:R-:W-:-:S03]  /*0400*/  ISETP.NE.AND P4, PT, RZ, c[0x0][0x1d8], PT ;  /* 0x00007600ff007a0c */ /* 0x000fc60003f85270 */
[----:B------:R-:W-:-:S08]  /*0410*/  @P1 IMAD R15, R34, c[0x0][0x1c4], R15 ;  /* 0x00007100220f1a24 */ /* 0x000fd000078e020f */
        /* <DEDUP_REMOVED lines=20> */
[-C--:B------:R-:W-:Y:S02]  /*0560*/  @P1 MOV R18, R40.reuse ;  /* 0x0000002800121202 */ /* 0x080fe40000000f00 */
[-C--:B------:R-:W-:Y:S01]  /*0570*/  @P1 MOV R19, R39.reuse ;  /* 0x0000002700131202 */ /* 0x080fe20000000f00 */
[----:B------:R-:W-:Y:S01]  /*0580*/  @P3 IMAD.WIDE.U32 R12, R36, c[0x0][0x1c0], R38 ;  /* 0x00007000240c3a25 */ /* 0x000fe200078e0026 */
[----:B------:R-:W-:Y:S02]  /*0590*/  @P2 MOV R22, R40 ;  /* 0x0000002800162202 */ /* 0x000fe40000000f00 */
[----:B------:R-:W-:Y:S01]  /*05a0*/  @P2 MOV R23, R39 ;  /* 0x0000002700172202 */ /* 0x000fe20000000f00 */
[----:B------:R-:W-:Y:S01]  /*05b0*/  @P1 IMAD.WIDE.U32 R18, R34, c[0x0][0x1c0], R18 ;  /* 0x0000700022121a25 */ /* 0x000fe200078e0012 */
[----:B------:R-:W-:-:S02]  /*05c0*/  @P3 IADD3 R13, R13, R21, RZ ;  /* 0x000000150d0d3210 */ /* 0x000fc40007ffe0ff */
[----:B------:R-:W-:Y:S01]  /*05d0*/  @P3 LEA R20, P0, R12, c[0x0][0x170], 0x1 ;  /* 0x00005c000c143a11 */ /* 0x000fe200078008ff */
[----:B------:R-:W-:-:S03]  /*05e0*/  @P2 IMAD.WIDE.U32 R22, R35, c[0x0][0x1c0], R22 ;  /* 0x0000700023162a25 */ /* 0x000fc600078e0016 */
[----:B------:R-:W-:Y:S02]  /*05f0*/  @P3 LEA.HI.X R21, R12, c[0x0][0x174], R13, 0x1, P0 ;  /* 0x00005d000c153a11 */ /* 0x000fe400000f0c0d */
[----:B------:R-:W-:Y:S02]  /*0600*/  @P1 IADD3 R13, R19, R15, RZ ;  /* 0x0000000f130d1210 */ /* 0x000fe40007ffe0ff */
[----:B------:R-:W-:Y:S02]  /*0610*/  @P1 LEA R12, P5, R18, c[0x0][0x170], 0x1 ;  /* 0x00005c00120c1a11 */ /* 0x000fe400078a08ff */
[----:B------:R-:W-:Y:S02]  /*0620*/  @P2 IADD3 R23, R23, R17, RZ ;  /* 0x0000001117172210 */ /* 0x000fe40007ffe0ff */
[----:B------:R-:W-:Y:S02]  /*0630*/  @P2 LEA R14, P0, R22, c[0x0][0x170], 0x1 ;  /* 0x00005c00160e2a11 */ /* 0x000fe400078008ff */
[----:B------:R-:W-:-:S02]  /*0640*/  @P1 LEA.HI.X R13, R18, c[0x0][0x174], R13, 0x1, P5 ;  /* 0x00005d00120d1a11 */ /* 0x000fc400028f0c0d */
[----:B------:R-:W-:Y:S01]  /*0650*/  CS2R R18, SRZ ;  /* 0x0000000000127805 */ /* 0x000fe2000001ff00 */
[----:B------:R-:W-:Y:S01]  /*0660*/  @P2 LEA.HI.X R15, R22, c[0x0][0x174], R23, 0x1, P0 ;  /* 0x00005d00160f2a11 */ /* 0x000fe200000f0c17 */
[----:B------:R-:W-:Y:S01]  /*0670*/  @!P4 IMAD R22, R16, c[0x0][0x1c0], RZ ;  /* 0x000070001016ca24 */ /* 0x000fe200078e02ff */
[----:B------:R-:W-:-:S03]  /*0680*/  MOV R17, RZ ;  /* 0x000000ff00117202 */ /* 0x000fc60000000f00 */
[----:B------:R0:W2:Y:S01]  /*0690*/  @P2 LDG.E R18, [R14.64] ;  /* 0x000000080e122981 */ /* 0x0000a2000c1e1900 */
[----:B------:R-:W-:-:S03]  /*06a0*/  @!P4 IMAD R23, R37, c[0x0][0x1c4], R22 ;  /* 0x000071002517ca24 */ /* 0x000fc600078e0216 */
[----:B------:R1:W3:Y:S04]  /*06b0*/  @P1 LDG.E R19, [R12.64] ;  /* 0x000000080c131981 */ /* 0x0002e8000c1e1900 */
[----:B------:R4:W5:Y:S01]  /*06c0*/  @P3 LDG.E R17, [R20.64] ;  /* 0x0000000814113981 */ /* 0x000962000c1e1900 */
[----:B0-----:R-:W-:Y:S02]  /*06d0*/  @!P4 MOV R14, R40 ;  /* 0x00000028000ec202 */ /* 0x001fe40000000f00 */
[----:B------:R-:W-:-:S05]  /*06e0*/  @!P4 MOV R15, R39 ;  /* 0x00000027000fc202 */ /* 0x000fca0000000f00 */
[----:B------:R-:W-:Y:S01]  /*06f0*/  @!P4 IMAD.WIDE.U32 R14, R37, c[0x0][0x1c0], R14 ;  /* 0x00007000250eca25 */ /* 0x000fe200078e000e */
[----:B----4-:R-:W-:-:S04]  /*0700*/  MOV R20, RZ ;  /* 0x000000ff00147202 */ /* 0x010fc80000000f00 */
[----:B------:R-:W-:Y:S02]  /*0710*/  @!P4 IADD3 R23, R15, R23, RZ ;  /* 0x000000170f17c210 */ /* 0x000fe40007ffe0ff */
[----:B-1----:R-:W-:-:S04]  /*0720*/  @!P4 LEA R12, P0, R14, c[0x0][0x170], 0x1 ;  /* 0x00005c000e0cca11 */ /* 0x002fc800078008ff */
[----:B------:R-:W-:-:S05]  /*0730*/  @!P4 LEA.HI.X R13, R14, c[0x0][0x174], R23, 0x1, P0 ;  /* 0x00005d000e0dca11 */ /* 0x000fca00000f0c17 */
[----:B------:R0:W4:Y:S01]  /*0740*/  @!P4 LDG.E R20, [R12.64] ;  /* 0x000000080c14c981 */ /* 0x000122000c1e1900 */
[----:B------:R-:W-:-:S04]  /*0750*/  ISETP.GE.U32.AND P0, PT, R33, c[0x0][0x1c8], PT ;  /* 0x0000720021007a0c */ /* 0x000fc80003f06070 */
[----:B------:R-:W-:-:S04]  /*0760*/  ISETP.GE.AND.EX P0, PT, R8, c[0x0][0x1cc], PT, P0 ;  /* 0x0000730008007a0c */ /* 0x000fc80003f06300 */
[----:B------:R-:W-:Y:S02]  /*0770*/  ISETP.LT.U32.AND P0, PT, R2, 0x80, !P0 ;  /* 0x000000800200780c */ /* 0x000fe40004701070 */
[----:B------:R-:W-:-:S04]  /*0780*/  ISETP.GE.U32.AND P5, PT, R32, c[0x0][0x1c8], PT ;  /* 0x0000720020007a0c */ /* 0x000fc80003fa6070 */
[----:B------:R-:W-:-:S07]  /*0790*/  ISETP.GE.AND.EX P5, PT, R9, c[0x0][0x1cc], PT, P5 ;  /* 0x0000730009007a0c */ /* 0x000fce0003fa6350 */
[----:B------:R-:W-:Y:S02]  /*07a0*/  @P0 MOV R45, R39 ;  /* 0x00000027002d0202 */ /* 0x000fe40000000f00 */
[----:B------:R-:W-:Y:S01]  /*07b0*/  ISETP.LT.U32.AND P5, PT, R2, 0x80, !P5 ;  /* 0x000000800200780c */ /* 0x000fe20006fa1070 */
[--C-:B--2---:R-:W-:Y:S02]  /*07c0*/  HADD2.F32 R22, -RZ, R18.reuse.H1_H1 ;  /* 0x30000012ff167230 */ /* 0x104fe40000004100 */
[----:B------:R-:W-:Y:S02]  /*07d0*/  HADD2.F32 R23, -RZ, R18.H0_H0 ;  /* 0x20000012ff177230 */ /* 0x000fe40000004100 */
[--C-:B---3--:R-:W-:Y:S01]  /*07e0*/  HADD2.F32 R24, -RZ, R19.reuse.H1_H1 ;  /* 0x30000013ff187230 */ /* 0x108fe20000004100 */
[----:B------:R-:W-:Y:S01]  /*07f0*/  FMUL.FTZ R44, R22, R22 ;  /* 0x00000016162c7220 */ /* 0x000fe20000410000 */
[----:B------:R-:W-:Y:S01]  /*0800*/  HADD2.F32 R25, -RZ, R19.H0_H0 ;  /* 0x20000013ff197230 */ /* 0x000fe20000004100 */
[----:B0-----:R-:W-:-:S02]  /*0810*/  FADD.FTZ R12, R23, R22 ;  /* 0x00000016170c7221 */ /* 0x001fc40000010000 */
[----:B------:R-:W-:Y:S01]  /*0820*/  FMUL.FTZ R22, R24, R24 ;  /* 0x0000001818167220 */ /* 0x000fe20000410000 */
[--C-:B-----5:R-:W-:Y:S01]  /*0830*/  HADD2.F32 R15, -RZ, R17.reuse.H1_H1 ;  /* 0x30000011ff0f7230 */ /* 0x120fe20000004100 */
[C---:B------:R-:W-:Y:S01]  /*0840*/  FADD.FTZ R24, R25.reuse, R24 ;  /* 0x0000001819187221 */ /* 0x040fe20000010000 */
[----:B------:R-:W-:Y:S01]  /*0850*/  HADD2.F32 R26, -RZ, R17.H0_H0 ;  /* 0x20000011ff1a7230 */ /* 0x000fe20000004100 */
[----:B------:R-:W-:Y:S02]  /*0860*/  FFMA.FTZ R25, R25, R25, R22 ;  /* 0x0000001919197223 */ /* 0x000fe40000010016 */
[----:B------:R-:W-:Y:S02]  /*0870*/  FMUL.FTZ R21, R15, R15 ;  /* 0x0000000f0f157220 */ /* 0x000fe40000410000 */
[----:B------:R-:W-:Y:S02]  /*0880*/  FADD.FTZ R14, R26, R15 ;  /* 0x0000000f1a0e7221 */ /* 0x000fe40000010000 */
[----:B------:R-:W-:Y:S01]  /*0890*/  FFMA.FTZ R23, R23, R23, R44 ;  /* 0x0000001717177223 */ /* 0x000fe2000001002c */
[----:B------:R-:W-:Y:S01]  /*08a0*/  @P0 MOV R44, R40 ;  /* 0x00000028002c0202 */ /* 0x000fe20000000f00 */
[----:B----4-:R-:W-:-:S02]  /*08b0*/  HADD2.F32 R13, -RZ, R20.H0_H0 ;  /* 0x20000014ff0d7230 */ /* 0x010fc40000004100 */
[----:B------:R-:W-:-:S05]  /*08c0*/  HADD2.F32 R22, -RZ, R20.H1_H1 ;  /* 0x30000014ff167230 */ /* 0x000fca0000004100 */
[C---:B------:R-:W-:Y:S02]  /*08d0*/  FADD.FTZ R15, R13.reuse, R22 ;  /* 0x000000160d0f7221 */ /* 0x040fe40000010000 */
[----:B------:R-:W-:Y:S02]  /*08e0*/  FMUL.FTZ R22, R22, R22 ;  /* 0x0000001616167220 */ /* 0x000fe40000410000 */
[----:B------:R-:W-:Y:S02]  /*08f0*/  FADD.FTZ R15, RZ, R15 ;  /* 0x0000000fff0f7221 */ /* 0x000fe40000010000 */
[----:B------:R-:W-:Y:S02]  /*0900*/  FFMA.FTZ R22, R13, R13, R22 ;  /* 0x0000000d0d167223 */ /* 0x000fe40000010016 */
[----:B------:R-:W-:Y:S02]  /*0910*/  FADD.FTZ R13, R15, R14 ;  /* 0x0000000e0f0d7221 */ /* 0x000fe40000010000 */
[----:B------:R-:W-:-:S02]  /*0920*/  @P0 IMAD R14, R8, c[0x0][0x1c0], RZ ;  /* 0x00007000080e0a24 */ /* 0x000fc400078e02ff */
[----:B------:R-:W-:-:S04]  /*0930*/  @P0 IMAD.WIDE.U32 R44, R33, c[0x0][0x1c0], R44 ;  /* 0x00007000212c0a25 */ /* 0x000fc800078e002c */
[----:B------:R-:W-:Y:S02]  /*0940*/  @P0 IMAD R15, R33, c[0x0][0x1c4], R14 ;  /* 0x00007100210f0a24 */ /* 0x000fe400078e020e */
[----:B------:R-:W-:Y:S02]  /*0950*/  FFMA.FTZ R26, R26, R26, R21 ;  /* 0x0000001a1a1a7223 */ /* 0x000fe40000010015 */
[----:B------:R-:W-:Y:S01]  /*0960*/  FADD.FTZ R21, RZ, R22 ;  /* 0x00000016ff157221 */ /* 0x000fe20000010000 */
[----:B------:R-:W-:Y:S02]  /*0970*/  @P0 IADD3 R15, R45, R15, RZ ;  /* 0x0000000f2d0f0210 */ /* 0x000fe40007ffe0ff */
[C---:B------:R-:W-:Y:S01]  /*0980*/  @P0 LEA R14, P6, R44.reuse, c[0x0][0x170], 0x1 ;  /* 0x00005c002c0e0a11 */ /* 0x040fe200078c08ff */
        /* <DEDUP_REMOVED lines=21> */
[----:B0-----:R-:W-:-:S04]  /*0ae0*/  @P0 IMAD R12, R10, c[0x0][0x1c0], RZ ;  /* 0x000070000a0c0a24 */ /* 0x001fc800078e02ff */
[----:B------:R-:W-:Y:S01]  /*0af0*/  @P0 IMAD R13, R31, c[0x0][0x1c4], R12 ;  /* 0x000071001f0d0a24 */ /* 0x000fe200078e020c */
[--C-:B--2---:R-:W-:Y:S02]  /*0b00*/  HADD2.F32 R15, -RZ, R21.reuse.H1_H1 ;  /* 0x30000015ff0f7230 */ /* 0x104fe40000004100 */
[----:B------:R-:W-:-:S03]  /*0b10*/  HADD2.F32 R14, -RZ, R21.H0_H0 ;  /* 0x20000015ff0e7230 */ /* 0x000fc60000004100 */
[----:B------:R-:W-:Y:S02]  /*0b20*/  FMUL.FTZ R23, R15, R15 ;  /* 0x0000000f0f177220 */ /* 0x000fe40000410000 */
[C---:B------:R-:W-:Y:S02]  /*0b30*/  FADD.FTZ R15, R14.reuse, R15 ;  /* 0x0000000f0e0f7221 */ /* 0x040fe40000010000 */
[----:B------:R-:W-:Y:S02]  /*0b40*/  FFMA.FTZ R14, R14, R14, R23 ;  /* 0x0000000e0e0e7223 */ /* 0x000fe40000010017 */
[----:B------:R-:W-:Y:S01]  /*0b50*/  FADD.FTZ R26, R24, R15 ;  /* 0x0000000f181a7221 */ /* 0x000fe20000010000 */
[----:B------:R-:W-:Y:S01]  /*0b60*/  @P0 MOV R15, R39 ;  /* 0x00000027000f0202 */ /* 0x000fe20000000f00 */
[----:B------:R-:W-:Y:S01]  /*0b70*/  FADD.FTZ R24, R25, R14 ;  /* 0x0000000e19187221 */ /* 0x000fe20000010000 */
[----:B------:R-:W-:-:S05]  /*0b80*/  @P0 MOV R14, R40 ;  /* 0x00000028000e0202 */ /* 0x000fca0000000f00 */
[----:B------:R-:W-:Y:S01]  /*0b90*/  @P0 IMAD.WIDE.U32 R14, R31, c[0x0][0x1c0], R14 ;  /* 0x000070001f0e0a25 */ /* 0x000fe200078e000e */
[----:B------:R-:W-:-:S04]  /*0ba0*/  MOV R23, RZ ;  /* 0x000000ff00177202 */ /* 0x000fc80000000f00 */
[----:B------:R-:W-:Y:S01]  /*0bb0*/  @P0 IADD3 R13, R15, R13, RZ ;  /* 0x0000000d0f0d0210 */ /* 0x000fe20007ffe0ff */
[--C-:B---3--:R-:W-:Y:S02]  /*0bc0*/  HADD2.F32 R12, -RZ, R22.reuse.H1_H1 ;  /* 0x30000016ff0c7230 */ /* 0x108fe40000004100 */
[----:B------:R-:W-:-:S03]  /*0bd0*/  HADD2.F32 R25, -RZ, R22.H0_H0 ;  /* 0x20000016ff197230 */ /* 0x000fc60000004100 */
        /* <DEDUP_REMOVED lines=14> */
[--C-:B--2---:R-:W-:Y:S02]  /*0cc0*/  HADD2.F32 R14, -RZ, R23.reuse.H1_H1 ;  /* 0x30000017ff0e7230 */ /* 0x104fe40000004100 */
[----:B------:R-:W-:-:S03]  /*0cd0*/  HADD2.F32 R25, -RZ, R23.H0_H0 ;  /* 0x20000017ff197230 */ /* 0x000fc60000004100 */
[----:B------:R-:W-:Y:S02]  /*0ce0*/  FMUL.FTZ R44, R14, R14 ;  /* 0x0000000e0e2c7220 */ /* 0x000fe40000410000 */
[----:B------:R-:W-:Y:S01]  /*0cf0*/  FADD.FTZ R45, R25, R14 ;  /* 0x0000000e192d7221 */ /* 0x000fe20000010000 */
        /* <DEDUP_REMOVED lines=8> */
[----:B------:R-:W-:-:S04]  /*0d80*/  FFMA.FTZ R25, R25, R25, R44 ;  /* 0x0000001919197223 */ /* 0x000fc8000001002c */
[----:B------:R-:W-:Y:S01]  /*0d90*/  FADD.FTZ R25, R24, R25 ;  /* 0x0000001918197221 */ /* 0x000fe20000010000 */
[C---:B------:R-:W-:Y:S02]  /*0da0*/  ISETP.GT.AND P0, PT, R4.reuse, 0x1e, PT ;  /* 0x0000001e0400780c */ /* 0x040fe40003f04270 */
[----:B------:R-:W-:Y:S02]  /*0db0*/  ISETP.NE.AND P6, PT, R4, RZ, PT ;  /* 0x000000ff0400720c */ /* 0x000fe40003fc5270 */
[----:B------:R-:W-:Y:S01]  /*0dc0*/  ISETP.NE.AND P5, PT, R2, RZ, PT ;  /* 0x000000ff0200720c */ /* 0x000fe20003fa5270 */
[----:B------:R-:W-:Y:S02]  /*0dd0*/  ULDC UR5, c[0x0][0xc] ;  /* 0x0000030000057ab9 */ /* 0x000fe40000000800 */
[----:B------:R-:W-:Y:S01]  /*0de0*/  UISETP.GE.U32.AND UP0, UPT, UR5, 0x2, UPT ;  /* 0x000000020500788c */ /* 0x000fe2000bf06070 */
[--C-:B--2---:R-:W-:Y:S02]  /*0df0*/  HADD2.F32 R15, -RZ, R26.reuse.H1_H1 ;  /* 0x3000001aff0f7230 */ /* 0x104fe40000004100 */
[----:B------:R-:W-:-:S03]  /*0e00*/  HADD2.F32 R14, -RZ, R26.H0_H0 ;  /* 0x2000001aff0e7230 */ /* 0x000fc60000004100 */
        /* <DEDUP_REMOVED lines=64> */
.L_x_1758:
[----:B------:R-:W2:Y:S01]  /*1210*/  LDG.E.STRONG.GPU R14, [R12.64] ;  /* 0x000000080c0e7981 */ /* 0x000ea2000c1ef900 */
[----:B------:R-:W-:Y:S01]  /*1220*/  YIELD ;  /* 0x0000000000007946 */ /* 0x000fe20003800000 */
[----:B--2---:R-:W-:Y:S01]  /*1230*/  ISETP.NE.AND P0, PT, R14, R15, PT ;  /* 0x0000000f0e00720c */ /* 0x004fe20003f05270 */
[----:B------:R-:W-:-:S12]  /*1240*/  CCTL.IVALL ;  /* 0x00000000ff00798f */ /* 0x000fd80002000000 */
[----:B------:R-:W-:Y:S05]  /*1250*/  @P0 BRA `(.L_x_1758) ;  /* 0xffffffb000000947 */ /* 0x000fea000383ffff */
.L_x_1757:
        /* <DEDUP_REMOVED lines=20> */
.L_x_1762:
        /* <DEDUP_REMOVED lines=116> */
.L_x_1761:
        /* <DEDUP_REMOVED lines=62> */
.L_x_1763:
[----:B------:R-:W-:-:S13]  /*1ec0*/  ISETP.NE.OR P0, PT, RZ, UR5, P0 ;  /* 0x00000005ff007c0c */ /* 0x000fda0008705670 */
[----:B------:R-:W-:Y:S05]  /*1ed0*/  @!P0 BRA `(.L_x_1759) ;  /* 0x000001f000008947 */ /* 0x000fea0003800000 */
.L_x_1760:
        /* <DEDUP_REMOVED lines=31> */
.L_x_1759:
        /* <DEDUP_REMOVED lines=12> */
.L_x_1765:
[----:B------:R-:W-:Y:S05]  /*2190*/  BSYNC B0 ;  /* 0x0000000000007941 */ /* 0x000fea0003800000 */
.L_x_1764:
        /* <DEDUP_REMOVED lines=16> */
.L_x_1756:
        /* <DEDUP_REMOVED lines=19> */
[----:B------:R-:W-:Y:S01]  /*23d0*/  ISETP.NE.AND P6, PT, RZ, UR7, PT ;  /* 0x00000007ff007c0c */ /* 0x000fe2000bfc5270 */
[----:B------:R-:W-:Y:S01]  /*23e0*/  HADD2.F32 R45, -RZ, R20.H1_H1 ;  /* 0x30000014ff2d7230 */ /* 0x000fe20000004100 */
[----:B------:R-:W0:Y:S02]  /*23f0*/  LDS.64 R24, [0x30] ;  /* 0x00003000ff187984 */ /* 0x000e240000000a00 */
[----:B0-----:R-:W-:-:S04]  /*2400*/  FMUL.FTZ R42, R24, c[0x0][0x1f4] ;  /* 0x00007d00182a7a20 */ /* 0x001fc80000410000 */
[----:B------:R-:W-:Y:S02]  /*2410*/  FMUL.FTZ R44, R42, R42 ;  /* 0x0000002a2a2c7220 */ /* 0x000fe40000410000 */
[----:B------:R-:W-:Y:S02]  /*2420*/  FADD.FTZ R24, R45, -R42 ;  /* 0x8000002a2d187221 */ /* 0x000fe40000010000 */
[----:B------:R-:W-:Y:S01]  /*2430*/  FFMA.FTZ R44, R25, c[0x0][0x1f4], -R44 ;  /* 0x00007d00192c7a23 */ /* 0x000fe2000001082c */
[----:B------:R-:W-:-:S04]  /*2440*/  HADD2.F32 R25, -RZ, R20.H0_H0 ;  /* 0x20000014ff197230 */ /* 0x000fc80000004100 */
        /* <DEDUP_REMOVED lines=19> */
.L_x_1766:
[----:B------:R-:W-:Y:S01]  /*2580*/  BSSY B0, `(.L_x_1767) ;  /* 0x000000c000007945 */ /* 0x000fe20003800000 */
[----:B------:R-:W-:Y:S05]  /*2590*/  @P4 BRA `(.L_x_1768) ;  /* 0x000000a000004947 */ /* 0x000fea0003800000 */
[----:B------:R-:W-:Y:S01]  /*25a0*/  IMAD R24, R16, c[0x0][0x1c0], RZ ;  /* 0x0000700010187a24 */ /* 0x000fe200078e02ff */
[----:B------:R-:W-:Y:S02]  /*25b0*/  F2FP.PACK_AB R16, R25, R20 ;  /* 0x000000141910723e */ /* 0x000fe400000000ff */
        /* <DEDUP_REMOVED lines=8> */
.L_x_1768:
[----:B------:R-:W-:Y:S05]  /*2640*/  BSYNC B0 ;  /* 0x0000000000007941 */ /* 0x000fea0003800000 */
.L_x_1767:
[--C-:B------:R-:W-:Y:S02]  /*2650*/  HADD2.F32 R25, -RZ, R17.reuse.H0_H0 ;  /* 0x20000011ff197230 */ /* 0x100fe40000004100 */
[----:B------:R-:W-:-:S03]  /*2660*/  HADD2.F32 R17, -RZ, R17.H1_H1 ;  /* 0x30000011ff117230 */ /* 0x000fc60000004100 */
        /* <DEDUP_REMOVED lines=17> */
.L_x_1769:
        /* <DEDUP_REMOVED lines=9> */
[----:B------:R-:W-:Y:S02]  /*2810*/  F2FP.PACK_AB R17, R44, R20 ;  /* 0x000000142c11723e */ /* 0x000fe400000000ff */
[----:B------:R-:W-:-:S05]  /*2820*/  LEA.HI.X R25, R16, c[0x0][0x164], R25, 0x1, P0 ;  /* 0x0000590010197a11 */ /* 0x000fca00000f0c19 */
[----:B------:R0:W-:Y:S04]  /*2830*/  STG.E [R24.64], R17 ;  /* 0x0000001118007986 */ /* 0x0001e8000c101908 */
.L_x_1771:
[----:B------:R-:W-:Y:S05]  /*2840*/  BSYNC B0 ;  /* 0x0000000000007941 */ /* 0x000fea0003800000 */
.L_x_1770:
[--C-:B0-----:R-:W-:Y:S01]  /*2850*/  HADD2.F32 R17, -RZ, R18.reuse.H0_H0 ;  /* 0x20000012ff117230 */ /* 0x101fe20000004100 */
[----:B------:R-:W-:Y:S01]  /*2860*/  ISETP.GE.U32.AND P0, PT, R33, c[0x0][0x1c8], PT ;  /* 0x0000720021007a0c */ /* 0x000fe20003f06070 */
[----:B------:R-:W-:-:S03]  /*2870*/  HADD2.F32 R25, -RZ, R18.H1_H1 ;  /* 0x30000012ff197230 */ /* 0x000fc60000004100 */
[--C-:B------:R-:W-:Y:S02]  /*2880*/  FADD.FTZ R16, R17, -R42.reuse ;  /* 0x8000002a11107221 */ /* 0x100fe40000010000 */
[----:B------:R-:W-:Y:S02]  /*2890*/  FADD.FTZ R18, R25, -R42 ;  /* 0x8000002a19127221 */ /* 0x000fe40000010000 */
[-C--:B------:R-:W-:Y:S02]  /*28a0*/  FMUL.FTZ R17, R16, R43.reuse ;  /* 0x0000002b10117220 */ /* 0x080fe40000410000 */
[----:B------:R-:W-:Y:S01]  /*28b0*/  FMUL.FTZ R44, R18, R43 ;  /* 0x0000002b122c7220 */ /* 0x000fe20000410000 */
[----:B------:R-:W-:Y:S01]  /*28c0*/  HADD2.F32 R18, -RZ, R19.H0_H0 ;  /* 0x20000013ff127230 */ /* 0x000fe20000004100 */
        /* <DEDUP_REMOVED lines=13> */
.L_x_1772:
        /* <DEDUP_REMOVED lines=12> */
.L_x_1774:
[----:B------:R-:W-:Y:S05]  /*2a60*/  BSYNC B0 ;  /* 0x0000000000007941 */ /* 0x000fea0003800000 */
.L_x_1773:
[----:B------:R-:W-:Y:S01]  /*2a70*/  HADD2.F32 R19, -RZ, R19.H1_H1 ;  /* 0x30000013ff137230 */ /* 0x000fe20000004100 */
[--C-:B------:R-:W-:Y:S01]  /*2a80*/  FADD.FTZ R18, R18, -R42.reuse ;  /* 0x8000002a12127221 */ /* 0x100fe20000010000 */
[--C-:B0-----:R-:W-:Y:S01]  /*2a90*/  HADD2.F32 R17, -RZ, R21.reuse.H0_H0 ;  /* 0x20000015ff117230 */ /* 0x101fe20000004100 */
[----:B------:R-:W-:Y:S01]  /*2aa0*/  ISETP.GE.AND.EX P0, PT, R8, c[0x0][0x1cc], PT, P0 ;  /* 0x0000730008007a0c */ /* 0x000fe20003f06300 */
[----:B------:R-:W-:Y:S01]  /*2ab0*/  HADD2.F32 R25, -RZ, R21.H1_H1 ;  /* 0x30000015ff197230 */ /* 0x000fe20000004100 */
[--C-:B------:R-:W-:Y:S02]  /*2ac0*/  FADD.FTZ R16, R19, -R42.reuse ;  /* 0x8000002a13107221 */ /* 0x100fe40000010000 */
        /* <DEDUP_REMOVED lines=18> */
.L_x_1775:
        /* <DEDUP_REMOVED lines=12> */
.L_x_1777:
[----:B------:R-:W-:Y:S05]  /*2cb0*/  BSYNC B0 ;  /* 0x0000000000007941 */ /* 0x000fea0003800000 */
.L_x_1776:
[-C--:B------:R-:W-:Y:S01]  /*2cc0*/  FMUL.FTZ R17, R24, R43.reuse ;  /* 0x0000002b18117220 */ /* 0x080fe20000410000 */
[--C-:B0-----:R-:W-:Y:S01]  /*2cd0*/  HADD2.F32 R21, -RZ, R22.reuse.H0_H0 ;  /* 0x20000016ff157230 */ /* 0x101fe20000004100 */
[----:B------:R-:W-:Y:S01]  /*2ce0*/  FMUL.FTZ R16, R20, R43 ;  /* 0x0000002b14107220 */ /* 0x000fe20000410000 */
[----:B------:R-:W-:Y:S01]  /*2cf0*/  HADD2.F32 R25, -RZ, R22.H1_H1 ;  /* 0x30000016ff197230 */ /* 0x000fe20000004100 */
        /* <DEDUP_REMOVED lines=13> */
.L_x_1778:
        /* <DEDUP_REMOVED lines=12> */
.L_x_1780:
[----:B------:R-:W-:Y:S05]  /*2e90*/  BSYNC B0 ;  /* 0x0000000000007941 */ /* 0x000fea0003800000 */
.L_x_1779:
[--C-:B------:R-:W-:Y:S01]  /*2ea0*/  HADD2.F32 R17, -RZ, R23.reuse.H0_H0 ;  /* 0x20000017ff117230 */ /* 0x100fe20000004100 */
[--C-:B------:R-:W-:Y:S01]  /*2eb0*/  FADD.FTZ R16, R21, -R42.reuse ;  /* 0x8000002a15107221 */ /* 0x100fe20000010000 */
[----:B------:R-:W-:Y:S01]  /*2ec0*/  HADD2.F32 R23, -RZ, R23.H1_H1 ;  /* 0x30000017ff177230 */ /* 0x000fe20000004100 */
[--C-:B------:R-:W-:Y:S01]  /*2ed0*/  FADD.FTZ R22, R25, -R42.reuse ;  /* 0x8000002a19167221 */ /* 0x100fe20000010000 */
[--C-:B0-----:R-:W-:Y:S01]  /*2ee0*/  HADD2.F32 R19, -RZ, R26.reuse.H0_H0 ;  /* 0x2000001aff137230 */ /* 0x101fe20000004100 */
[--C-:B------:R-:W-:Y:S01]  /*2ef0*/  FADD.FTZ R18, R17, -R42.reuse ;  /* 0x8000002a11127221 */ /* 0x100fe20000010000 */
[----:B------:R-:W-:Y:S01]  /*2f00*/  HADD2.F32 R45, -RZ, R26.H1_H1 ;  /* 0x3000001aff2d7230 */ /* 0x000fe20000004100 */
        /* <DEDUP_REMOVED lines=35> */
.L_x_1781:
        /* <DEDUP_REMOVED lines=12> */
.L_x_1783:
[----:B------:R-:W-:Y:S05]  /*3200*/  BSYNC B0 ;  /* 0x0000000000007941 */ /* 0x000fea0003800000 */
.L_x_1782:
        /* <DEDUP_REMOVED lines=11> */
.L_x_1784:
        /* <DEDUP_REMOVED lines=12> */
.L_x_1786:
[----:B------:R-:W-:Y:S05]  /*3380*/  BSYNC B0 ;  /* 0x0000000000007941 */ /* 0x000fea0003800000 */
.L_x_1785:
        /* <DEDUP_REMOVED lines=11> */
.L_x_1787:
        /* <DEDUP_REMOVED lines=12> */
.L_x_1789:
[----:B------:R-:W-:Y:S05]  /*3500*/  BSYNC B0 ;  /* 0x0000000000007941 */ /* 0x000fea0003800000 */
.L_x_1788:
[----:B------:R-:W-:Y:S02]  /*3510*/  IADD3 R27, R27, c[0x0][0x10], RZ ;  /* 0x000004001b1b7a10 */ /* 0x000fe40007ffe0ff */
[----:B------:R-:W-:Y:S02]  /*3520*/  IADD3 R28, R28, 0x1, RZ ;  /* 0x000000011c1c7810 */ /* 0x000fe40007ffe0ff */
[----:B------:R-:W-:-:S13]  /*3530*/  ISETP.GE.AND P0, PT, R27, UR4, PT ;  /* 0x000000041b007c0c */ /* 0x000fda000bf06270 */
[----:B------:R-:W-:Y:S01]  /*3540*/  @P0 CALL.REL.NOINC `(.L_x_1790) ;  /* 0x0000001000000944 */ /* 0x000fe20003c00000 */
[----:B------:R-:W-:Y:S05]  /*3550*/  BRA `(.L_x_1791) ;  /* 0xffffcd3000007947 */ /* 0x000fea000383ffff */
.L_x_1790:
[----:B------:R-:W-:Y:S05]  /*3560*/  EXIT ;  /* 0x000000000000794d */ /* 0x000fea0003800000 */
.L_x_1792:
        /* <DEDUP_REMOVED lines=9> */
.L_x_2330:


//--------------------- .text._Z35group_norm_nhwc_fwd_one_pass_kernelI11Fp16IOBf16WLi64ELi4ELi128EEv26Group_norm_nhwc_fwd_params --------------------------
	.section	.text._Z35group_norm_nhwc_fwd_one_pass_kernelI11Fp16IOBf16WLi64ELi4ELi128EEv26Group_norm_nhwc_fwd_params,"ax",@progbits
	.sectioninfo	@"SHI_REGISTERS=32"
	.align	128
        .global         _Z35group_norm_nhwc_fwd_one_pass_kernelI11Fp16IOBf16WLi64ELi4ELi128EEv26Group_norm_nhwc_fwd_params
        .type           _Z35group_norm_nhwc_fwd_one_pass_kernelI11Fp16IOBf16WLi64ELi4ELi128EEv26Group_norm_nhwc_fwd_params,@function
        .size           _Z35group_norm_nhwc_fwd_one_pass_kernelI11Fp16IOBf16WLi64ELi4ELi128EEv26Group_norm_nhwc_fwd_params,(.L_x_2331 - _Z35group_norm_nhwc_fwd_one_pass_kernelI11Fp16IOBf16WLi64ELi4ELi128EEv26Group_norm_nhwc_fwd_params)
        .other          _Z35group_norm_nhwc_fwd_one_pass_kernelI11Fp16IOBf16WLi64ELi4ELi128EEv26Group_norm_nhwc_fwd_params,@"STO_CUDA_ENTRY STV_DEFAULT"
_Z35group_norm_nhwc_fwd_one_pass_kernelI11Fp16IOBf16WLi64ELi4ELi128EEv26Group_norm_nhwc_fwd_params:
.text._Z35group_norm_nhwc_fwd_one_pass_kernelI11Fp16IOBf16WLi64ELi4ELi128EEv26Group_norm_nhwc_fwd_params:
        /* <DEDUP_REMOVED lines=16> */
[--C-:B0-----:R-:W-:Y:S02]  /*0100*/  SHF.R.U32.HI R20, RZ, 0x1, R3.reuse ;  /* 0x00000001ff147819 */ /* 0x101fe40000011603 */
[----:B------:R-:W-:-:S02]  /*0110*/  SHF.R.S32.HI R2, RZ, 0x1f, R3 ;  /* 0x0000001fff027819 */ /* 0x000fc40000011403 */
[CC--:B-1----:R-:W-:Y:S01]  /*0120*/  LOP3.LUT P1, RZ, R9.reuse, R3.reuse, RZ, 0xfc, !PT ;  /* 0x0000000309ff7212 */ /* 0x0c2fe2000782fcff */
[----:B------:R-:W-:Y:S01]  /*0130*/  IMAD R20, R9, c[0x0][0x1e4], R20 ;  /* 0x0000790009147a24 */ /* 0x000fe200078e0214 */
[----:B------:R-:W-:Y:S02]  /*0140*/  LEA.HI R2, R2, R3, RZ, 0x5 ;  /* 0x0000000302027211 */ /* 0x000fe400078f28ff */
[----:B------:R-:W-:Y:S02]  /*0150*/  ISETP.NE.AND.EX P1, PT, RZ, c[0x0][0x16c], !P1, P0 ;  /* 0x00005b00ff007a0c */ /* 0x000fe40004f25300 */
[----:B------:R-:W-:Y:S02]  /*0160*/  ISETP.GE.U32.AND P2, PT, R20, c[0x0][0x1c8], PT ;  /* 0x0000720014007a0c */ /* 0x000fe40003f46070 */
[----:B------:R-:W-:Y:S02]  /*0170*/  SHF.R.S32.HI R10, RZ, 0x1f, R20 ;  /* 0x0000001fff0a7819 */ /* 0x000fe40000011414 */
[----:B------:R-:W-:-:S02]  /*0180*/  SHF.R.S32.HI R13, RZ, 0x5, R2 ;  /* 0x00000005ff0d7819 */ /* 0x000fc40000011402 */
[----:B------:R-:W-:-:S04]  /*0190*/  ISETP.GE.AND.EX P2, PT, R10, c[0x0][0x1cc], PT, P2 ;  /* 0x000073000a007a0c */ /* 0x000fc80003f46320 */
[----:B--2---:R-:W-:Y:S02]  /*01a0*/  ISETP.LT.U32.AND P2, PT, R3, 0x80, !P2 ;  /* 0x000000800300780c */ /* 0x004fe40005741070 */
.L_x_1807:
        /* <DEDUP_REMOVED lines=15> */
[----:B------:R-:W-:Y:S02]  /*02a0*/  IMAD R3, R6, R3, R5 ;  /* 0x0000000306037224 */ /* 0x000fe400078e0205 */
[----:B------:R-:W-:-:S03]  /*02b0*/  @P2 IMAD R5, R10, c[0x0][0x1c0], RZ ;  /* 0x000070000a052a24 */ /* 0x000fc600078e02ff */
[----:B------:R-:W-:Y:S01]  /*02c0*/  ISETP.GT.U32.AND P3, PT, R6, R3, PT ;  /* 0x000000030600720c */ /* 0x000fe20003f64070 */
[----:B------:R-:W-:-:S12]  /*02d0*/  @P2 IMAD R5, R20, c[0x0][0x1c4], R5 ;  /* 0x0000710014052a24 */ /* 0x000fd800078e0205 */
        /* <DEDUP_REMOVED lines=15> */
[----:B------:R-:W-:-:S04]  /*03d0*/  LEA R24, R25, R2, 0x2 ;  /* 0x0000000219187211 */ /* 0x000fc800078e10ff */
[----:B------:R-:W-:-:S05]  /*03e0*/  SHF.R.S32.HI R25, RZ, 0x1f, R24 ;  /* 0x0000001fff197819 */ /* 0x000fca0000011418 */
        /* <DEDUP_REMOVED lines=81> */
.L_x_1795:
[----:B------:R-:W2:Y:S01]  /*0900*/  LDG.E.STRONG.GPU R6, [R4.64] ;  /* 0x0000000604067981 */ /* 0x000ea2000c1ef900 */
[----:B------:R-:W-:Y:S01]  /*0910*/  YIELD ;  /* 0x0000000000007946 */ /* 0x000fe20003800000 */
[----:B--2---:R-:W-:Y:S01]  /*0920*/  ISETP.NE.AND P0, PT, R6, R7, PT ;  /* 0x000000070600720c */ /* 0x004fe20003f05270 */
[----:B------:R-:W-:-:S12]  /*0930*/  CCTL.IVALL ;  /* 0x00000000ff00798f */ /* 0x000fd80002000000 */
[----:B------:R-:W-:Y:S05]  /*0940*/  @P0 BRA `(.L_x_1795) ;  /* 0xffffffb000000947 */ /* 0x000fea000383ffff */
.L_x_1794:
        /* <DEDUP_REMOVED lines=17> */
.L_x_1799:
[----:B------:R-:W-:-:S13]  /*0a60*/  ISETP.EQ.OR P6, PT, R22, R9, P3 ;  /* 0x000000091600720c */ /* 0x000fda0001fc2670 */
[----:B------:R-:W-:-:S04]  /*0a70*/  @!P6 IMAD R7, R22, c[0x0][0x10], R0 ;  /* 0x000004001607ea24 */ /* 0x000fc800078e0200 */
[----:B------:R-:W-:-:S05]  /*0a80*/  @!P6 IMAD.WIDE.U32 R6, R7, 0x8, R28 ;  /* 0x000000080706e825 */ /* 0x000fca00078e001c */
[----:B------:R0:W2:Y:S01]  /*0a90*/  @!P6 LDG.E.64 R4, [R6.64] ;  /* 0x000000060604e981 */ /* 0x0000a2000c1e1b00 */
[C---:B------:R-:W-:Y:S02]  /*0aa0*/  IADD3 R17, R22.reuse, 0x1, RZ ;  /* 0x0000000116117810 */ /* 0x040fe40007ffe0ff */
[C---:B------:R-:W-:Y:S02]  /*0ab0*/  IADD3 R19, R22.reuse, 0x2, RZ ;  /* 0x0000000216137810 */ /* 0x040fe40007ffe0ff */
        /* <DEDUP_REMOVED lines=24> */
[----:B------:R-:W-:-:S07]  /*0c40*/  IADD3 R16, R22, 0x6, RZ ;  /* 0x0000000616107810 */ /* 0x000fce0007ffe0ff */
[----:B------:R-:W-:Y:S02]  /*0c50*/  @!P4 IMAD R5, R18, c[0x0][0x10], R0 ;  /* 0x000004001205ca24 */ /* 0x000fe400078e0200 */
        /* <DEDUP_REMOVED lines=83> */
.L_x_1798:
[----:B------:R-:W-:-:S13]  /*1190*/  ISETP.GT.AND P4, PT, R21, 0x4, PT ;  /* 0x000000041500780c */ /* 0x000fda0003f84270 */
[----:B------:R-:W-:Y:S05]  /*11a0*/  @!P4 BRA `(.L_x_1800) ;  /* 0x000003b00000c947 */ /* 0x000fea0003800000 */
[CC--:B------:R-:W-:Y:S02]  /*11b0*/  ISETP.EQ.OR P0, PT, R22.reuse, R9.reuse, P3 ;  /* 0x000000091600720c */ /* 0x0c0fe40001f02670 */
[C---:B------:R-:W-:Y:S02]  /*11c0*/  IADD3 R7, R22.reuse, 0x1, RZ ;  /* 0x0000000116077810 */ /* 0x040fe40007ffe0ff */
[C---:B------:R-:W-:Y:S02]  /*11d0*/  IADD3 R17, R22.reuse, 0x2, RZ ;  /* 0x0000000216117810 */ /* 0x040fe40007ffe0ff */
        /* <DEDUP_REMOVED lines=29> */
[C---:B------:R-:W-:Y:S01]  /*13b0*/  IADD3 R18, R22.reuse, 0x3, RZ ;  /* 0x0000000316127810 */ /* 0x040fe20007ffe0ff */
        /* <DEDUP_REMOVED lines=26> */
.L_x_1800:
[----:B------:R-:W-:-:S13]  /*1560*/  ISETP.NE.OR P0, PT, R21, RZ, P0 ;  /* 0x000000ff1500720c */ /* 0x000fda0000705670 */
[----:B------:R-:W-:Y:S05]  /*1570*/  @!P0 BRA `(.L_x_1796) ;  /* 0x000001f000008947 */ /* 0x000fea0003800000 */
.L_x_1797:
        /* <DEDUP_REMOVED lines=31> */
.L_x_1796:
        /* <DEDUP_REMOVED lines=12> */
.L_x_1802:
[----:B------:R-:W-:Y:S05]  /*1830*/  BSYNC B0 ;  /* 0x0000000000007941 */ /* 0x000fea0003800000 */
.L_x_1801:
        /* <DEDUP_REMOVED lines=16> */
.L_x_1793:
[----:B------:R-:W0:Y:S01]  /*1940*/  S2R R4, SR_TID.X ;  /* 0x0000000000047919 */ /* 0x000e220000002100 */
[----:B------:R-:W-:Y:S02]  /*1950*/  IADD3 R5, -R14, RZ, RZ ;  /* 0x000000ff0e057210 */ /* 0x000fe40007ffe1ff */
[----:B------:R-:W-:Y:S01]  /*1960*/  @P1 MOV R19, 0x8 ;  /* 0x0000000800131802 */ /* 0x000fe20000000f00 */
[----:B------:R1:W-:Y:S02]  /*1970*/  @!P3 STS.64 [0x30], R2 ;  /* 0x00003002ff00b388 */ /* 0x0003e40000000a00 */
        /* <DEDUP_REMOVED lines=16> */
[----:B------:R-:W2:Y:S04]  /*1a80*/  LDG.E.U16 R14, [R16.64] ;  /* 0x00000006100e7981 */ /* 0x000ea8000c1e1500 */
[----:B------:R-:W3:Y:S04]  /*1a90*/  LDG.E.U16 R21, [R6.64] ;  /* 0x0000000606157981 */ /* 0x000ee8000c1e1500 */
[----:B------:R-:W4:Y:S04]  /*1aa0*/  LDG.E.U16 R28, [R16.64+0x2] ;  /* 0x00000206101c7981 */ /* 0x000f28000c1e1500 */
[----:B------:R-:W5:Y:S01]  /*1ab0*/  LDG.E.U16 R29, [R6.64+0x2] ;  /* 0x00000206061d7981 */ /* 0x000f62000c1e1500 */
[----:B-1----:R-:W-:-:S02]  /*1ac0*/  HADD2.F32 R3, -RZ, R15.H1_H1 ;  /* 0x3000000fff037230 */ /* 0x002fc40000004100 */
[----:B0-----:R-:W-:Y:S01]  /*1ad0*/  HADD2.F32 R5, -RZ, R15.H0_H0 ;  /* 0x2000000fff057230 */ /* 0x001fe20000004100 */
[----:B------:R-:W0:Y:S02]  /*1ae0*/  LDS.64 R22, [0x30] ;  /* 0x00003000ff167984 */ /* 0x000e240000000a00 */
        /* <DEDUP_REMOVED lines=29> */
.L_x_1803:
        /* <DEDUP_REMOVED lines=12> */
.L_x_1805:
[----:B------:R-:W-:Y:S05]  /*1d80*/  BSYNC B0 ;  /* 0x0000000000007941 */ /* 0x000fea0003800000 */
.L_x_1804:
[----:B------:R-:W-:Y:S02]  /*1d90*/  IADD3 R12, R12, c[0x0][0x10], RZ ;  /* 0x000004000c0c7a10 */ /* 0x000fe40007ffe0ff */
[----:B------:R-:W-:Y:S02]  /*1da0*/  IADD3 R11, R11, 0x1, RZ ;  /* 0x000000010b0b7810 */ /* 0x000fe40007ffe0ff */
[----:B------:R-:W-:-:S13]  /*1db0*/  ISETP.GE.AND P0, PT, R12, UR4, PT ;  /* 0x000000040c007c0c */ /* 0x000fda000bf06270 */
[----:B------:R-:W-:Y:S01]  /*1dc0*/  @P0 CALL.REL.NOINC `(.L_x_1806) ;  /* 0x0000001000000944 */ /* 0x000fe20003c00000 */
[----:B------:R-:W-:Y:S05]  /*1dd0*/  BRA `(.L_x_1807) ;  /* 0xffffe3d000007947 */ /* 0x000fea000383ffff */
.L_x_1806:
[----:B------:R-:W-:Y:S05]  /*1de0*/  EXIT ;  /* 0x000000000000794d */ /* 0x000fea0003800000 */
.L_x_1808:
        /* <DEDUP_REMOVED lines=9> */
.L_x_2331:


//--------------------- .text._Z35group_norm_nhwc_fwd_one_pass_kernelI11Fp16IOBf16WLi128ELi4ELi128EEv26Group_norm_nhwc_fwd_params --------------------------
	.section	.text._Z35group_norm_nhwc_fwd_one_pass_kernelI11Fp16IOBf16WLi128ELi4ELi128EEv26Group_norm_nhwc_fwd_params,"ax",@progbits
	.sectioninfo	@"SHI_REGISTERS=32"
	.align	128
        .global         _Z35group_norm_nhwc_fwd_one_pass_kernelI11Fp16IOBf16WLi128ELi4ELi128EEv26Group_norm_nhwc_fwd_params
        .type           _Z35group_norm_nhwc_fwd_one_pass_kernelI11Fp16IOBf16WLi128ELi4ELi128EEv26Group_norm_nhwc_fwd_params,@function
        .size           _Z35group_norm_nhwc_fwd_one_pass_kernelI11Fp16IOBf16WLi128ELi4ELi128EEv26Group_norm_nhwc_fwd_params,(.L_x_2332 - _Z35group_norm_nhwc_fwd_one_pass_kernelI11Fp16IOBf16WLi128ELi4ELi128EEv26Group_norm_nhwc_fwd_params)
        .other          _Z35group_norm_nhwc_fwd_one_pass_kernelI11Fp16IOBf16WLi128ELi4ELi128EEv26Group_norm_nhwc_fwd_params,@"STO_CUDA_ENTRY STV_DEFAULT"
_Z35group_norm_nhwc_fwd_one_pass_kernelI11Fp16IOBf16WLi128ELi4ELi128EEv26Group_norm_nhwc_fwd_params:
.text._Z35group_norm_nhwc_fwd_one_pass_kernelI11Fp16IOBf16WLi128ELi4ELi128EEv26Group_norm_nhwc_fwd_params:
        /* <DEDUP_REMOVED lines=25> */
.L_x_1826:
        /* <DEDUP_REMOVED lines=14> */
[----:B------:R-:W-:Y:S01]  /*0270*/  IADD3 R10, -R9, RZ, RZ ;  /* 0x000000ff090a7210 */ /* 0x000fe20007ffe1ff */
[----:B------:R-:W-:Y:S01]  /*0280*/  IMAD R15, R3, c[0x0][0x1e4], R8 ;  /* 0x00007900030f7a24 */ /* 0x000fe200078e0208 */
[----:B------:R-:W-:-:S03]  /*0290*/  SHF.L.U32 R8, R2, 0x1, RZ ;  /* 0x0000000102087819 */ /* 0x000fc600000006ff */
[----:B------:R-:W-:Y:S01]  /*02a0*/  IMAD R10, R11, R10, R14 ;  /* 0x0000000a0b0a7224 */ /* 0x000fe200078e020e */
[----:B------:R-:W-:-:S04]  /*02b0*/  LOP3.LUT R25, R8, 0x2, RZ, 0xc0, !PT ;  /* 0x0000000208197812 */ /* 0x000fc800078ec0ff */
[----:B------:R-:W-:-:S13]  /*02c0*/  ISETP.GT.U32.AND P2, PT, R11, R10, PT ;  /* 0x0000000a0b00720c */ /* 0x000fda0003f44070 */
[-C--:B------:R-:W-:Y:S02]  /*02d0*/  @!P2 IADD3 R10, R10, -R11.reuse, RZ ;  /* 0x8000000b0a0aa210 */ /* 0x080fe40007ffe0ff */
[----:B------:R-:W-:Y:S02]  /*02e0*/  @!P2 IADD3 R9, R9, 0x1, RZ ;  /* 0x000000010909a810 */ /* 0x000fe40007ffe0ff */
[----:B------:R-:W-:Y:S02]  /*02f0*/  ISETP.GE.U32.AND P0, PT, R10, R11, PT ;  /* 0x0000000b0a00720c */ /* 0x000fe40003f06070 */
[----:B------:R-:W-:Y:S02]  /*0300*/  ISETP.NE.AND P2, PT, RZ, c[0x0][0x1d8], PT ;  /* 0x00007600ff007a0c */ /* 0x000fe40003f45270 */
[----:B------:R-:W-:-:S09]  /*0310*/  SHF.R.S32.HI R10, RZ, 0x1f, R15 ;  /* 0x0000001fff0a7819 */ /* 0x000fd2000001140f */
[----:B------:R-:W-:Y:S02]  /*0320*/  @P0 IADD3 R9, R9, 0x1, RZ ;  /* 0x0000000109090810 */ /* 0x000fe40007ffe0ff */
[----:B------:R-:W-:Y:S02]  /*0330*/  ISETP.GE.U32.AND P0, PT, R15, c[0x0][0x1c8], PT ;  /* 0x000072000f007a0c */ /* 0x000fe40003f06070 */
[----:B------:R-:W-:Y:S02]  /*0340*/  @!P3 IADD3 R9, -R9, RZ, RZ ;  /* 0x000000ff0909b210 */ /* 0x000fe40007ffe1ff */
[----:B------:R-:W-:Y:S02]  /*0350*/  @!P2 LOP3.LUT R9, RZ, c[0x0][0x1d8], RZ, 0x33, !PT ;  /* 0x00007600ff09aa12 */ /* 0x000fe400078e33ff */
[----:B------:R-:W-:Y:S02]  /*0360*/  ISETP.GE.AND.EX P0, PT, R10, c[0x0][0x1cc], PT, P0 ;  /* 0x000073000a007a0c */ /* 0x000fe40003f06300 */
[----:B------:R-:W-:-:S02]  /*0370*/  IADD3 R11, -R9, RZ, RZ ;  /* 0x000000ff090b7210 */ /* 0x000fc40007ffe1ff */
[----:B------:R-:W-:Y:S02]  /*0380*/  SHF.R.S32.HI R8, RZ, 0x1f, R9 ;  /* 0x0000001fff087819 */ /* 0x000fe40000011409 */
[----:B------:R-:W-:Y:S01]  /*0390*/  ISETP.GT.U32.OR P0, PT, R2, 0x7f, P0 ;  /* 0x0000007f0200780c */ /* 0x000fe20000704470 */
[----:B------:R-:W-:Y:S02]  /*03a0*/  IMAD R24, R11, c[0x0][0x1d8], R12 ;  /* 0x000076000b187a24 */ /* 0x000fe400078e020c */
[----:B------:R-:W-:-:S03]  /*03b0*/  IMAD R8, R8, c[0x0][0x1d0], RZ ;  /* 0x0000740008087a24 */ /* 0x000fc600078e02ff */
[----:B------:R-:W-:Y:S01]  /*03c0*/  LEA R24, R24, R25, 0x2 ;  /* 0x0000001918187211 */ /* 0x000fe200078e10ff */
[----:B------:R-:W-:-:S03]  /*03d0*/  IMAD R23, R9, c[0x0][0x1d4], R8 ;  /* 0x0000750009177a24 */ /* 0x000fc600078e0208 */
[----:B------:R-:W-:-:S03]  /*03e0*/  SHF.R.S32.HI R25, RZ, 0x1f, R24 ;  /* 0x0000001fff197819 */ /* 0x000fc60000011418 */
[----:B------:R-:W-:Y:S02]  /*03f0*/  @!P0 IMAD R10, R10, c[0x0][0x1c0], RZ ;  /* 0x000070000a0a8a24 */ /* 0x000fe400078e02ff */
[----:B------:R-:W-:-:S04]  /*0400*/  IMAD.WIDE.U32 R20, R9, c[0x0][0x1d0], R24 ;  /* 0x0000740009147a25 */ /* 0x000fc800078e0018 */
[----:B------:R-:W-:Y:S01]  /*0410*/  @!P0 IMAD R11, R15, c[0x0][0x1c4], R10 ;  /* 0x000071000f0b8a24 */ /* 0x000fe200078e020a */
[----:B------:R-:W-:Y:S01]  /*0420*/  IADD3 R23, R21, R23, RZ ;  /* 0x0000001715177210 */ /* 0x000fe20007ffe0ff */
[----:B------:R-:W-:Y:S01]  /*0430*/  @P1 IMAD R9, R6, c[0x0][0x1c0], RZ ;  /* 0x0000700006091a24 */ /* 0x000fe200078e02ff */
[-C--:B------:R-:W-:Y:S02]  /*0440*/  @!P0 MOV R22, R20.reuse ;  /* 0x0000001400168202 */ /* 0x080fe40000000f00 */
[----:B------:R-:W-:Y:S01]  /*0450*/  @P1 MOV R16, R20 ;  /* 0x0000001400101202 */ /* 0x000fe20000000f00 */
[----:B------:R-:W-:Y:S01]  /*0460*/  @P1 IMAD R9, R4, c[0x0][0x1c4], R9 ;  /* 0x0000710004091a24 */ /* 0x000fe200078e0209 */
[----:B------:R-:W-:Y:S01]  /*0470*/  @P1 MOV R17, R23 ;  /* 0x0000001700111202 */ /* 0x000fe20000000f00 */
[----:B------:R-:W-:-:S04]  /*0480*/  @!P0 IMAD.WIDE.U32 R14, R15, c[0x0][0x1c0], R22 ;  /* 0x000070000f0e8a25 */ /* 0x000fc800078e0016 */
[----:B------:R-:W-:Y:S01]  /*0490*/  @P1 IMAD.WIDE.U32 R16, R4, c[0x0][0x1c0], R16 ;  /* 0x0000700004101a25 */ /* 0x000fe200078e0010 */
[----:B------:R-:W-:Y:S02]  /*04a0*/  @!P0 IADD3 R11, R15, R11, RZ ;  /* 0x0000000b0f0b8210 */ /* 0x000fe40007ffe0ff */
[C---:B------:R-:W-:Y:S02]  /*04b0*/  @!P0 LEA R10, P2, R14.reuse, c[0x0][0x170], 0x1 ;  /* 0x00005c000e0a8a11 */ /* 0x040fe400078408ff */
[----:B------:R-:W-:Y:S02]  /*04c0*/  @P1 IADD3 R9, R17, R9, RZ ;  /* 0x0000000911091210 */ /* 0x000fe40007ffe0ff */
[----:B------:R-:W-:Y:S02]  /*04d0*/  @!P0 LEA.HI.X R11, R14, c[0x0][0x174], R11, 0x1, P2 ;  /* 0x00005d000e0b8a11 */ /* 0x000fe400010f0c0b */
[----:B------:R-:W-:Y:S01]  /*04e0*/  CS2R R14, SRZ ;  /* 0x00000000000e7805 */ /* 0x000fe2000001ff00 */
[----:B------:R-:W-:-:S04]  /*04f0*/  @P1 LEA R8, P3, R16, c[0x0][0x170], 0x1 ;  /* 0x00005c0010081a11 */ /* 0x000fc800078608ff */
[----:B------:R-:W-:Y:S01]  /*0500*/  @P1 LEA.HI.X R9, R16, c[0x0][0x174], R9, 0x1, P3 ;  /* 0x00005d0010091a11 */ /* 0x000fe200018f0c09 */
[----:B------:R-:W2:Y:S04]  /*0510*/  @!P0 LDG.E R14, [R10.64] ;  /* 0x000000060a0e8981 */ /* 0x000ea8000c1e1900 */
        /* <DEDUP_REMOVED lines=78> */
.L_x_1811:
[----:B------:R-:W2:Y:S01]  /*0a00*/  LDG.E.STRONG.GPU R11, [R8.64] ;  /* 0x00000006080b7981 */ /* 0x000ea2000c1ef900 */
[----:B------:R-:W-:Y:S01]  /*0a10*/  YIELD ;  /* 0x0000000000007946 */ /* 0x000fe20003800000 */
[----:B--2---:R-:W-:Y:S01]  /*0a20*/  ISETP.NE.AND P0, PT, R11, R18, PT ;  /* 0x000000120b00720c */ /* 0x004fe20003f05270 */
[----:B------:R-:W-:-:S12]  /*0a30*/  CCTL.IVALL ;  /* 0x00000000ff00798f */ /* 0x000fd80002000000 */
[----:B------:R-:W-:Y:S05]  /*0a40*/  @P0 BRA `(.L_x_1811) ;  /* 0xffffffb000000947 */ /* 0x000fea000383ffff */
.L_x_1810:
        /* <DEDUP_REMOVED lines=17> */
.L_x_1815:
        /* <DEDUP_REMOVED lines=115> */
.L_x_1814:
        /* <DEDUP_REMOVED lines=61> */
.L_x_1816:
[----:B------:R-:W-:-:S13]  /*1660*/  ISETP.NE.OR P0, PT, R18, RZ, P0 ;  /* 0x000000ff1200720c */ /* 0x000fda0000705670 */
[----:B------:R-:W-:Y:S05]  /*1670*/  @!P0 BRA `(.L_x_1812) ;  /* 0x000001f000008947 */ /* 0x000fea0003800000 */
.L_x_1813:
        /* <DEDUP_REMOVED lines=31> */
.L_x_1812:
        /* <DEDUP_REMOVED lines=12> */
.L_x_1818:
[----:B------:R-:W-:Y:S05]  /*1930*/  BSYNC B0 ;  /* 0x0000000000007941 */ /* 0x000fea0003800000 */
.L_x_1817:
        /* <DEDUP_REMOVED lines=16> */
.L_x_1809:
        /* <DEDUP_REMOVED lines=20> */
[----:B------:R-:W1:Y:S01]  /*1b80*/  LDS.64 R26, [0x30] ;  /* 0x00003000ff1a7984 */ /* 0x000e620000000a00 */
[----:B------:R-:W-:Y:S01]  /*1b90*/  SHF.R.U32.HI R24, RZ, 0x1, R2 ;  /* 0x00000001ff187819 */ /* 0x000fe20000011602 */
[----:B0-----:R-:W-:Y:S01]  /*1ba0*/  HADD2.F32 R19, -RZ, R14.H0_H0 ;  /* 0x2000000eff137230 */ /* 0x001fe20000004100 */
[----:B------:R-:W-:Y:S01]  /*1bb0*/  ISETP.NE.AND P2, PT, RZ, UR5, PT ;  /* 0x00000005ff007c0c */ /* 0x000fe2000bf45270 */
[----:B------:R-:W-:Y:S01]  /*1bc0*/  HADD2.F32 R25, -RZ, R15.H0_H0 ;  /* 0x2000000fff197230 */ /* 0x000fe20000004100 */
[----:B-1----:R-:W-:-:S04]  /*1bd0*/  FMUL.FTZ R26, R26, c[0x0][0x1f4] ;  /* 0x00007d001a1a7a20 */ /* 0x002fc80000410000 */
[----:B------:R-:W-:-:S04]  /*1be0*/  FMUL.FTZ R16, R26, R26 ;  /* 0x0000001a1a107220 */ /* 0x000fc80000410000 */
[----:B------:R-:W-:-:S05]  /*1bf0*/  FFMA.FTZ R27, R27, c[0x0][0x1f4], -R16 ;  /* 0x00007d001b1b7a23 */ /* 0x000fca0000010810 */
[----:B------:R-:W-:Y:S01]  /*1c00*/  FSETP.GTU.FTZ.AND P0, PT, R27, RZ, PT ;  /* 0x000000ff1b00720b */ /* 0x000fe20003f1c000 */
[----:B------:R-:W-:Y:S01]  /*1c10*/  HFMA2.MMA R16, -RZ, RZ, 1.875, 0 ;  /* 0x3f800000ff107435 */ /* 0x000fe200000001ff */
[----:B------:R-:W-:-:S11]  /*1c20*/  HADD2.F32 R11, -RZ, R14.H1_H1 ;  /* 0x3000000eff0b7230 */ /* 0x000fd60000004100 */
[----:B------:R-:W-:-:S04]  /*1c30*/  @P0 FADD.FTZ R27, R27, c[0x0][0x188] ;  /* 0x000062001b1b0621 */ /* 0x000fc80000010000 */
[----:B------:R-:W0:Y:S01]  /*1c40*/  @P0 MUFU.RSQ R16, R27 ;  /* 0x0000001b00100308 */ /* 0x000e220000001400 */
[----:B------:R-:W-:Y:S01]  /*1c50*/  IMAD R17, R3, c[0x0][0x1e4], R24 ;  /* 0x0000790003117a24 */ /* 0x000fe200078e0218 */
[----:B------:R-:W-:Y:S01]  /*1c60*/  HADD2.F32 R14, -RZ, R15.H1_H1 ;  /* 0x3000000fff0e7230 */ /* 0x000fe20000004100 */
[--C-:B------:R-:W-:Y:S02]  /*1c70*/  FADD.FTZ R15, R25, -R26.reuse ;  /* 0x8000001a190f7221 */ /* 0x100fe40000010000 */
[--C-:B------:R-:W-:Y:S01]  /*1c80*/  FADD.FTZ R19, R19, -R26.reuse ;  /* 0x8000001a13137221 */ /* 0x100fe20000010000 */
[----:B------:R-:W-:Y:S01]  /*1c90*/  ISETP.GE.U32.AND P0, PT, R17, c[0x0][0x1c8], PT ;  /* 0x0000720011007a0c */ /* 0x000fe20003f06070 */
[--C-:B------:R-:W-:Y:S01]  /*1ca0*/  FADD.FTZ R11, R11, -R26.reuse ;  /* 0x8000001a0b0b7221 */ /* 0x100fe20000010000 */
[----:B------:R-:W-:Y:S01]  /*1cb0*/  SHF.R.S32.HI R9, RZ, 0x1f, R17 ;  /* 0x0000001fff097819 */ /* 0x000fe20000011411 */
[----:B------:R-:W-:-:S03]  /*1cc0*/  FADD.FTZ R25, R14, -R26 ;  /* 0x8000001a0e197221 */ /* 0x000fc60000010000 */
        /* <DEDUP_REMOVED lines=25> */
.L_x_1819:
[----:B------:R-:W-:Y:S01]  /*1e60*/  BSSY B0, `(.L_x_1820) ;  /* 0x000000c000007945 */ /* 0x000fe20003800000 */
[----:B------:R-:W-:Y:S05]  /*1e70*/  @P0 BRA `(.L_x_1821) ;  /* 0x000000a000000947 */ /* 0x000fea0003800000 */
[----:B------:R-:W-:Y:S01]  /*1e80*/  IMAD R10, R9, c[0x0][0x1c0], RZ ;  /* 0x00007000090a7a24 */ /* 0x000fe200078e02ff */
[----:B------:R-:W-:Y:S02]  /*1e90*/  MOV R8, R20 ;  /* 0x0000001400087202 */ /* 0x000fe40000000f00 */
[----:B------:R-:W-:Y:S01]  /*1ea0*/  MOV R9, R23 ;  /* 0x0000001700097202 */ /* 0x000fe20000000f00 */
[----:B------:R-:W-:Y:S01]  /*1eb0*/  IMAD R11, R17, c[0x0][0x1c4], R10 ;  /* 0x00007100110b7a24 */ /* 0x000fe200078e020a */
[----:B------:R-:W-:-:S03]  /*1ec0*/  F2FP.PACK_AB R19, R16, R19 ;  /* 0x000000131013723e */ /* 0x000fc600000000ff */
[----:B------:R-:W-:-:S05]  /*1ed0*/  IMAD.WIDE.U32 R8, R17, c[0x0][0x1c0], R8 ;  /* 0x0000700011087a25 */ /* 0x000fca00078e0008 */
[----:B------:R-:W-:Y:S02]  /*1ee0*/  IADD3 R11, R9, R11, RZ ;  /* 0x0000000b090b7210 */ /* 0x000fe40007ffe0ff */
[----:B------:R-:W-:-:S04]  /*1ef0*/  LEA R10, P0, R8, c[0x0][0x160], 0x1 ;  /* 0x00005800080a7a11 */ /* 0x000fc800078008ff */
[----:B------:R-:W-:-:S05]  /*1f00*/  LEA.HI.X R11, R8, c[0x0][0x164], R11, 0x1, P0 ;  /* 0x00005900080b7a11 */ /* 0x000fca00000f0c0b */
[----:B------:R0:W-:Y:S04]  /*1f10*/  STG.E [R10.64], R19 ;  /* 0x000000130a007986 */ /* 0x0001e8000c101906 */
.L_x_1821:
[----:B------:R-:W-:Y:S05]  /*1f20*/  BSYNC B0 ;  /* 0x0000000000007941 */ /* 0x000fea0003800000 */
.L_x_1820:
        /* <DEDUP_REMOVED lines=11> */
.L_x_1822:
        /* <DEDUP_REMOVED lines=12> */
.L_x_1824:
[----:B------:R-:W-:Y:S05]  /*20a0*/  BSYNC B0 ;  /* 0x0000000000007941 */ /* 0x000fea0003800000 */
.L_x_1823:
[----:B------:R-:W-:Y:S02]  /*20b0*/  IADD3 R12, R12, c[0x0][0x10], RZ ;  /* 0x000004000c0c7a10 */ /* 0x000fe40007ffe0ff */
[----:B------:R-:W-:Y:S02]  /*20c0*/  IADD3 R7, R7, 0x1, RZ ;  /* 0x0000000107077810 */ /* 0x000fe40007ffe0ff */
[----:B------:R-:W-:-:S13]  /*20d0*/  ISETP.GE.AND P0, PT, R12, UR4, PT ;  /* 0x000000040c007c0c */ /* 0x000fda000bf06270 */
[----:B------:R-:W-:Y:S01]  /*20e0*/  @P0 CALL.REL.NOINC `(.L_x_1825) ;  /* 0x0000001000000944 */ /* 0x000fe20003c00000 */
[----:B------:R-:W-:Y:S05]  /*20f0*/  BRA `(.L_x_1826) ;  /* 0xffffe09000007947 */ /* 0x000fea000383ffff */
.L_x_1825:
[----:B------:R-:W-:Y:S05]  /*2100*/  EXIT ;  /* 0x000000000000794d */ /* 0x000fea0003800000 */
.L_x_1827:
        /* <DEDUP_REMOVED lines=15> */
.L_x_2332:


//--------------------- .text._Z35group_norm_nhwc_fwd_one_pass_kernelI11Fp16IOBf16WLi256ELi4ELi128EEv26Group_norm_nhwc_fwd_params --------------------------
	.section	.text._Z35group_norm_nhwc_fwd_one_pass_kernelI11Fp16IOBf16WLi256ELi4ELi128EEv26Group_norm_nhwc_fwd_params,"ax",@progbits
	.sectioninfo	@"SHI_REGISTERS=32"
	.align	128
        .global         _Z35group_norm_nhwc_fwd_one_pass_kernelI11Fp16IOBf16WLi256ELi4ELi128EEv26Group_norm_nhwc_fwd_params
        .type           _Z35group_norm_nhwc_fwd_one_pass_kernelI11Fp16IOBf16WLi256ELi4ELi128EEv26Group_norm_nhwc_fwd_params,@function
        .size           _Z35group_norm_nhwc_fwd_one_pass_kernelI11Fp16IOBf16WLi256ELi4ELi128EEv26Group_norm_nhwc_fwd_params,(.L_x_2333 - _Z35group_norm_nhwc_fwd_one_pass_kernelI11Fp16IOBf16WLi256ELi4ELi128EEv26Group_norm_nhwc_fwd_params)
        .other          _Z35group_norm_nhwc_fwd_one_pass_kernelI11Fp16IOBf16WLi256ELi4ELi128EEv26Group_norm_nhwc_fwd_params,@"STO_CUDA_ENTRY STV_DEFAULT"
_Z35group_norm_nhwc_fwd_one_pass_kernelI11Fp16IOBf16WLi256ELi4ELi128EEv26Group_norm_nhwc_fwd_params:
.text._Z35group_norm_nhwc_fwd_one_pass_kernelI11Fp16IOBf16WLi256ELi4ELi128EEv26Group_norm_nhwc_fwd_params:
        /* <DEDUP_REMOVED lines=23> */
.L_x_1851:
        /* <DEDUP_REMOVED lines=18> */
[----:B------:R-:W-:Y:S02]  /*0290*/  LOP3.LUT R27, R8, 0x2, RZ, 0xc0, !PT ;  /* 0x00000002081b7812 */ /* 0x000fe400078ec0ff */
[----:B------:R-:W-:Y:S02]  /*02a0*/  IADD3 R17, R15, 0x80, RZ ;  /* 0x000000800f117810 */ /* 0x000fe40007ffe0ff */
        /* <DEDUP_REMOVED lines=15> */
[----:B------:R-:W-:Y:S01]  /*03a0*/  ISETP.GE.AND.EX P2, PT, R8, c[0x0][0x1cc], PT, P2 ;  /* 0x0000730008007a0c */ /* 0x000fe20003f46320 */
[----:B------:R-:W-:Y:S01]  /*03b0*/  IMAD R26, R13, c[0x0][0x1d8], R6 ;  /* 0x000076000d1a7a24 */ /* 0x000fe200078e0206 */
[----:B------:R-:W-:Y:S02]  /*03c0*/  SHF.R.S32.HI R13, RZ, 0x1f, R9 ;  /* 0x0000001fff0d7819 */ /* 0x000fe40000011409 */
[----:B------:R-:W-:Y:S02]  /*03d0*/  ISETP.LT.U32.AND P0, PT, R2, 0x80, !P0 ;  /* 0x000000800200780c */ /* 0x000fe40004701070 */
[----:B------:R-:W-:Y:S01]  /*03e0*/  LEA R26, R26, R27, 0x2 ;  /* 0x0000001b1a1a7211 */ /* 0x000fe200078e10ff */
[----:B------:R-:W-:Y:S01]  /*03f0*/  IMAD R14, R13, c[0x0][0x1d0], RZ ;  /* 0x000074000d0e7a24 */ /* 0x000fe200078e02ff */
[----:B------:R-:W-:-:S02]  /*0400*/  ISETP.LT.U32.AND P2, PT, R2, 0x80, !P2 ;  /* 0x000000800200780c */ /* 0x000fc40005741070 */
[----:B------:R-:W-:Y:S01]  /*0410*/  SHF.R.S32.HI R27, RZ, 0x1f, R26 ;  /* 0x0000001fff1b7819 */ /* 0x000fe2000001141a */
[----:B------:R-:W-:Y:S01]  /*0420*/  IMAD R25, R9, c[0x0][0x1d4], R14 ;  /* 0x0000750009197a24 */ /* 0x000fe200078e020e */
[----:B------:R-:W-:Y:S02]  /*0430*/  ISETP.GE.U32.AND P3, PT, R17, c[0x0][0x1c8], PT ;  /* 0x0000720011007a0c */ /* 0x000fe40003f66070 */
[----:B------:R-:W-:Y:S01]  /*0440*/  SHF.R.S32.HI R14, RZ, 0x1f, R17 ;  /* 0x0000001fff0e7819 */ /* 0x000fe20000011411 */
[----:B------:R-:W-:-:S03]  /*0450*/  IMAD.WIDE.U32 R22, R9, c[0x0][0x1d0], R26 ;  /* 0x0000740009167a25 */ /* 0x000fc600078e001a */
[----:B------:R-:W-:Y:S01]  /*0460*/  ISETP.GE.AND.EX P3, PT, R14, c[0x0][0x1cc], PT, P3 ;  /* 0x000073000e007a0c */ /* 0x000fe20003f66330 */
        /* <DEDUP_REMOVED lines=9> */
[----:B------:R-:W-:-:S02]  /*0500*/  IADD3 R15, R15, 0xc0, RZ ;  /* 0x000000c00f0f7810 */ /* 0x000fc40007ffe0ff */
[----:B------:R-:W-:Y:S01]  /*0510*/  ISETP.LT.U32.AND P3, PT, R2, 0x80, !P3 ;  /* 0x000000800200780c */ /* 0x000fe20005f61070 */
[----:B------:R-:W-:Y:S01]  /*0520*/  @P2 IMAD.WIDE.U32 R8, R11, c[0x0][0x1c0], R8 ;  /* 0x000070000b082a25 */ /* 0x000fe200078e0008 */
[----:B------:R-:W-:Y:S02]  /*0530*/  ISETP.GE.U32.AND P4, PT, R15, c[0x0][0x1c8], PT ;  /* 0x000072000f007a0c */ /* 0x000fe40003f86070 */
[----:B------:R-:W-:Y:S02]  /*0540*/  SHF.R.S32.HI R16, RZ, 0x1f, R15 ;  /* 0x0000001fff107819 */ /* 0x000fe4000001140f */
[----:B------:R-:W-:Y:S02]  /*0550*/  @P0 IADD3 R29, R19, R29, RZ ;  /* 0x0000001d131d0210 */ /* 0x000fe40007ffe0ff */
[----:B------:R-:W-:Y:S02]  /*0560*/  @P0 LEA R10, P5, R18, c[0x0][0x170], 0x1 ;  /* 0x00005c00120a0a11 */ /* 0x000fe400078a08ff */
[----:B------:R-:W-:-:S02]  /*0570*/  ISETP.GE.AND.EX P4, PT, R16, c[0x0][0x1cc], PT, P4 ;  /* 0x0000730010007a0c */ /* 0x000fc40003f86340 */
[----:B------:R-:W-:Y:S02]  /*0580*/  @P0 LEA.HI.X R11, R18, c[0x0][0x174], R29, 0x1, P5 ;  /* 0x00005d00120b0a11 */ /* 0x000fe400028f0c1d */
[----:B------:R-:W-:Y:S02]  /*0590*/  @P2 IADD3 R9, R9, R13, RZ ;  /* 0x0000000d09092210 */ /* 0x000fe40007ffe0ff */
[----:B------:R-:W-:Y:S02]  /*05a0*/  @P2 LEA R18, P5, R8, c[0x0][0x170], 0x1 ;  /* 0x00005c0008122a11 */ /* 0x000fe400078a08ff */
[----:B------:R-:W-:Y:S02]  /*05b0*/  ISETP.LT.U32.AND P4, PT, R2, 0x80, !P4 ;  /* 0x000000800200780c */ /* 0x000fe40006781070 */
[----:B------:R-:W-:Y:S01]  /*05c0*/  @P2 LEA.HI.X R19, R8, c[0x0][0x174], R9, 0x1, P5 ;  /* 0x00005d0008132a11 */ /* 0x000fe200028f0c09 */
[----:B------:R-:W-:Y:S01]  /*05d0*/  @P3 IMAD R8, R14, c[0x0][0x1c0], RZ ;  /* 0x000070000e083a24 */ /* 0x000fe200078e02ff */
[----:B------:R-:W-:-:S02]  /*05e0*/  MOV R13, RZ ;  /* 0x000000ff000d7202 */ /* 0x000fc40000000f00 */
[----:B------:R-:W-:Y:S01]  /*05f0*/  @P3 MOV R9, R25 ;  /* 0x0000001900093202 */ /* 0x000fe20000000f00 */
[C---:B------:R-:W-:Y:S01]  /*0600*/  @P3 IMAD R20, R17.reuse, c[0x0][0x1c4], R8 ;  /* 0x0000710011143a24 */ /* 0x040fe200078e0208 */
[----:B------:R-:W-:Y:S02]  /*0610*/  @P3 MOV R8, R22 ;  /* 0x0000001600083202 */ /* 0x000fe40000000f00 */
[----:B------:R-:W-:Y:S01]  /*0620*/  MOV R14, RZ ;  /* 0x000000ff000e7202 */ /* 0x000fe20000000f00 */
[----:B------:R0:W2:Y:S02]  /*0630*/  @P0 LDG.E R13, [R10.64] ;  /* 0x000000060a0d0981 */ /* 0x0000a4000c1e1900 */
[----:B------:R-:W-:-:S03]  /*0640*/  @P3 IMAD.WIDE.U32 R8, R17, c[0x0][0x1c0], R8 ;  /* 0x0000700011083a25 */ /* 0x000fc600078e0008 */
[----:B------:R2:W3:Y:S01]  /*0650*/  @P2 LDG.E R14, [R18.64] ;  /* 0x00000006120e2981 */ /* 0x0004e2000c1e1900 */
[----:B------:R-:W-:Y:S01]  /*0660*/  @P4 IMAD R16, R16, c[0x0][0x1c0], RZ ;  /* 0x0000700010104a24 */ /* 0x000fe200078e02ff */
[----:B------:R-:W-:Y:S02]  /*0670*/  @P3 IADD3 R9, R9, R20, RZ ;  /* 0x0000001409093210 */ /* 0x000fe40007ffe0ff */
[----:B0-----:R-:W-:Y:S02]  /*0680*/  @P4 MOV R10, R22 ;  /* 0x00000016000a4202 */ /* 0x001fe40000000f00 */
[----:B------:R-:W-:Y:S01]  /*0690*/  @P4 MOV R11, R25 ;  /* 0x00000019000b4202 */ /* 0x000fe20000000f00 */
[----:B------:R-:W-:Y:S01]  /*06a0*/  @P4 IMAD R29, R15, c[0x0][0x1c4], R16 ;  /* 0x000071000f1d4a24 */ /* 0x000fe200078e0210 */
[----:B------:R-:W-:-:S03]  /*06b0*/  @P3 LEA R16, P0, R8, c[0x0][0x170], 0x1 ;  /* 0x00005c0008103a11 */ /* 0x000fc600078008ff */
[----:B------:R-:W-:Y:S01]  /*06c0*/  @P4 IMAD.WIDE.U32 R10, R15, c[0x0][0x1c0], R10 ;  /* 0x000070000f0a4a25 */ /* 0x000fe200078e000a */
[----:B------:R-:W-:Y:S02]  /*06d0*/  MOV R15, RZ ;  /* 0x000000ff000f7202 */ /* 0x000fe40000000f00 */
[----:B------:R-:W-:Y:S02]  /*06e0*/  @P3 LEA.HI.X R17, R8, c[0x0][0x174], R9, 0x1, P0 ;  /* 0x00005d0008113a11 */ /* 0x000fe400000f0c09 */
[----:B------:R-:W-:Y:S02]  /*06f0*/  @P4 IADD3 R29, R11, R29, RZ ;  /* 0x0000001d0b1d4210 */ /* 0x000fe40007ffe0ff */
[C---:B------:R-:W-:Y:S01]  /*0700*/  @P4 LEA R8, P0, R10.reuse, c[0x0][0x170], 0x1 ;  /* 0x00005c000a084a11 */ /* 0x040fe200078008ff */
[----:B------:R0:W4:Y:S01]  /*0710*/  @P3 LDG.E R15, [R16.64] ;  /* 0x00000006100f3981 */ /* 0x000122000c1e1900 */
[----:B------:R-:W-:Y:S02]  /*0720*/  MOV R20, RZ ;  /* 0x000000ff00147202 */ /* 0x000fe40000000f00 */
        /* <DEDUP_REMOVED lines=91> */
.L_x_1830:
[----:B------:R-:W2:Y:S01]  /*0ce0*/  LDG.E.STRONG.GPU R11, [R8.64] ;  /* 0x00000006080b7981 */ /* 0x000ea2000c1ef900 */
[----:B------:R-:W-:Y:S01]  /*0cf0*/  YIELD ;  /* 0x0000000000007946 */ /* 0x000fe20003800000 */
[----:B--2---:R-:W-:Y:S01]  /*0d00*/  ISETP.NE.AND P0, PT, R11, R28, PT ;  /* 0x0000001c0b00720c */ /* 0x004fe20003f05270 */
[----:B------:R-:W-:-:S12]  /*0d10*/  CCTL.IVALL ;  /* 0x00000000ff00798f */ /* 0x000fd80002000000 */
[----:B------:R-:W-:Y:S05]  /*0d20*/  @P0 BRA `(.L_x_1830) ;  /* 0xffffffb000000947 */ /* 0x000fea000383ffff */
.L_x_1829:
        /* <DEDUP_REMOVED lines=16> */
.L_x_1834:
        /* <DEDUP_REMOVED lines=115> */
.L_x_1833:
        /* <DEDUP_REMOVED lines=61> */
.L_x_1835:
[----:B------:R-:W-:-:S13]  /*1930*/  ISETP.NE.OR P0, PT, R10, RZ, P0 ;  /* 0x000000ff0a00720c */ /* 0x000fda0000705670 */
[----:B------:R-:W-:Y:S05]  /*1940*/  @!P0 BRA `(.L_x_1831) ;  /* 0x000001f000008947 */ /* 0x000fea0003800000 */
.L_x_1832:
        /* <DEDUP_REMOVED lines=31> */
.L_x_1831:
        /* <DEDUP_REMOVED lines=11> */
.L_x_1837:
[----:B------:R-:W-:Y:S05]  /*1bf0*/  BSYNC B0 ;  /* 0x0000000000007941 */ /* 0x000fea0003800000 */
.L_x_1836:
        /* <DEDUP_REMOVED lines=16> */
.L_x_1828:
        /* <DEDUP_REMOVED lines=28> */
[--C-:B-1----:R-:W-:Y:S02]  /*1ec0*/  HADD2.F32 R29, -RZ, R13.reuse.H1_H1 ;  /* 0x3000000dff1d7230 */ /* 0x102fe40000004100 */
[----:B0-----:R-:W-:Y:S02]  /*1ed0*/  HADD2.F32 R27, -RZ, R13.H0_H0 ;  /* 0x2000000dff1b7230 */ /* 0x001fe40000004100 */
        /* <DEDUP_REMOVED lines=25> */
.L_x_1838:
[----:B------:R-:W-:Y:S01]  /*2070*/  BSSY B0, `(.L_x_1839) ;  /* 0x000000c000007945 */ /* 0x000fe20003800000 */
[----:B------:R-:W-:Y:S05]  /*2080*/  @!P0 BRA `(.L_x_1840) ;  /* 0x000000a000008947 */ /* 0x000fea0003800000 */
[----:B------:R-:W-:Y:S01]  /*2090*/  F2FP.PACK_AB R27, R27, R8 ;  /* 0x000000081b1b723e */ /* 0x000fe200000000ff */
        /* <DEDUP_REMOVED lines=9> */
.L_x_1840:
[----:B------:R-:W-:Y:S05]  /*2130*/  BSYNC B0 ;  /* 0x0000000000007941 */ /* 0x000fea0003800000 */
.L_x_1839:
[--C-:B------:R-:W-:Y:S01]  /*2140*/  HADD2.F32 R9, -RZ, R14.reuse.H0_H0 ;  /* 0x2000000eff097230 */ /* 0x100fe20000004100 */
[----:B------:R-:W-:Y:S01]  /*2150*/  IADD3 R29, R17, 0x40, RZ ;  /* 0x00000040111d7810 */ /* 0x000fe20007ffe0ff */
[----:B0-----:R-:W-:-:S03]  /*2160*/  HADD2.F32 R11, -RZ, R14.H1_H1 ;  /* 0x3000000eff0b7230 */ /* 0x001fc60000004100 */
[----:B------:R-:W-:Y:S01]  /*2170*/  ISETP.GE.U32.AND P0, PT, R29, c[0x0][0x1c8], PT ;  /* 0x000072001d007a0c */ /* 0x000fe20003f06070 */
[--C-:B------:R-:W-:Y:S01]  /*2180*/  FADD.FTZ R9, R9, -R16.reuse ;  /* 0x8000001009097221 */ /* 0x100fe20000010000 */
[----:B------:R-:W-:Y:S01]  /*2190*/  SHF.R.S32.HI R8, RZ, 0x1f, R29 ;  /* 0x0000001fff087819 */ /* 0x000fe2000001141d */
[----:B------:R-:W-:Y:S02]  /*21a0*/  FADD.FTZ R11, R11, -R16 ;  /* 0x800000100b0b7221 */ /* 0x000fe40000010000 */
[-C--:B------:R-:W-:Y:S01]  /*21b0*/  FMUL.FTZ R9, R9, R18.reuse ;  /* 0x0000001209097220 */ /* 0x080fe20000410000 */
[----:B------:R-:W-:Y:S01]  /*21c0*/  ISETP.GE.AND.EX P0, PT, R8, c[0x0][0x1cc], PT, P0 ;  /* 0x0000730008007a0c */ /* 0x000fe20003f06300 */
[----:B------:R-:W-:Y:S02]  /*21d0*/  FMUL.FTZ R11, R11, R18 ;  /* 0x000000120b0b7220 */ /* 0x000fe40000410000 */
[----:B------:R-:W-:Y:S01]  /*21e0*/  FFMA.FTZ R14, R13, R9, R26 ;  /* 0x000000090d0e7223 */ /* 0x000fe2000001001a */
[----:B------:R-:W-:Y:S01]  /*21f0*/  ISETP.LT.U32.AND P0, PT, R2, 0x80, !P0 ;  /* 0x000000800200780c */ /* 0x000fe20004701070 */
[----:B------:R-:W-:Y:S01]  /*2200*/  FFMA.FTZ R27, R19, R11, R28 ;  /* 0x0000000b131b7223 */ /* 0x000fe2000001001c */
[----:B------:R-:W-:Y:S10]  /*2210*/  @!P2 BRA `(.L_x_1841) ;  /* 0x000000a00000a947 */ /* 0x000ff40003800000 */
        /* <DEDUP_REMOVED lines=10> */
.L_x_1841:
        /* <DEDUP_REMOVED lines=12> */
.L_x_1843:
[----:B------:R-:W-:Y:S05]  /*2380*/  BSYNC B0 ;  /* 0x0000000000007941 */ /* 0x000fea0003800000 */
.L_x_1842:
[--C-:B------:R-:W-:Y:S01]  /*2390*/  HADD2.F32 R9, -RZ, R15.reuse.H0_H0 ;  /* 0x2000000fff097230 */ /* 0x100fe20000004100 */
[C---:B0-----:R-:W-:Y:S01]  /*23a0*/  IADD3 R11, R17.reuse, 0x80, RZ ;  /* 0x00000080110b7810 */ /* 0x041fe20007ffe0ff */
[----:B------:R-:W-:Y:S01]  /*23b0*/  HADD2.F32 R27, -RZ, R15.H1_H1 ;  /* 0x3000000fff1b7230 */ /* 0x000fe20000004100 */
[----:B------:R-:W-:Y:S01]  /*23c0*/  IADD3 R17, R17, 0xc0, RZ ;  /* 0x000000c011117810 */ /* 0x000fe20007ffe0ff */
[--C-:B------:R-:W-:Y:S01]  /*23d0*/  HADD2.F32 R29, -RZ, R20.reuse.H0_H0 ;  /* 0x20000014ff1d7230 */ /* 0x100fe20000004100 */
[--C-:B------:R-:W-:Y:S01]  /*23e0*/  FADD.FTZ R15, R9, -R16.reuse ;  /* 0x80000010090f7221 */ /* 0x100fe20000010000 */
[----:B------:R-:W-:Y:S01]  /*23f0*/  HADD2.F32 R20, -RZ, R20.H1_H1 ;  /* 0x30000014ff147230 */ /* 0x000fe20000004100 */
[--C-:B------:R-:W-:Y:S01]  /*2400*/  FADD.FTZ R9, R27, -R16.reuse ;  /* 0x800000101b097221 */ /* 0x100fe20000010000 */
[----:B------:R-:W-:Y:S01]  /*2410*/  ISETP.GE.U32.AND P0, PT, R11, c[0x0][0x1c8], PT ;  /* 0x000072000b007a0c */ /* 0x000fe20003f06070 */
[--C-:B------:R-:W-:Y:S01]  /*2420*/  FADD.FTZ R27, R29, -R16.reuse ;  /* 0x800000101d1b7221 */ /* 0x100fe20000010000 */
[----:B------:R-:W-:Y:S01]  /*2430*/  ISETP.GE.U32.AND P3, PT, R17, c[0x0][0x1c8], PT ;  /* 0x0000720011007a0c */ /* 0x000fe20003f66070 */
[----:B------:R-:W-:Y:S01]  /*2440*/  FADD.FTZ R29, R20, -R16 ;  /* 0x80000010141d7221 */ /* 0x000fe20000010000 */
[----:B------:R-:W-:Y:S01]  /*2450*/  SHF.R.S32.HI R8, RZ, 0x1f, R11 ;  /* 0x0000001fff087819 */ /* 0x000fe2000001140b */
[-C--:B------:R-:W-:Y:S01]  /*2460*/  FMUL.FTZ R15, R15, R18.reuse ;  /* 0x000000120f0f7220 */ /* 0x080fe20000410000 */
[----:B------:R-:W-:Y:S01]  /*2470*/  SHF.R.S32.HI R14, RZ, 0x1f, R17 ;  /* 0x0000001fff0e7819 */ /* 0x000fe20000011411 */
[-C--:B------:R-:W-:Y:S01]  /*2480*/  FMUL.FTZ R29, R29, R18.reuse ;  /* 0x000000121d1d7220 */ /* 0x080fe20000410000 */
[----:B------:R-:W-:Y:S01]  /*2490*/  ISETP.GE.AND.EX P0, PT, R8, c[0x0][0x1cc], PT, P0 ;  /* 0x0000730008007a0c */ /* 0x000fe20003f06300 */
[-C--:B------:R-:W-:Y:S01]  /*24a0*/  FMUL.FTZ R27, R27, R18.reuse ;  /* 0x000000121b1b7220 */ /* 0x080fe20000410000 */
[----:B------:R-:W-:Y:S01]  /*24b0*/  ISETP.GE.AND.EX P3, PT, R14, c[0x0][0x1cc], PT, P3 ;  /* 0x000073000e007a0c */ /* 0x000fe20003f66330 */
[----:B------:R-:W-:Y:S01]  /*24c0*/  FMUL.FTZ R9, R9, R18 ;  /* 0x0000001209097220 */ /* 0x000fe20000410000 */
[C---:B------:R-:W-:Y:S01]  /*24d0*/  ISETP.LT.U32.AND P0, PT, R2.reuse, 0x80, !P0 ;  /* 0x000000800200780c */ /* 0x040fe20004701070 */
[----:B------:R-:W-:Y:S01]  /*24e0*/  FFMA.FTZ R15, R13, R15, R26 ;  /* 0x0000000f0d0f7223 */ /* 0x000fe2000001001a */
[----:B------:R-:W-:Y:S01]  /*24f0*/  ISETP.LT.U32.AND P3, PT, R2, 0x80, !P3 ;  /* 0x000000800200780c */ /* 0x000fe20005f61070 */
[----:B------:R-:W-:-:S02]  /*2500*/  FFMA.FTZ R16, R19, R29, R28 ;  /* 0x0000001d13107223 */ /* 0x000fc4000001001c */
        /* <DEDUP_REMOVED lines=13> */
.L_x_1844:
[----:B------:R-:W-:Y:S01]  /*25e0*/  BSSY B0, `(.L_x_1845) ;  /* 0x000000c000007945 */ /* 0x000fe20003800000 */
[----:B------:R-:W-:Y:S05]  /*25f0*/  @!P0 BRA `(.L_x_1846) ;  /* 0x000000a000008947 */ /* 0x000fea0003800000 */
        /* <DEDUP_REMOVED lines=10> */
.L_x_1846:
[----:B------:R-:W-:Y:S05]  /*26a0*/  BSYNC B0 ;  /* 0x0000000000007941 */ /* 0x000fea0003800000 */
.L_x_1845:
        /* <DEDUP_REMOVED lines=11> */
.L_x_1847:
        /* <DEDUP_REMOVED lines=12> */
.L_x_1849:
[----:B------:R-:W-:Y:S05]  /*2820*/  BSYNC B0 ;  /* 0x0000000000007941 */ /* 0x000fea0003800000 */
.L_x_1848:
[----:B------:R-:W-:Y:S02]  /*2830*/  IADD3 R6, R6, c[0x0][0x10], RZ ;  /* 0x0000040006067a10 */ /* 0x000fe40007ffe0ff */
[----:B------:R-:W-:Y:S02]  /*2840*/  IADD3 R5, R5, 0x1, RZ ;  /* 0x0000000105057810 */ /* 0x000fe40007ffe0ff */
[----:B------:R-:W-:-:S13]  /*2850*/  ISETP.GE.AND P0, PT, R6, UR4, PT ;  /* 0x0000000406007c0c */ /* 0x000fda000bf06270 */
[----:B------:R-:W-:Y:S01]  /*2860*/  @P0 CALL.REL.NOINC `(.L_x_1850) ;  /* 0x0000001000000944 */ /* 0x000fe20003c00000 */
[----:B------:R-:W-:Y:S05]  /*2870*/  BRA `(.L_x_1851) ;  /* 0xffffd8f000007947 */ /* 0x000fea000383ffff */
.L_x_1850:
[----:B------:R-:W-:Y:S05]  /*2880*/  EXIT ;  /* 0x000000000000794d */ /* 0x000fea0003800000 */
.L_x_1852:
        /* <DEDUP_REMOVED lines=15> */
.L_x_2333:


//--------------------- .text._Z35group_norm_nhwc_fwd_one_pass_kernelI11Fp16IOBf16WLi512ELi4ELi128EEv26Group_norm_nhwc_fwd_params --------------------------
	.section	.text._Z35group_norm_nhwc_fwd_one_pass_kernelI11Fp16IOBf16WLi512ELi4ELi128EEv26Group_norm_nhwc_fwd_params,"ax",@progbits
	.sectioninfo	@"SHI_REGISTERS=48"
	.align	128
        .global         _Z35group_norm_nhwc_fwd_one_pass_kernelI11Fp16IOBf16WLi512ELi4ELi128EEv26Group_norm_nhwc_fwd_params
        .type           _Z35group_norm_nhwc_fwd_one_pass_kernelI11Fp16IOBf16WLi512ELi4ELi128EEv26Group_norm_nhwc_fwd_params,@function
        .size           _Z35group_norm_nhwc_fwd_one_pass_kernelI11Fp16IOBf16WLi512ELi4ELi128EEv26Group_norm_nhwc_fwd_params,(.L_x_2334 - _Z35group_norm_nhwc_fwd_one_pass_kernelI11Fp16IOBf16WLi512ELi4ELi128EEv26Group_norm_nhwc_fwd_params)
        .other          _Z35group_norm_nhwc_fwd_one_pass_kernelI11Fp16IOBf16WLi512ELi4ELi128EEv26Group_norm_nhwc_fwd_params,@"STO_CUDA_ENTRY STV_DEFAULT"
_Z35group_norm_nhwc_fwd_one_pass_kernelI11Fp16IOBf16WLi512ELi4ELi128EEv26Group_norm_nhwc_fwd_params:
.text._Z35group_norm_nhwc_fwd_one_pass_kernelI11Fp16IOBf16WLi512ELi4ELi128EEv26Group_norm_nhwc_fwd_params:
        /* <DEDUP_REMOVED lines=32> */
.L_x_1888:
[----:B0-----:R-:W-:Y:S02]  /*0200*/  IABS R15, c[0x0][0x1d8] ;  /* 0x00007600000f7a13 */ /* 0x001fe40000000000 */
[----:B------:R-:W-:Y:S02]  /*0210*/  ISETP.GE.U32.AND P4, PT, R35, c[0x0][0x1c8], PT ;  /* 0x0000720023007a0c */ /* 0x000fe40003f86070 */
[----:B------:R-:W0:Y:S01]  /*0220*/  I2F.RP R14, R15 ;  /* 0x0000000f000e7306 */ /* 0x000e220000209400 */
[----:B------:R-:W-:Y:S02]  /*0230*/  ISETP.GE.U32.AND P3, PT, R34, c[0x0][0x1c8], PT ;  /* 0x0000720022007a0c */ /* 0x000fe40003f66070 */
[----:B------:R-:W-:-:S02]  /*0240*/  ISETP.GE.AND.EX P4, PT, R6, c[0x0][0x1cc], PT, P4 ;  /* 0x0000730006007a0c */ /* 0x000fc40003f86340 */
[----:B------:R-:W-:Y:S02]  /*0250*/  ISETP.GE.AND.EX P3, PT, R7, c[0x0][0x1cc], PT, P3 ;  /* 0x0000730007007a0c */ /* 0x000fe40003f66330 */
[C---:B------:R-:W-:Y:S02]  /*0260*/  ISETP.LT.U32.AND P4, PT, R2.reuse, 0x80, !P4 ;  /* 0x000000800200780c */ /* 0x040fe40006781070 */
[----:B------:R-:W-:Y:S01]  /*0270*/  ISETP.LT.U32.AND P3, PT, R2, 0x80, !P3 ;  /* 0x000000800200780c */ /* 0x000fe20005f61070 */
[----:B0-----:R-:W0:-:S12]  /*0280*/  MUFU.RCP R14, R14 ;  /* 0x0000000e000e7308 */ /* 0x001e180000001000 */
[----:B------:R-:W-:-:S04]  /*0290*/  @P3 IMAD R27, R7, c[0x0][0x1c0], RZ ;  /* 0x00007000071b3a24 */ /* 0x000fc800078e02ff */
[----:B------:R-:W-:Y:S01]  /*02a0*/  @P3 IMAD R27, R34, c[0x0][0x1c4], R27 ;  /* 0x00007100221b3a24 */ /* 0x000fe200078e021b */
[----:B0-----:R-:W-:-:S04]  /*02b0*/  IADD3 R12, R14, 0xffffffe, RZ ;  /* 0x0ffffffe0e0c7810 */ /* 0x001fc80007ffe0ff */
        /* <DEDUP_REMOVED lines=18> */
[----:B------:R-:W-:-:S09]  /*03e0*/  SHF.R.S32.HI R14, RZ, 0x1f, R36 ;  /* 0x0000001fff0e7819 */ /* 0x000fd20000011424 */
[----:B------:R-:W-:-:S04]  /*03f0*/  @P0 IADD3 R13, R13, 0x1, RZ ;  /* 0x000000010d0d0810 */ /* 0x000fc80007ffe0ff */
[----:B------:R-:W-:Y:S02]  /*0400*/  MOV R41, R13 ;  /* 0x0000000d00297202 */ /* 0x000fe40000000f00 */
[----:B------:R-:W-:Y:S02]  /*0410*/  IADD3 R13, R36, 0x80, RZ ;  /* 0x00000080240d7810 */ /* 0x000fe40007ffe0ff */
[----:B------:R-:W-:Y:S02]  /*0420*/  @!P2 IADD3 R41, -R41, RZ, RZ ;  /* 0x000000ff2929a210 */ /* 0x000fe40007ffe1ff */
[----:B------:R-:W-:Y:S02]  /*0430*/  @!P1 LOP3.LUT R41, RZ, c[0x0][0x1d8], RZ, 0x33, !PT ;  /* 0x00007600ff299a12 */ /* 0x000fe400078e33ff */
[----:B------:R-:W-:Y:S02]  /*0440*/  ISETP.GT.U32.AND P1, PT, R2, 0x7f, PT ;  /* 0x0000007f0200780c */ /* 0x000fe40003f24070 */
[----:B------:R-:W-:-:S02]  /*0450*/  IADD3 R42, -R41, RZ, RZ ;  /* 0x000000ff292a7210 */ /* 0x000fc40007ffe1ff */
[----:B------:R-:W-:Y:S02]  /*0460*/  ISETP.GE.U32.AND P2, PT, R36, c[0x0][0x1c8], PT ;  /* 0x0000720024007a0c */ /* 0x000fe40003f46070 */
[----:B------:R-:W-:Y:S01]  /*0470*/  SHF.R.S32.HI R12, RZ, 0x1f, R41 ;  /* 0x0000001fff0c7819 */ /* 0x000fe20000011429 */
[----:B------:R-:W-:Y:S01]  /*0480*/  IMAD R42, R42, c[0x0][0x1d8], R5 ;  /* 0x000076002a2a7a24 */ /* 0x000fe200078e0205 */
[----:B------:R-:W-:Y:S02]  /*0490*/  ISETP.GE.U32.AND P0, PT, R13, c[0x0][0x1c8], PT ;  /* 0x000072000d007a0c */ /* 0x000fe40003f06070 */
[----:B------:R-:W-:Y:S01]  /*04a0*/  SHF.R.S32.HI R15, RZ, 0x1f, R13 ;  /* 0x0000001fff0f7819 */ /* 0x000fe2000001140d */
[----:B------:R-:W-:Y:S01]  /*04b0*/  IMAD R12, R12, c[0x0][0x1d0], RZ ;  /* 0x000074000c0c7a24 */ /* 0x000fe200078e02ff */
[----:B------:R-:W-:Y:S02]  /*04c0*/  LEA R42, R42, R43, 0x2 ;  /* 0x0000002b2a2a7211 */ /* 0x000fe400078e10ff */
[----:B------:R-:W-:Y:S01]  /*04d0*/  ISETP.GE.OR.EX P2, PT, R14, c[0x0][0x1cc], P1, P2 ;  /* 0x000073000e007a0c */ /* 0x000fe20000f46720 */
[----:B------:R-:W-:Y:S01]  /*04e0*/  IMAD R39, R41, c[0x0][0x1d4], R12 ;  /* 0x0000750029277a24 */ /* 0x000fe200078e020c */
[----:B------:R-:W-:Y:S01]  /*04f0*/  ISETP.GE.OR.EX P1, PT, R15, c[0x0][0x1cc], P1, P0 ;  /* 0x000073000f007a0c */ /* 0x000fe20000f26700 */
[----:B------:R-:W-:Y:S01]  /*0500*/  @P4 IMAD R12, R6, c[0x0][0x1c0], RZ ;  /* 0x00007000060c4a24 */ /* 0x000fe200078e02ff */
[----:B------:R-:W-:-:S02]  /*0510*/  SHF.R.S32.HI R43, RZ, 0x1f, R42 ;  /* 0x0000001fff2b7819 */ /* 0x000fc4000001142a */
[----:B------:R-:W-:Y:S01]  /*0520*/  ISETP.GE.U32.AND P0, PT, R33, c[0x0][0x1c8], PT ;  /* 0x0000720021007a0c */ /* 0x000fe20003f06070 */
[----:B------:R-:W-:Y:S02]  /*0530*/  @P4 IMAD R21, R35, c[0x0][0x1c4], R12 ;  /* 0x0000710023154a24 */ /* 0x000fe400078e020c */
[----:B------:R-:W-:Y:S01]  /*0540*/  IMAD.WIDE.U32 R40, R41, c[0x0][0x1d0], R42 ;  /* 0x0000740029287a25 */ /* 0x000fe200078e002a */
[----:B------:R-:W-:-:S03]  /*0550*/  ISETP.GE.AND.EX P0, PT, R8, c[0x0][0x1cc], PT, P0 ;  /* 0x0000730008007a0c */ /* 0x000fc60003f06300 */
[----:B------:R-:W-:Y:S01]  /*0560*/  @!P2 IMAD R17, R14, c[0x0][0x1c0], RZ ;  /* 0x000070000e11aa24 */ /* 0x000fe200078e02ff */
[----:B------:R-:W-:Y:S01]  /*0570*/  IADD3 R39, R41, R39, RZ ;  /* 0x0000002729277210 */ /* 0x000fe20007ffe0ff */
[----:B------:R-:W-:Y:S01]  /*0580*/  @!P1 IMAD R14, R15, c[0x0][0x1c0], RZ ;  /* 0x000070000f0e9a24 */ /* 0x000fe200078e02ff */
[-C--:B------:R-:W-:Y:S01]  /*0590*/  @P4 MOV R38, R40.reuse ;  /* 0x0000002800264202 */ /* 0x080fe20000000f00 */
[C---:B------:R-:W-:Y:S01]  /*05a0*/  @!P2 IMAD R19, R36.reuse, c[0x0][0x1c4], R17 ;  /* 0x000071002413aa24 */ /* 0x040fe200078e0211 */
[-C--:B------:R-:W-:Y:S01]  /*05b0*/  @!P2 MOV R16, R40.reuse ;  /* 0x000000280010a202 */ /* 0x080fe20000000f00 */
[----:B------:R-:W-:Y:S01]  /*05c0*/  @!P1 IMAD R25, R13, c[0x0][0x1c4], R14 ;  /* 0x000071000d199a24 */ /* 0x000fe200078e020e */
[-C--:B------:R-:W-:Y:S01]  /*05d0*/  @!P2 MOV R17, R39.reuse ;  /* 0x000000270011a202 */ /* 0x080fe20000000f00 */
[----:B------:R-:W-:Y:S01]  /*05e0*/  @P4 IMAD.WIDE.U32 R14, R35, c[0x0][0x1c0], R38 ;  /* 0x00007000230e4a25 */ /* 0x000fe200078e0026 */
[----:B------:R-:W-:Y:S02]  /*05f0*/  @!P1 MOV R22, R40 ;  /* 0x0000002800169202 */ /* 0x000fe40000000f00 */
[----:B------:R-:W-:Y:S01]  /*0600*/  @!P1 MOV R23, R39 ;  /* 0x0000002700179202 */ /* 0x000fe20000000f00 */
[----:B------:R-:W-:Y:S01]  /*0610*/  @!P2 IMAD.WIDE.U32 R16, R36, c[0x0][0x1c0], R16 ;  /* 0x000070002410aa25 */ /* 0x000fe200078e0010 */
[----:B------:R-:W-:-:S02]  /*0620*/  @P4 LEA R12, P6, R14, c[0x0][0x170], 0x1 ;  /* 0x00005c000e0c4a11 */ /* 0x000fc400078c08ff */
[----:B------:R-:W-:Y:S01]  /*0630*/  @P3 MOV R18, R40 ;  /* 0x0000002800123202 */ /* 0x000fe20000000f00 */
[----:B------:R-:W-:Y:S01]  /*0640*/  @!P1 IMAD.WIDE.U32 R22, R13, c[0x0][0x1c0], R22 ;  /* 0x000070000d169a25 */ /* 0x000fe200078e0016 */
[----:B------:R-:W-:Y:S02]  /*0650*/  @P4 IADD3 R13, R15, R21, RZ ;  /* 0x000000150f0d4210 */ /* 0x000fe40007ffe0ff */
[----:B------:R-:W-:Y:S02]  /*0660*/  @!P2 IADD3 R15, R17, R19, RZ ;  /* 0x00000013110fa210 */ /* 0x000fe40007ffe0ff */
[C---:B------:R-:W-:Y:S02]  /*0670*/  @!P2 LEA R20, P5, R16.reuse, c[0x0][0x170], 0x1 ;  /* 0x00005c001014aa11 */ /* 0x040fe400078a08ff */
[----:B------:R-:W-:Y:S02]  /*0680*/  @P3 MOV R19, R39 ;  /* 0x0000002700133202 */ /* 0x000fe40000000f00 */
[----:B------:R-:W-:-:S02]  /*0690*/  @!P2 LEA.HI.X R21, R16, c[0x0][0x174], R15, 0x1, P5 ;  /* 0x00005d001015aa11 */ /* 0x000fc400028f0c0f */
[----:B------:R-:W-:Y:S01]  /*06a0*/  ISETP.LT.U32.AND P0, PT, R2, 0x80, !P0 ;  /* 0x000000800200780c */ /* 0x000fe20004701070 */
[----:B------:R-:W-:Y:S01]  /*06b0*/  CS2R R16, SRZ ;  /* 0x0000000000107805 */ /* 0x000fe2000001ff00 */
[----:B------:R-:W-:Y:S01]  /*06c0*/  @P4 LEA.HI.X R13, R14, c[0x0][0x174], R13, 0x1, P6 ;  /* 0x00005d000e0d4a11 */ /* 0x000fe200030f0c0d */
[----:B------:R-:W-:Y:S01]  /*06d0*/  @P3 IMAD.WIDE.U32 R18, R34, c[0x0][0x1c0], R18 ;  /* 0x0000700022123a25 */ /* 0x000fe200078e0012 */
[----:B------:R-:W-:Y:S02]  /*06e0*/  @!P1 IADD3 R25, R23, R25, RZ ;  /* 0x0000001917199210 */ /* 0x000fe40007ffe0ff */
[----:B------:R-:W-:Y:S01]  /*06f0*/  @!P1 LEA R14, P5, R22, c[0x0][0x170], 0x1 ;  /* 0x00005c00160e9a11 */ /* 0x000fe200078a08ff */
[----:B------:R0:W2:Y:S01]  /*0700*/  @P4 LDG.E R16, [R12.64] ;  /* 0x000000080c104981 */ /* 0x0000a2000c1e1900 */
[----:B------:R-:W-:Y:S02]  /*0710*/  ISETP.GE.U32.AND P4, PT, R32, c[0x0][0x1c8], PT ;  /* 0x0000720020007a0c */ /* 0x000fe40003f86070 */
[----:B------:R-:W-:Y:S01]  /*0720*/  @!P1 LEA.HI.X R15, R22, c[0x0][0x174], R25, 0x1, P5 ;  /* 0x00005d00160f9a11 */ /* 0x000fe200028f0c19 */
[----:B------:R1:W3:Y:S01]  /*0730*/  @!P2 LDG.E R17, [R20.64] ;  /* 0x000000081411a981 */ /* 0x0002e2000c1e1900 */
[----:B------:R-:W-:-:S02]  /*0740*/  ISETP.GE.U32.AND P5, PT, R31, c[0x0][0x1c8], PT ;  /* 0x000072001f007a0c */ /* 0x000fc40003fa6070 */
[----:B------:R-:W-:Y:S02]  /*0750*/  @P3 IADD3 R27, R19, R27, RZ ;  /* 0x0000001b131b3210 */ /* 0x000fe40007ffe0ff */
[----:B------:R-:W-:Y:S02]  /*0760*/  @P3 LEA R24, P6, R18, c[0x0][0x170], 0x1 ;  /* 0x00005c0012183a11 */ /* 0x000fe400078c08ff */
[----:B------:R-:W-:Y:S02]  /*0770*/  ISETP.GE.AND.EX P4, PT, R9, c[0x0][0x1cc], PT, P4 ;  /* 0x0000730009007a0c */ /* 0x000fe40003f86340 */
[----:B------:R-:W-:Y:S01]  /*0780*/  ISETP.GE.AND.EX P5, PT, R10, c[0x0][0x1cc], PT, P5 ;  /* 0x000073000a007a0c */ /* 0x000fe20003fa6350 */
[----:B------:R-:W-:Y:S01]  /*0790*/  @P0 IMAD R22, R8, c[0x0][0x1c0], RZ ;  /* 0x0000700008160a24 */ /* 0x000fe200078e02ff */
[----:B0-----:R-:W-:Y:S02]  /*07a0*/  @P0 MOV R12, R40 ;  /* 0x00000028000c0202 */ /* 0x001fe40000000f00 */
[----:B------:R-:W-:-:S02]  /*07b0*/  @P0 MOV R13, R39 ;  /* 0x00000027000d0202 */ /* 0x000fc40000000f00 */
[----:B------:R-:W-:Y:S02]  /*07c0*/  @P3 LEA.HI.X R25, R18, c[0x0][0x174], R27, 0x1, P6 ;  /* 0x00005d0012193a11 */ /* 0x000fe400030f0c1b */
[----:B------:R-:W-:Y:S01]  /*07d0*/  CS2R R18, SRZ ;  /* 0x0000000000127805 */ /* 0x000fe2000001ff00 */
[C---:B------:R-:W-:Y:S02]  /*07e0*/  ISETP.LT.U32.AND P4, PT, R2.reuse, 0x80, !P4 ;  /* 0x000000800200780c */ /* 0x040fe40006781070 */
[----:B------:R-:W-:Y:S01]  /*07f0*/  ISETP.LT.U32.AND P5, PT, R2, 0x80, !P5 ;  /* 0x000000800200780c */ /* 0x000fe20006fa1070 */
[C---:B------:R-:W-:Y:S02]  /*0800*/  @P0 IMAD R23, R33.reuse, c[0x0][0x1c4], R22 ;  /* 0x0000710021170a24 */ /* 0x040fe400078e0216 */
[----:B------:R-:W-:Y:S01]  /*0810*/  @P0 IMAD.WIDE.U32 R12, R33, c[0x0][0x1c0], R12 ;  /* 0x00007000210c0a25 */ /* 0x000fe200078e000c */
[----:B------:R0:W4:Y:S01]  /*0820*/  @P3 LDG.E R18, [R24.64] ;  /* 0x0000000818123981 */ /* 0x000122000c1e1900 */
[----:B------:R-:W-:-:S03]  /*0830*/  ISETP.GE.U32.AND P3, PT, R30, c[0x0][0x1c8], PT ;  /* 0x000072001e007a0c */ /* 0x000fc60003f66070 */
[----:B------:R-:W-:Y:S01]  /*0840*/  @P0 IADD3 R13, R13, R23, RZ ;  /* 0x000000170d0d0210 */ /* 0x000fe20007ffe0ff */
[----:B------:R5:W4:Y:S01]  /*0850*/  @!P1 LDG.E R19, [R14.64] ;  /* 0x000000080e139981 */ /* 0x000b22000c1e1900 */
[C---:B------:R-:W-:Y:S02]  /*0860*/  @P0 LEA R22, P6, R12.reuse, c[0x0][0x170], 0x1 ;  /* 0x00005c000c160a11 */ /* 0x040fe400078c08ff */
[----:B------:R-:W-:Y:S02]  /*0870*/  ISETP.GE.AND.EX P3, PT, R11, c[0x0][0x1cc], PT, P3 ;  /* 0x000073000b007a0c */ /* 0x000fe40003f66330 */
[----:B------:R-:W-:Y:S01]  /*0880*/  @P0 LEA.HI.X R23, R12, c[0x0][0x174], R13, 0x1, P6 ;  /* 0x00005d000c170a11 */ /* 0x000fe200030f0c0d */
[----:B------:R-:W-:Y:S02]  /*0890*/  @P4 IMAD R13, R9, c[0x0][0x1c0], RZ ;  /* 0x00007000090d4a24 */ /* 0x000fe400078e02ff */
[----:B------:R-:W-:Y:S01]  /*08a0*/  @P5 IMAD R12, R10, c[0x0][0x1c0], RZ ;  /* 0x000070000a0c5a24 */ /* 0x000fe200078e02ff */
[----:B-----5:R-:W-:-:S02]  /*08b0*/  @P4 MOV R14, R40 ;  /* 0x00000028000e4202 */ /* 0x020fc40000000f00 */
[-C--:B------:R-:W-:Y:S02]  /*08c0*/  @P4 MOV R15, R39.reuse ;  /* 0x00000027000f4202 */ /* 0x080fe40000000f00 */
[----:B------:R-:W-:Y:S01]  /*08d0*/  ISETP.LT.U32.AND P3, PT, R2, 0x80, !P3 ;  /* 0x000000800200780c */ /* 0x000fe20005f61070 */
[C---:B-1----:R-:W-:Y:S01]  /*08e0*/  @P4 IMAD R21, R32.reuse, c[0x0][0x1c4], R13 ;  /* 0x0000710020154a24 */ /* 0x042fe200078e020d */
[----:B------:R-:W-:Y:S01]  /*08f0*/  MOV R20, RZ ;  /* 0x000000ff00147202 */ /* 0x000fe20000000f00 */
[----:B0-----:R-:W-:Y:S01]  /*0900*/  @P5 IMAD R25, R31, c[0x0][0x1c4], R12 ;  /* 0x000071001f195a24 */ /* 0x001fe200078e020c */
[----:B------:R-:W-:Y:S01]  /*0910*/  @P5 MOV R12, R40 ;  /* 0x00000028000c5202 */ /* 0x000fe20000000f00 */
[----:B------:R-:W-:Y:S01]  /*0920*/  @P4 IMAD.WIDE.U32 R14, R32, c[0x0][0x1c0], R14 ;  /* 0x00007000200e4a25 */ /* 0x000fe200078e000e */
[----:B------:R-:W-:Y:S02]  /*0930*/  @P5 MOV R13, R39 ;  /* 0x00000027000d5202 */ /* 0x000fe40000000f00 */
[----:B------:R0:W5:Y:S02]  /*0940*/  @P0 LDG.E R20, [R22.64] ;  /* 0x0000000816140981 */ /* 0x000164000c1e1900 */
[----:B------:R-:W-:Y:S01]  /*0950*/  @P4 IADD3 R15, R15, R21, RZ ;  /* 0x000000150f0f4210 */ /* 0x000fe20007ffe0ff */
[----:B------:R-:W-:Y:S01]  /*0960*/  @P5 IMAD.WIDE.U32 R12, R31, c[0x0][0x1c0], R12 ;  /* 0x000070001f0c5a25 */ /* 0x000fe200078e000c */
[----:B------:R-:W-:-:S02]  /*0970*/  @P4 LEA R26, P0, R14, c[0x0][0x170], 0x1 ;  /* 0x00005c000e1a4a11 */ /* 0x000fc400078008ff */
[----:B------:R-:W-:Y:S02]  /*0980*/  MOV R21, RZ ;  /* 0x000000ff00157202 */ /* 0x000fe40000000f00 */
[----:B------:R-:W-:Y:S01]  /*0990*/  @P4 LEA.HI.X R27, R14, c[0x0][0x174], R15, 0x1, P0 ;  /* 0x00005d000e1b4a11 */ /* 0x000fe200000f0c0f */
[----:B------:R-:W-:Y:S01]  /*09a0*/  @P3 IMAD R37, R11, c[0x0][0x1c0], RZ ;  /* 0x000070000b253a24 */ /* 0x000fe200078e02ff */
[----:B------:R-:W-:Y:S02]  /*09b0*/  @P5 IADD3 R13, R13, R25, RZ ;  /* 0x000000190d0d5210 */ /* 0x000fe40007ffe0ff */
[----:B------:R-:W-:Y:S01]  /*09c0*/  @P5 LEA R24, P6, R12, c[0x0][0x170], 0x1 ;  /* 0x00005c000c185a11 */ /* 0x000fe200078c08ff */
[----:B------:R1:W5:Y:S01]  /*09d0*/  @P4 LDG.E R21, [R26.64] ;  /* 0x000000081a154981 */ /* 0x000362000c1e1900 */
[----:B------:R-:W-:Y:S02]  /*09e0*/  @P3 MOV R14, R40 ;  /* 0x00000028000e3202 */ /* 0x000fe40000000f00 */
[----:B------:R-:W-:-:S02]  /*09f0*/  @P3 MOV R15, R39 ;  /* 0x00000027000f3202 */ /* 0x000fc40000000f00 */
[----:B------:R-:W-:Y:S01]  /*0a00*/  @P5 LEA.HI.X R25, R12, c[0x0][0x174], R13, 0x1, P6 ;  /* 0x00005d000c195a11 */ /* 0x000fe200030f0c0d */
[C---:B------:R-:W-:Y:S02]  /*0a10*/  @P3 IMAD R13, R30.reuse, c[0x0][0x1c4], R37 ;  /* 0x000071001e0d3a24 */ /* 0x040fe400078e0225 */
[----:B------:R-:W-:Y:S01]  /*0a20*/  @P3 IMAD.WIDE.U32 R14, R30, c[0x0][0x1c0], R14 ;  /* 0x000070001e0e3a25 */ /* 0x000fe200078e000e */
[----:B0-----:R-:W-:-:S04]  /*0a30*/  CS2R R22, SRZ ;  /* 0x0000000000167805 */ /* 0x001fc8000001ff00 */
[----:B------:R-:W-:Y:S02]  /*0a40*/  @P3 IADD3 R13, R15, R13, RZ ;  /* 0x0000000d0f0d3210 */ /* 0x000fe40007ffe0ff */
[C---:B------:R-:W-:Y:S01]  /*0a50*/  @P3 LEA R12, P0, R14.reuse, c[0x0][0x170], 0x1 ;  /* 0x00005c000e0c3a11 */ /* 0x040fe200078008ff */
[----:B------:R0:W5:Y:S03]  /*0a60*/  @P5 LDG.E R22, [R24.64] ;  /* 0x0000000818165981 */ /* 0x000166000c1e1900 */
[----:B------:R-:W-:-:S05]  /*0a70*/  @P3 LEA.HI.X R13, R14, c[0x0][0x174], R13, 0x1, P0 ;  /* 0x00005d000e0d3a11 */ /* 0x000fca00000f0c0d */
[----:B------:R0:W5:Y:S01]  /*0a80*/  @P3 LDG.E R23, [R12.64] ;  /* 0x000000080c173981 */ /* 0x000162000c1e1900 */
[C---:B------:R-:W-:Y:S02]  /*0a90*/  ISETP.GT.AND P0, PT, R4.reuse, 0x1e, PT ;  /* 0x0000001e0400780c */ /* 0x040fe40003f04270 */
[----:B------:R-:W-:Y:S01]  /*0aa0*/  ISETP.NE.AND P4, PT, R4, RZ, PT ;  /* 0x000000ff0400720c */ /* 0x000fe20003f85270 */
[--C-:B---3--:R-:W-:Y:S02]  /*0ab0*/  HADD2.F32 R15, -RZ, R17.reuse.H1_H1 ;  /* 0x30000011ff0f7230 */ /* 0x108fe40000004100 */
[----:B------:R-:W-:Y:S02]  /*0ac0*/  HADD2.F32 R14, -RZ, R17.H0_H0 ;  /* 0x20000011ff0e7230 */ /* 0x000fe40000004100 */
[--C-:B--2---:R-:W-:Y:S01]  /*0ad0*/  HADD2.F32 R37, -RZ, R16.reuse.H1_H1 ;  /* 0x30000010ff257230 */ /* 0x104fe20000004100 */
[----:B-1----:R-:W-:Y:S01]  /*0ae0*/  FMUL.FTZ R27, R15, R15 ;  /* 0x0000000f0f1b7220 */ /* 0x002fe20000410000 */
[----:B------:R-:W-:Y:S01]  /*0af0*/  HADD2.F32 R26, -RZ, R16.H0_H0 ;  /* 0x20000010ff1a7230 */ /* 0x000fe20000004100 */
[----:B------:R-:W-:-:S02]  /*0b00*/  FADD.FTZ R15, R14, R15 ;  /* 0x0000000f0e0f7221 */ /* 0x000fc40000010000 */
[----:B------:R-:W-:Y:S02]  /*0b10*/  FFMA.FTZ R27, R14, R14, R27 ;  /* 0x0000000e0e1b7223 */ /* 0x000fe4000001001b */
[----:B0-----:R-:W-:Y:S02]  /*0b20*/  FMUL.FTZ R25, R37, R37 ;  /* 0x0000002525197220 */ /* 0x001fe40000410000 */
[C---:B------:R-:W-:Y:S02]  /*0b30*/  FADD.FTZ R24, R26.reuse, R37 ;  /* 0x000000251a187221 */ /* 0x040fe40000010000 */
[----:B------:R-:W-:Y:S02]  /*0b40*/  FADD.FTZ R15, RZ, R15 ;  /* 0x0000000fff0f7221 */ /* 0x000fe40000010000 */
[----:B------:R-:W-:Y:S02]  /*0b50*/  FFMA.FTZ R26, R26, R26, R25 ;  /* 0x0000001a1a1a7223 */ /* 0x000fe40000010019 */
[----:B------:R-:W-:-:S02]  /*0b60*/  FADD.FTZ R15, R15, R24 ;  /* 0x000000180f0f7221 */ /* 0x000fc40000010000 */
[----:B------:R-:W-:Y:S01]  /*0b70*/  FADD.FTZ R27, RZ, R27 ;  /* 0x0000001bff1b7221 */ /* 0x000fe20000010000 */
[--C-:B----4-:R-:W-:Y:S02]  /*0b80*/  HADD2.F32 R14, -RZ, R19.reuse.H1_H1 ;  /* 0x30000013ff0e7230 */ /* 0x110fe40000004100 */
[----:B------:R-:W-:Y:S02]  /*0b90*/  HADD2.F32 R13, -RZ, R19.H0_H0 ;  /* 0x20000013ff0d7230 */ /* 0x000fe40000004100 */
[--C-:B------:R-:W-:Y:S01]  /*0ba0*/  HADD2.F32 R25, -RZ, R18.reuse.H1_H1 ;  /* 0x30000012ff197230 */ /* 0x100fe20000004100 */
[----:B------:R-:W-:Y:S02]  /*0bb0*/  FMUL.FTZ R12, R14, R14 ;  /* 0x0000000e0e0c7220 */ /* 0x000fe40000410000 */
[C---:B------:R-:W-:Y:S01]  /*0bc0*/  FADD.FTZ R14, R13.reuse, R14 ;  /* 0x0000000e0d0e7221 */ /* 0x040fe20000010000 */
[----:B------:R-:W-:Y:S01]  /*0bd0*/  HADD2.F32 R24, -RZ, R18.H0_H0 ;  /* 0x20000012ff187230 */ /* 0x000fe20000004100 */
[----:B------:R-:W-:-:S02]  /*0be0*/  FFMA.FTZ R13, R13, R13, R12 ;  /* 0x0000000d0d0d7223 */ /* 0x000fc4000001000c */
[----:B------:R-:W-:Y:S02]  /*0bf0*/  FADD.FTZ R14, R15, R14 ;  /* 0x0000000e0f0e7221 */ /* 0x000fe40000010000 */
[----:B------:R-:W-:Y:S02]  /*0c00*/  FMUL.FTZ R15, R25, R25 ;  /* 0x00000019190f7220 */ /* 0x000fe40000410000 */
[----:B------:R-:W-:Y:S02]  /*0c10*/  FADD.FTZ R26, R27, R26 ;  /* 0x0000001a1b1a7221 */ /* 0x000fe40000010000 */
[C---:B------:R-:W-:Y:S02]  /*0c20*/  FADD.FTZ R25, R24.reuse, R25 ;  /* 0x0000001918197221 */ /* 0x040fe40000010000 */
[----:B------:R-:W-:Y:S01]  /*0c30*/  FFMA.FTZ R24, R24, R24, R15 ;  /* 0x0000001818187223 */ /* 0x000fe2000001000f */
[--C-:B-----5:R-:W-:Y:S01]  /*0c40*/  HADD2.F32 R12, -RZ, R20.reuse.H1_H1 ;  /* 0x30000014ff0c7230 */ /* 0x120fe20000004100 */
[----:B------:R-:W-:Y:S01]  /*0c50*/  FADD.FTZ R13, R26, R13 ;  /* 0x0000000d1a0d7221 */ /* 0x000fe20000010000 */
[----:B------:R-:W-:-:S03]  /*0c60*/  HADD2.F32 R15, -RZ, R20.H0_H0 ;  /* 0x20000014ff0f7230 */ /* 0x000fc60000004100 */
[----:B------:R-:W-:Y:S02]  /*0c70*/  FMUL.FTZ R26, R12, R12 ;  /* 0x0000000c0c1a7220 */ /* 0x000fe40000410000 */
[----:B------:R-:W-:Y:S02]  /*0c80*/  FADD.FTZ R13, R13, R24 ;  /* 0x000000180d0d7221 */ /* 0x000fe40000010000 */
[C---:B------:R-:W-:Y:S02]  /*0c90*/  FFMA.FTZ R26, R15.reuse, R15, R26 ;  /* 0x0000000f0f1a7223 */ /* 0x040fe4000001001a */
[----:B------:R-:W-:Y:S01]  /*0ca0*/  FADD.FTZ R14, R14, R25 ;  /* 0x000000190e0e7221 */ /* 0x000fe20000010000 */
[--C-:B------:R-:W-:Y:S01]  /*0cb0*/  HADD2.F32 R24, -RZ, R21.reuse.H1_H1 ;  /* 0x30000015ff187230 */ /* 0x100fe20000004100 */
[----:B------:R-:W-:Y:S01]  /*0cc0*/  FADD.FTZ R25, R15, R12 ;  /* 0x0000000c0f197221 */ /* 0x000fe20000010000 */
[----:B------:R-:W-:Y:S01]  /*0cd0*/  HADD2.F32 R15, -RZ, R21.H0_H0 ;  /* 0x20000015ff0f7230 */ /* 0x000fe20000004100 */
[----:B------:R-:W-:-:S02]  /*0ce0*/  FADD.FTZ R13, R13, R26 ;  /* 0x0000001a0d0d7221 */ /* 0x000fc40000010000 */
[----:B------:R-:W-:Y:S02]  /*0cf0*/  FMUL.FTZ R26, R24, R24 ;  /* 0x00000018181a7220 */ /* 0x000fe40000410000 */
[----:B------:R-:W-:Y:S02]  /*0d00*/  FADD.FTZ R14, R14, R25 ;  /* 0x000000190e0e7221 */ /* 0x000fe40000010000 */
[C---:B------:R-:W-:Y:S02]  /*0d10*/  FADD.FTZ R25, R15.reuse, R24 ;  /* 0x000000180f197221 */ /* 0x040fe40000010000 */
[----:B------:R-:W-:Y:S01]  /*0d20*/  FFMA.FTZ R26, R15, R15, R26 ;  /* 0x0000000f0f1a7223 */ /* 0x000fe2000001001a */
[--C-:B------:R-:W-:Y:S02]  /*0d30*/  HADD2.F32 R12, -RZ, R22.reuse.H1_H1 ;  /* 0x30000016ff0c7230 */ /* 0x100fe40000004100 */
[----:B------:R-:W-:Y:S01]  /*0d40*/  HADD2.F32 R15, -RZ, R22.H0_H0 ;  /* 0x20000016ff0f7230 */ /* 0x000fe20000004100 */
[----:B------:R-:W-:-:S02]  /*0d50*/  FADD.FTZ R14, R14, R25 ;  /* 0x000000190e0e7221 */ /* 0x000fc40000010000 */
[----:B------:R-:W-:Y:S01]  /*0d60*/  FMUL.FTZ R24, R12, R12 ;  /* 0x0000000c0c187220 */ /* 0x000fe20000410000 */
[--C-:B------:R-:W-:Y:S01]  /*0d70*/  HADD2.F32 R27, -RZ, R23.reuse.H1_H1 ;  /* 0x30000017ff1b7230 */ /* 0x100fe20000004100 */
[C---:B------:R-:W-:Y:S01]  /*0d80*/  FADD.FTZ R25, R15.reuse, R12 ;  /* 0x0000000c0f197221 */ /* 0x040fe20000010000 */
[----:B------:R-:W-:Y:S01]  /*0d90*/  HADD2.F32 R12, -RZ, R23.H0_H0 ;  /* 0x20000017ff0c7230 */ /* 0x000fe20000004100 */
[----:B------:R-:W-:Y:S02]  /*0da0*/  FFMA.FTZ R24, R15, R15, R24 ;  /* 0x0000000f0f187223 */ /* 0x000fe40000010018 */
[----:B------:R-:W-:Y:S02]  /*0db0*/  FADD.FTZ R13, R13, R26 ;  /* 0x0000001a0d0d7221 */ /* 0x000fe40000010000 */
[----:B------:R-:W-:Y:S02]  /*0dc0*/  FMUL.FTZ R15, R27, R27 ;  /* 0x0000001b1b0f7220 */ /* 0x000fe40000410000 */
[----:B------:R-:W-:-:S02]  /*0dd0*/  FADD.FTZ R27, R12, R27 ;  /* 0x0000001b0c1b7221 */ /* 0x000fc40000010000 */
[----:B------:R-:W-:Y:S02]  /*0de0*/  FADD.FTZ R14, R14, R25 ;  /* 0x000000190e0e7221 */ /* 0x000fe40000010000 */
        /* <DEDUP_REMOVED lines=66> */
.L_x_1855:
[----:B------:R-:W2:Y:S01]  /*1210*/  LDG.E.STRONG.GPU R14, [R12.64] ;  /* 0x000000080c0e7981 */ /* 0x000ea2000c1ef900 */
[----:B------:R-:W-:Y:S01]  /*1220*/  YIELD ;  /* 0x0000000000007946 */ /* 0x000fe20003800000 */
[----:B--2---:R-:W-:Y:S01]  /*1230*/  ISETP.NE.AND P0, PT, R14, R15, PT ;  /* 0x0000000f0e00720c */ /* 0x004fe20003f05270 */
[----:B------:R-:W-:-:S12]  /*1240*/  CCTL.IVALL ;  /* 0x00000000ff00798f */ /* 0x000fd80002000000 */
[----:B------:R-:W-:Y:S05]  /*1250*/  @P0 BRA `(.L_x_1855) ;  /* 0xffffffb000000947 */ /* 0x000fea000383ffff */
.L_x_1854:
        /* <DEDUP_REMOVED lines=20> */
.L_x_1859:
        /* <DEDUP_REMOVED lines=116> */
.L_x_1858:
        /* <DEDUP_REMOVED lines=62> */
.L_x_1860:
[----:B------:R-:W-:-:S13]  /*1ec0*/  ISETP.NE.OR P0, PT, RZ, UR5, P0 ;  /* 0x00000005ff007c0c */ /* 0x000fda0008705670 */
[----:B------:R-:W-:Y:S05]  /*1ed0*/  @!P0 BRA `(.L_x_1856) ;  /* 0x000001f000008947 */ /* 0x000fea0003800000 */
.L_x_1857:
        /* <DEDUP_REMOVED lines=31> */
.L_x_1856:
        /* <DEDUP_REMOVED lines=12> */
.L_x_1862:
[----:B------:R-:W-:Y:S05]  /*2190*/  BSYNC B0 ;  /* 0x0000000000007941 */ /* 0x000fea0003800000 */
.L_x_1861:
        /* <DEDUP_REMOVED lines=16> */
.L_x_1853:
        /* <DEDUP_REMOVED lines=29> */
[--C-:B-1----:R-:W-:Y:S02]  /*2470*/  HADD2.F32 R27, -RZ, R17.reuse.H0_H0 ;  /* 0x20000011ff1b7230 */ /* 0x102fe40000004100 */
[----:B0-----:R-:W-:Y:S01]  /*2480*/  HADD2.F32 R43, -RZ, R17.H1_H1 ;  /* 0x30000011ff2b7230 */ /* 0x001fe20000004100 */
[----:B------:R-:W-:Y:S01]  /*2490*/  ISETP.GE.U32.AND P0, PT, R35, c[0x0][0x1c8], PT ;  /* 0x0000720023007a0c */ /* 0x000fe20003f06070 */
[----:B------:R-:W-:-:S03]  /*24a0*/  HADD2.F32 R15, -RZ, R16.H0_H0 ;  /* 0x20000010ff0f7230 */ /* 0x000fc60000004100 */
[--C-:B------:R-:W-:Y:S02]  /*24b0*/  FADD.FTZ R44, R43, -R24.reuse ;  /* 0x800000182b2c7221 */ /* 0x100fe40000010000 */
[--C-:B----4-:R-:W-:Y:S01]  /*24c0*/  FADD.FTZ R14, R27, -R24.reuse ;  /* 0x800000181b0e7221 */ /* 0x110fe20000010000 */
[----:B------:R-:W-:Y:S01]  /*24d0*/  HADD2.F32 R13, -RZ, R16.H1_H1 ;  /* 0x30000010ff0d7230 */ /* 0x000fe20000004100 */
        /* <DEDUP_REMOVED lines=23> */
.L_x_1863:
[----:B------:R-:W-:Y:S01]  /*2650*/  BSSY B0, `(.L_x_1864) ;  /* 0x000000d000007945 */ /* 0x000fe20003800000 */
[----:B------:R-:W-:Y:S05]  /*2660*/  @P2 BRA `(.L_x_1865) ;  /* 0x000000b000002947 */ /* 0x000fea0003800000 */
[----:B------:R-:W-:Y:S02]  /*2670*/  SHF.R.S32.HI R12, RZ, 0x1f, R36 ;  /* 0x0000001fff0c7819 */ /* 0x000fe40000011424 */
[----:B------:R-:W-:Y:S02]  /*2680*/  MOV R13, R39 ;  /* 0x00000027000d7202 */ /* 0x000fe40000000f00 */
[----:B------:R-:W-:Y:S01]  /*2690*/  F2FP.PACK_AB R37, R43, R37 ;  /* 0x000000252b25723e */ /* 0x000fe200000000ff */
        /* <DEDUP_REMOVED lines=8> */
.L_x_1865:
[----:B------:R-:W-:Y:S05]  /*2720*/  BSYNC B0 ;  /* 0x0000000000007941 */ /* 0x000fea0003800000 */
.L_x_1864:
        /* <DEDUP_REMOVED lines=17> */
.L_x_1866:
        /* <DEDUP_REMOVED lines=12> */
.L_x_1868:
[----:B------:R-:W-:Y:S05]  /*2900*/  BSYNC B0 ;  /* 0x0000000000007941 */ /* 0x000fea0003800000 */
.L_x_1867:
[--C-:B------:R-:W-:Y:S01]  /*2910*/  HADD2.F32 R45, -RZ, R21.reuse.H0_H0 ;  /* 0x20000015ff2d7230 */ /* 0x100fe20000004100 */
[--C-:B------:R-:W-:Y:S01]  /*2920*/  FADD.FTZ R42, R19, -R24.reuse ;  /* 0x80000018132a7221 */ /* 0x100fe20000010000 */
[----:B------:R-:W-:Y:S01]  /*2930*/  HADD2.F32 R12, -RZ, R21.H1_H1 ;  /* 0x30000015ff0c7230 */ /* 0x000fe20000004100 */
[----:B------:R-:W-:Y:S01]  /*2940*/  ISETP.GE.U32.AND P5, PT, R34, c[0x0][0x1c8], PT ;  /* 0x0000720022007a0c */ /* 0x000fe20003fa6070 */
[----:B0-----:R-:W-:Y:S01]  /*2950*/  HADD2.F32 R15, -RZ, R20.H0_H0 ;  /* 0x20000014ff0f7230 */ /* 0x001fe20000004100 */
[--C-:B------:R-:W-:Y:S01]  /*2960*/  FADD.FTZ R45, R45, -R24.reuse ;  /* 0x800000182d2d7221 */ /* 0x100fe20000010000 */
[----:B------:R-:W-:Y:S01]  /*2970*/  HADD2.F32 R21, -RZ, R22.H0_H0 ;  /* 0x20000016ff157230 */ /* 0x000fe20000004100 */
[--C-:B------:R-:W-:Y:S01]  /*2980*/  FADD.FTZ R12, R12, -R24.reuse ;  /* 0x800000180c0c7221 */ /* 0x100fe20000010000 */
[--C-:B------:R-:W-:Y:S01]  /*2990*/  HADD2.F32 R13, -RZ, R18.reuse.H0_H0 ;  /* 0x20000012ff0d7230 */ /* 0x100fe20000004100 */
[--C-:B------:R-:W-:Y:S01]  /*29a0*/  FADD.FTZ R15, R15, -R24.reuse ;  /* 0x800000180f0f7221 */ /* 0x100fe20000010000 */
[----:B------:R-:W-:Y:S01]  /*29b0*/  HADD2.F32 R43, -RZ, R18.H1_H1 ;  /* 0x30000012ff2b7230 */ /* 0x000fe20000004100 */
[--C-:B------:R-:W-:Y:S01]  /*29c0*/  FADD.FTZ R18, R37, -R24.reuse ;  /* 0x8000001825127221 */ /* 0x100fe20000010000 */
[----:B------:R-:W-:Y:S01]  /*29d0*/  HADD2.F32 R20, -RZ, R20.H1_H1 ;  /* 0x30000014ff147230 */ /* 0x000fe20000004100 */
[--C-:B------:R-:W-:Y:S01]  /*29e0*/  FADD.FTZ R44, R13, -R24.reuse ;  /* 0x800000180d2c7221 */ /* 0x100fe20000010000 */
[----:B------:R-:W-:Y:S01]  /*29f0*/  HADD2.F32 R22, -RZ, R22.H1_H1 ;  /* 0x30000016ff167230 */ /* 0x000fe20000004100 */
[--C-:B------:R-:W-:Y:S01]  /*2a00*/  FADD.FTZ R43, R43, -R24.reuse ;  /* 0x800000182b2b7221 */ /* 0x100fe20000010000 */
[--C-:B------:R-:W-:Y:S01]  /*2a10*/  HADD2.F32 R14, -RZ, R23.reuse.H0_H0 ;  /* 0x20000017ff0e7230 */ /* 0x100fe20000004100 */
[--C-:B------:R-:W-:Y:S01]  /*2a20*/  FADD.FTZ R20, R20, -R24.reuse ;  /* 0x8000001814147221 */ /* 0x100fe20000010000 */
[----:B------:R-:W-:Y:S01]  /*2a30*/  HADD2.F32 R23, -RZ, R23.H1_H1 ;  /* 0x30000017ff177230 */ /* 0x000fe20000004100 */
        /* <DEDUP_REMOVED lines=28> */
[----:B------:R-:W-:-:S02]  /*2c00*/  FMUL.FTZ R42, R42, R25 ;  /* 0x000000192a2a7220 */ /* 0x000fc40000410000 */
[----:B------:R-:W-:Y:S02]  /*2c10*/  FMUL.FTZ R14, R14, R25 ;  /* 0x000000190e0e7220 */ /* 0x000fe40000410000 */
[C-C-:B------:R-:W-:Y:S02]  /*2c20*/  FFMA.FTZ R18, R16.reuse, R18, R27.reuse ;  /* 0x0000001210127223 */ /* 0x140fe4000001001b */
[C-C-:B------:R-:W-:Y:S02]  /*2c30*/  FFMA.FTZ R44, R16.reuse, R44, R27.reuse ;  /* 0x0000002c102c7223 */ /* 0x140fe4000001001b */
[C-C-:B------:R-:W-:Y:S02]  /*2c40*/  FFMA.FTZ R19, R16.reuse, R15, R27.reuse ;  /* 0x0000000f10137223 */ /* 0x140fe4000001001b */
[C-C-:B------:R-:W-:Y:S02]  /*2c50*/  FFMA.FTZ R45, R16.reuse, R45, R27.reuse ;  /* 0x0000002d102d7223 */ /* 0x140fe4000001001b */
[----:B------:R-:W-:-:S02]  /*2c60*/  FFMA.FTZ R21, R16, R21, R27 ;  /* 0x0000001510157223 */ /* 0x000fc4000001001b */
[C-C-:B------:R-:W-:Y:S02]  /*2c70*/  FFMA.FTZ R43, R17.reuse, R43, R26.reuse ;  /* 0x0000002b112b7223 */ /* 0x140fe4000001001a */
[C-C-:B------:R-:W-:Y:S02]  /*2c80*/  FFMA.FTZ R20, R17.reuse, R20, R26.reuse ;  /* 0x0000001411147223 */ /* 0x140fe4000001001a */
[C-C-:B------:R-:W-:Y:S02]  /*2c90*/  FFMA.FTZ R23, R17.reuse, R12, R26.reuse ;  /* 0x0000000c11177223 */ /* 0x140fe4000001001a */
[C-C-:B------:R-:W-:Y:S02]  /*2ca0*/  FFMA.FTZ R22, R17.reuse, R22, R26.reuse ;  /* 0x0000001611167223 */ /* 0x140fe4000001001a */
[----:B------:R-:W-:Y:S02]  /*2cb0*/  FFMA.FTZ R25, R17, R24, R26 ;  /* 0x0000001811197223 */ /* 0x000fe4000001001a */
        /* <DEDUP_REMOVED lines=13> */
.L_x_1869:
[----:B------:R-:W-:Y:S01]  /*2d90*/  BSSY B0, `(.L_x_1870) ;  /* 0x000000e000007945 */ /* 0x000fe20003800000 */
[----:B------:R-:W-:Y:S05]  /*2da0*/  @P1 BRA `(.L_x_1871) ;  /* 0x000000c000001947 */ /* 0x000fea0003800000 */
[----:B------:R-:W-:Y:S02]  /*2db0*/  IADD3 R15, R36, 0x80, RZ ;  /* 0x00000080240f7810 */ /* 0x000fe40007ffe0ff */
[----:B------:R-:W-:Y:S02]  /*2dc0*/  MOV R13, R39 ;  /* 0x00000027000d7202 */ /* 0x000fe40000000f00 */
[----:B------:R-:W-:Y:S02]  /*2dd0*/  SHF.R.S32.HI R12, RZ, 0x1f, R15 ;  /* 0x0000001fff0c7819 */ /* 0x000fe4000001140f */
[----:B------:R-:W-:-:S03]  /*2de0*/  F2FP.PACK_AB R17, R17, R18 ;  /* 0x000000121111723e */ /* 0x000fc600000000ff */
        /* <DEDUP_REMOVED lines=8> */
.L_x_1871:
[----:B------:R-:W-:Y:S05]  /*2e70*/  BSYNC B0 ;  /* 0x0000000000007941 */ /* 0x000fea0003800000 */
.L_x_1870:
        /* <DEDUP_REMOVED lines=11> */
.L_x_1872:
        /* <DEDUP_REMOVED lines=12> */
.L_x_1874:
[----:B------:R-:W-:Y:S05]  /*2ff0*/  BSYNC B0 ;  /* 0x0000000000007941 */ /* 0x000fea0003800000 */
.L_x_1873:
        /* <DEDUP_REMOVED lines=11> */
.L_x_1875:
        /* <DEDUP_REMOVED lines=12> */
.L_x_1877:
[----:B------:R-:W-:Y:S05]  /*3170*/  BSYNC B0 ;  /* 0x0000000000007941 */ /* 0x000fea0003800000 */
.L_x_1876:
        /* <DEDUP_REMOVED lines=11> */
.L_x_1878:
        /* <DEDUP_REMOVED lines=12> */
.L_x_1880:
[----:B------:R-:W-:Y:S05]  /*32f0*/  BSYNC B0 ;  /* 0x0000000000007941 */ /* 0x000fea0003800000 */
.L_x_1879:
        /* <DEDUP_REMOVED lines=11> */
.L_x_1881:
        /* <DEDUP_REMOVED lines=12> */
.L_x_1883:
[----:B------:R-:W-:Y:S05]  /*3470*/  BSYNC B0 ;  /* 0x0000000000007941 */ /* 0x000fea0003800000 */
.L_x_1882:
        /* <DEDUP_REMOVED lines=11> */
.L_x_1884:
        /* <DEDUP_REMOVED lines=12> */
.L_x_1886:
[----:B------:R-:W-:Y:S05]  /*35f0*/  BSYNC B0 ;  /* 0x0000000000007941 */ /* 0x000fea0003800000 */
.L_x_1885:
[----:B------:R-:W-:Y:S02]  /*3600*/  IADD3 R5, R5, c[0x0][0x10], RZ ;  /* 0x0000040005057a10 */ /* 0x000fe40007ffe0ff */
[----:B------:R-:W-:Y:S02]  /*3610*/  IADD3 R28, R28, 0x1, RZ ;  /* 0x000000011c1c7810 */ /* 0x000fe40007ffe0ff */
[----:B------:R-:W-:-:S13]  /*3620*/  ISETP.GE.AND P0, PT, R5, UR4, PT ;  /* 0x0000000405007c0c */ /* 0x000fda000bf06270 */
[----:B------:R-:W-:Y:S01]  /*3630*/  @P0 CALL.REL.NOINC `(.L_x_1887) ;  /* 0x0000001000000944 */ /* 0x000fe20003c00000 */
[----:B------:R-:W-:Y:S05]  /*3640*/  BRA `(.L_x_1888) ;  /* 0xffffcbb000007947 */ /* 0x000fea000383ffff */
.L_x_1887:
[----:B------:R-:W-:Y:S05]  /*3650*/  EXIT ;  /* 0x000000000000794d */ /* 0x000fea0003800000 */
.L_x_1889:
        /* <DEDUP_REMOVED lines=10> */
.L_x_2334:


//--------------------- .text._Z35group_norm_nhwc_fwd_one_pass_kernelI11Fp16IOFp16WLi64ELi4ELi128EEv26Group_norm_nhwc_fwd_params --------------------------
	.section	.text._Z35group_norm_nhwc_fwd_one_pass_kernelI11Fp16IOFp16WLi64ELi4ELi128EEv26Group_norm_nhwc_fwd_params,"ax",@progbits
	.sectioninfo	@"SHI_REGISTERS=32"
	.align	128
        .global         _Z35group_norm_nhwc_fwd_one_pass_kernelI11Fp16IOFp16WLi64ELi4ELi128EEv26Group_norm_nhwc_fwd_params
        .type           _Z35group_norm_nhwc_fwd_one_pass_kernelI11Fp16IOFp16WLi64ELi4ELi128EEv26Group_norm_nhwc_fwd_params,@function
        .size           _Z35group_norm_nhwc_fwd_one_pass_kernelI11Fp16IOFp16WLi64ELi4ELi128EEv26Group_norm_nhwc_fwd_params,(.L_x_2335 - _Z35group_norm_nhwc_fwd_one_pass_kernelI11Fp16IOFp16WLi64ELi4ELi128EEv26Group_norm_nhwc_fwd_params)
        .other          _Z35group_norm_nhwc_fwd_one_pass_kernelI11Fp16IOFp16WLi64ELi4ELi128EEv26Group_norm_nhwc_fwd_params,@"STO_CUDA_ENTRY STV_DEFAULT"
_Z35group_norm_nhwc_fwd_one_pass_kernelI11Fp16IOFp16WLi64ELi4ELi128EEv26Group_norm_nhwc_fwd_params:
.text._Z35group_norm_nhwc_fwd_one_pass_kernelI11Fp16IOFp16WLi64ELi4ELi128EEv26Group_norm_nhwc_fwd_params:
        /* <DEDUP_REMOVED lines=27> */
.L_x_1904:
        /* <DEDUP_REMOVED lines=117> */
.L_x_1892:
[----:B------:R-:W2:Y:S01]  /*0900*/  LDG.E.STRONG.GPU R6, [R4.64] ;  /* 0x0000000604067981 */ /* 0x000ea2000c1ef900 */
[----:B------:R-:W-:Y:S01]  /*0910*/  YIELD ;  /* 0x0000000000007946 */ /* 0x000fe20003800000 */
[----:B--2---:R-:W-:Y:S01]  /*0920*/  ISETP.NE.AND P0, PT, R6, R7, PT ;  /* 0x000000070600720c */ /* 0x004fe20003f05270 */
[----:B------:R-:W-:-:S12]  /*0930*/  CCTL.IVALL ;  /* 0x00000000ff00798f */ /* 0x000fd80002000000 */
[----:B------:R-:W-:Y:S05]  /*0940*/  @P0 BRA `(.L_x_1892) ;  /* 0xffffffb000000947 */ /* 0x000fea000383ffff */
.L_x_1891:
        /* <DEDUP_REMOVED lines=17> */
.L_x_1896:
        /* <DEDUP_REMOVED lines=115> */
.L_x_1895:
        /* <DEDUP_REMOVED lines=61> */
.L_x_1897:
[----:B------:R-:W-:-:S13]  /*1560*/  ISETP.NE.OR P0, PT, R21, RZ, P0 ;  /* 0x000000ff1500720c */ /* 0x000fda0000705670 */
[----:B------:R-:W-:Y:S05]  /*1570*/  @!P0 BRA `(.L_x_1893) ;  /* 0x000001f000008947 */ /* 0x000fea0003800000 */
.L_x_1894:
        /* <DEDUP_REMOVED lines=31> */
.L_x_1893:
        /* <DEDUP_REMOVED lines=12> */
.L_x_1899:
[----:B------:R-:W-:Y:S05]  /*1830*/  BSYNC B0 ;  /* 0x0000000000007941 */ /* 0x000fea0003800000 */
.L_x_1898:
        /* <DEDUP_REMOVED lines=16> */
.L_x_1890:
        /* <DEDUP_REMOVED lines=21> */
[----:B------:R-:W3:Y:S04]  /*1a90*/  LDG.E.U16 R21, [R6.64] ;  /* 0x0000000606157981 */ /* 0x000ee8000c1e1500 */
[----:B------:R-:W4:Y:S04]  /*1aa0*/  LDG.E.U16 R28, [R16.64+0x2] ;  /* 0x00000206101c7981 */ /* 0x000f28000c1e1500 */
[----:B------:R-:W5:Y:S04]  /*1ab0*/  LDG.E.U16 R29, [R6.64+0x2] ;  /* 0x00000206061d7981 */ /* 0x000f68000c1e1500 */
[----:B------:R-:W0:Y:S01]  /*1ac0*/  LDS.64 R22, [0x30] ;  /* 0x00003000ff167984 */ /* 0x000e220000000a00 */
[----:B-1----:R-:W-:Y:S01]  /*1ad0*/  HADD2.F32 R3, -RZ, R15.H1_H1 ;  /* 0x3000000fff037230 */ /* 0x002fe20000004100 */
[----:B0-----:R-:W-:-:S04]  /*1ae0*/  FMUL.FTZ R22, R22, c[0x0][0x1f4] ;  /* 0x00007d0016167a20 */ /* 0x001fc80000410000 */
[----:B------:R-:W-:-:S04]  /*1af0*/  FMUL.FTZ R2, R22, R22 ;  /* 0x0000001616027220 */ /* 0x000fc80000410000 */
[----:B------:R-:W-:-:S05]  /*1b00*/  FFMA.FTZ R23, R23, c[0x0][0x1f4], -R2 ;  /* 0x00007d0017177a23 */ /* 0x000fca0000010802 */
[----:B------:R-:W-:Y:S01]  /*1b10*/  FSETP.GTU.FTZ.AND P0, PT, R23, RZ, PT ;  /* 0x000000ff1700720b */ /* 0x000fe20003f1c000 */
[----:B------:R-:W-:-:S12]  /*1b20*/  HFMA2.MMA R2, -RZ, RZ, 1.875, 0 ;  /* 0x3f800000ff027435 */ /* 0x000fd800000001ff */
[----:B------:R-:W-:-:S04]  /*1b30*/  @P0 FADD.FTZ R23, R23, c[0x0][0x188] ;  /* 0x0000620017170621 */ /* 0x000fc80000010000 */
[----:B------:R-:W0:Y:S01]  /*1b40*/  @P0 MUFU.RSQ R2, R23 ;  /* 0x0000001700020308 */ /* 0x000e220000001400 */
[----:B------:R-:W-:Y:S01]  /*1b50*/  ISETP.NE.AND P0, PT, RZ, UR5, PT ;  /* 0x00000005ff007c0c */ /* 0x000fe2000bf05270 */
[----:B------:R-:W-:Y:S01]  /*1b60*/  HADD2.F32 R5, -RZ, R15.H0_H0 ;  /* 0x2000000fff057230 */ /* 0x000fe20000004100 */
[----:B------:R-:W-:-:S04]  /*1b70*/  FADD.FTZ R3, R3, -R22 ;  /* 0x8000001603037221 */ /* 0x000fc80000010000 */
[----:B------:R-:W-:Y:S02]  /*1b80*/  FADD.FTZ R5, R5, -R22 ;  /* 0x8000001605057221 */ /* 0x000fe40000010000 */
[-C--:B0-----:R-:W-:Y:S02]  /*1b90*/  FMUL.FTZ R3, R3, R2.reuse ;  /* 0x0000000203037220 */ /* 0x081fe40000410000 */
[----:B------:R-:W-:Y:S01]  /*1ba0*/  FMUL.FTZ R5, R5, R2 ;  /* 0x0000000205057220 */ /* 0x000fe20000410000 */
[----:B--2---:R-:W-:Y:S02]  /*1bb0*/  HADD2.F32 R14, -RZ, R14.H0_H0 ;  /* 0x2000000eff0e7230 */ /* 0x004fe40000004100 */
[----:B---3--:R-:W-:Y:S02]  /*1bc0*/  HADD2.F32 R21, -RZ, R21.H0_H0 ;  /* 0x20000015ff157230 */ /* 0x008fe40000004100 */
[----:B----4-:R-:W-:Y:S02]  /*1bd0*/  HADD2.F32 R28, -RZ, R28.H0_H0 ;  /* 0x2000001cff1c7230 */ /* 0x010fe40000004100 */
[----:B-----5:R-:W-:Y:S01]  /*1be0*/  HADD2.F32 R29, -RZ, R29.H0_H0 ;  /* 0x2000001dff1d7230 */ /* 0x020fe20000004100 */
[----:B------:R-:W-:-:S04]  /*1bf0*/  FFMA.FTZ R2, R14, R3, R21 ;  /* 0x000000030e027223 */ /* 0x000fc80000010015 */
        /* <DEDUP_REMOVED lines=12> */
.L_x_1900:
        /* <DEDUP_REMOVED lines=12> */
.L_x_1902:
[----:B------:R-:W-:Y:S05]  /*1d80*/  BSYNC B0 ;  /* 0x0000000000007941 */ /* 0x000fea0003800000 */
.L_x_1901:
[----:B------:R-:W-:Y:S02]  /*1d90*/  IADD3 R12, R12, c[0x0][0x10], RZ ;  /* 0x000004000c0c7a10 */ /* 0x000fe40007ffe0ff */
[----:B------:R-:W-:Y:S02]  /*1da0*/  IADD3 R11, R11, 0x1, RZ ;  /* 0x000000010b0b7810 */ /* 0x000fe40007ffe0ff */
[----:B------:R-:W-:-:S13]  /*1db0*/  ISETP.GE.AND P0, PT, R12, UR4, PT ;  /* 0x000000040c007c0c */ /* 0x000fda000bf06270 */
[----:B------:R-:W-:Y:S01]  /*1dc0*/  @P0 CALL.REL.NOINC `(.L_x_1903) ;  /* 0x0000001000000944 */ /* 0x000fe20003c00000 */
[----:B------:R-:W-:Y:S05]  /*1dd0*/  BRA `(.L_x_1904) ;  /* 0xffffe3d000007947 */ /* 0x000fea000383ffff */
.L_x_1903:
[----:B------:R-:W-:Y:S05]  /*1de0*/  EXIT ;  /* 0x000000000000794d */ /* 0x000fea0003800000 */
.L_x_1905:
        /* <DEDUP_REMOVED lines=9> */
.L_x_2335:


//--------------------- .text._Z35group_norm_nhwc_fwd_one_pass_kernelI11Fp16IOFp16WLi128ELi4ELi128EEv26Group_norm_nhwc_fwd_params --------------------------
	.section	.text._Z35group_norm_nhwc_fwd_one_pass_kernelI11Fp16IOFp16WLi128ELi4ELi128EEv26Group_norm_nhwc_fwd_params,"ax",@progbits
	.sectioninfo	@"SHI_REGISTERS=32"
	.align	128
        .global         _Z35group_norm_nhwc_fwd_one_pass_kernelI11Fp16IOFp16WLi128ELi4ELi128EEv26Group_norm_nhwc_fwd_params
        .type           _Z35group_norm_nhwc_fwd_one_pass_kernelI11Fp16IOFp16WLi128ELi4ELi128EEv26Group_norm_nhwc_fwd_params,@function
        .size           _Z35group_norm_nhwc_fwd_one_pass_kernelI11Fp16IOFp16WLi128ELi4ELi128EEv26Group_norm_nhwc_fwd_params,(.L_x_2336 - _Z35group_norm_nhwc_fwd_one_pass_kernelI11Fp16IOFp16WLi128ELi4ELi128EEv26Group_norm_nhwc_fwd_params)
        .other          _Z35group_norm_nhwc_fwd_one_pass_kernelI11Fp16IOFp16WLi128ELi4ELi128EEv26Group_norm_nhwc_fwd_params,@"STO_CUDA_ENTRY STV_DEFAULT"
_Z35group_norm_nhwc_fwd_one_pass_kernelI11Fp16IOFp16WLi128ELi4ELi128EEv26Group_norm_nhwc_fwd_params:
.text._Z35group_norm_nhwc_fwd_one_pass_kernelI11Fp16IOFp16WLi128ELi4ELi128EEv26Group_norm_nhwc_fwd_params:
        /* <DEDUP_REMOVED lines=25> */
.L_x_1923:
        /* <DEDUP_REMOVED lines=135> */
.L_x_1908:
[----:B------:R-:W2:Y:S01]  /*0a00*/  LDG.E.STRONG.GPU R11, [R8.64] ;  /* 0x00000006080b7981 */ /* 0x000ea2000c1ef900 */
[----:B------:R-:W-:Y:S01]  /*0a10*/  YIELD ;  /* 0x0000000000007946 */ /* 0x000fe20003800000 */
[----:B--2---:R-:W-:Y:S01]  /*0a20*/  ISETP.NE.AND P0, PT, R11, R18, PT ;  /* 0x000000120b00720c */ /* 0x004fe20003f05270 */
[----:B------:R-:W-:-:S12]  /*0a30*/  CCTL.IVALL ;  /* 0x00000000ff00798f */ /* 0x000fd80002000000 */
[----:B------:R-:W-:Y:S05]  /*0a40*/  @P0 BRA `(.L_x_1908) ;  /* 0xffffffb000000947 */ /* 0x000fea000383ffff */
.L_x_1907:
        /* <DEDUP_REMOVED lines=17> */
.L_x_1912:
        /* <DEDUP_REMOVED lines=115> */
.L_x_1911:
        /* <DEDUP_REMOVED lines=61> */
.L_x_1913:
[----:B------:R-:W-:-:S13]  /*1660*/  ISETP.NE.OR P0, PT, R18, RZ, P0 ;  /* 0x000000ff1200720c */ /* 0x000fda0000705670 */
[----:B------:R-:W-:Y:S05]  /*1670*/  @!P0 BRA `(.L_x_1909) ;  /* 0x000001f000008947 */ /* 0x000fea0003800000 */
.L_x_1910:
        /* <DEDUP_REMOVED lines=31> */
.L_x_1909:
        /* <DEDUP_REMOVED lines=12> */
.L_x_1915:
[----:B------:R-:W-:Y:S05]  /*1930*/  BSYNC B0 ;  /* 0x0000000000007941 */ /* 0x000fea0003800000 */
.L_x_1914:
        /* <DEDUP_REMOVED lines=16> */
.L_x_1906:
        /* <DEDUP_REMOVED lines=26> */
[----:B------:R-:W-:Y:S01]  /*1be0*/  SHF.R.U32.HI R8, RZ, 0x1, R2 ;  /* 0x00000001ff087819 */ /* 0x000fe20000011602 */
[----:B---3--:R-:W-:-:S10]  /*1bf0*/  HADD2.F32 R11, -RZ, R14.H0_H0 ;  /* 0x2000000eff0b7230 */ /* 0x008fd40000004100 */
[----:B------:R-:W-:-:S04]  /*1c00*/  @P0 FADD.FTZ R27, R27, c[0x0][0x188] ;  /* 0x000062001b1b0621 */ /* 0x000fc80000010000 */
[----:B------:R-:W0:Y:S01]  /*1c10*/  @P0 MUFU.RSQ R9, R27 ;  /* 0x0000001b00090308 */ /* 0x000e220000001400 */
[----:B-1----:R-:W-:Y:S01]  /*1c20*/  HADD2.F32 R19, -RZ, R14.H1_H1 ;  /* 0x3000000eff137230 */ /* 0x002fe20000004100 */
[----:B------:R-:W-:Y:S01]  /*1c30*/  ISETP.NE.AND P2, PT, RZ, UR5, PT ;  /* 0x00000005ff007c0c */ /* 0x000fe2000bf45270 */
[--C-:B------:R-:W-:Y:S01]  /*1c40*/  HADD2.F32 R25, -RZ, R15.reuse.H0_H0 ;  /* 0x2000000fff197230 */ /* 0x100fe20000004100 */
[----:B------:R-:W-:Y:S01]  /*1c50*/  IMAD R17, R3, c[0x0][0x1e4], R8 ;  /* 0x0000790003117a24 */ /* 0x000fe200078e0208 */
[----:B------:R-:W-:Y:S01]  /*1c60*/  HADD2.F32 R15, -RZ, R15.H1_H1 ;  /* 0x3000000fff0f7230 */ /* 0x000fe20000004100 */
[--C-:B------:R-:W-:Y:S02]  /*1c70*/  FADD.FTZ R14, R11, -R26.reuse ;  /* 0x8000001a0b0e7221 */ /* 0x100fe40000010000 */
[--C-:B------:R-:W-:Y:S02]  /*1c80*/  FADD.FTZ R24, R19, -R26.reuse ;  /* 0x8000001a13187221 */ /* 0x100fe40000010000 */
[--C-:B------:R-:W-:Y:S01]  /*1c90*/  FADD.FTZ R16, R25, -R26.reuse ;  /* 0x8000001a19107221 */ /* 0x100fe20000010000 */
[----:B------:R-:W-:Y:S01]  /*1ca0*/  ISETP.GE.U32.AND P0, PT, R17, c[0x0][0x1c8], PT ;  /* 0x0000720011007a0c */ /* 0x000fe20003f06070 */
[----:B------:R-:W-:Y:S01]  /*1cb0*/  FADD.FTZ R26, R15, -R26 ;  /* 0x8000001a0f1a7221 */ /* 0x000fe20000010000 */
[----:B------:R-:W-:Y:S01]  /*1cc0*/  SHF.R.S32.HI R8, RZ, 0x1f, R17 ;  /* 0x0000001fff087819 */ /* 0x000fe20000011411 */
[----:B0-----:R-:W-:-:S03]  /*1cd0*/  FMUL.FTZ R11, R24, R9 ;  /* 0x00000009180b7220 */ /* 0x001fc60000410000 */
[----:B------:R-:W-:Y:S01]  /*1ce0*/  ISETP.GE.AND.EX P0, PT, R8, c[0x0][0x1cc], PT, P0 ;  /* 0x0000730008007a0c */ /* 0x000fe20003f06300 */
[----:B------:R-:W-:-:S03]  /*1cf0*/  FMUL.FTZ R15, R26, R9 ;  /* 0x000000091a0f7220 */ /* 0x000fc60000410000 */
        /* <DEDUP_REMOVED lines=22> */
.L_x_1916:
        /* <DEDUP_REMOVED lines=12> */
.L_x_1918:
[----:B------:R-:W-:Y:S05]  /*1f20*/  BSYNC B0 ;  /* 0x0000000000007941 */ /* 0x000fea0003800000 */
.L_x_1917:
        /* <DEDUP_REMOVED lines=11> */
.L_x_1919:
        /* <DEDUP_REMOVED lines=12> */
.L_x_1921:
[----:B------:R-:W-:Y:S05]  /*20a0*/  BSYNC B0 ;  /* 0x0000000000007941 */ /* 0x000fea0003800000 */
.L_x_1920:
[----:B------:R-:W-:Y:S02]  /*20b0*/  IADD3 R12, R12, c[0x0][0x10], RZ ;  /* 0x000004000c0c7a10 */ /* 0x000fe40007ffe0ff */
[----:B------:R-:W-:Y:S02]  /*20c0*/  IADD3 R7, R7, 0x1, RZ ;  /* 0x0000000107077810 */ /* 0x000fe40007ffe0ff */
[----:B------:R-:W-:-:S13]  /*20d0*/  ISETP.GE.AND P0, PT, R12, UR4, PT ;  /* 0x000000040c007c0c */ /* 0x000fda000bf06270 */
[----:B------:R-:W-:Y:S01]  /*20e0*/  @P0 CALL.REL.NOINC `(.L_x_1922) ;  /* 0x0000001000000944 */ /* 0x000fe20003c00000 */
[----:B------:R-:W-:Y:S05]  /*20f0*/  BRA `(.L_x_1923) ;  /* 0xffffe09000007947 */ /* 0x000fea000383ffff */
.L_x_1922:
[----:B------:R-:W-:Y:S05]  /*2100*/  EXIT ;  /* 0x000000000000794d */ /* 0x000fea0003800000 */
.L_x_1924:
        /* <DEDUP_REMOVED lines=15> */
.L_x_2336:


//--------------------- .text._Z35group_norm_nhwc_fwd_one_pass_kernelI11Fp16IOFp16WLi256ELi4ELi128EEv26Group_norm_nhwc_fwd_params --------------------------
	.section	.text._Z35group_norm_nhwc_fwd_one_pass_kernelI11Fp16IOFp16WLi256ELi4ELi128EEv26Group_norm_nhwc_fwd_params,"ax",@progbits
	.sectioninfo	@"SHI_REGISTERS=32"
	.align	128
        .global         _Z35group_norm_nhwc_fwd_one_pass_kernelI11Fp16IOFp16WLi256ELi4ELi128EEv26Group_norm_nhwc_fwd_params
        .type           _Z35group_norm_nhwc_fwd_one_pass_kernelI11Fp16IOFp16WLi256ELi4ELi128EEv26Group_norm_nhwc_fwd_params,@function
        .size           _Z35group_norm_nhwc_fwd_one_pass_kernelI11Fp16IOFp16WLi256ELi4ELi128EEv26Group_norm_nhwc_fwd_params,(.L_x_2337 - _Z35group_norm_nhwc_fwd_one_pass_kernelI11Fp16IOFp16WLi256ELi4ELi128EEv26Group_norm_nhwc_fwd_params)
        .other          _Z35group_norm_nhwc_fwd_one_pass_kernelI11Fp16IOFp16WLi256ELi4ELi128EEv26Group_norm_nhwc_fwd_params,@"STO_CUDA_ENTRY STV_DEFAULT"
_Z35group_norm_nhwc_fwd_one_pass_kernelI11Fp16IOFp16WLi256ELi4ELi128EEv26Group_norm_nhwc_fwd_params:
.text._Z35group_norm_nhwc_fwd_one_pass_kernelI11Fp16IOFp16WLi256ELi4ELi128EEv26Group_norm_nhwc_fwd_params:
        /* <DEDUP_REMOVED lines=23> */
.L_x_1948:
        /* <DEDUP_REMOVED lines=183> */
.L_x_1927:
[----:B------:R-:W2:Y:S01]  /*0ce0*/  LDG.E.STRONG.GPU R11, [R8.64] ;  /* 0x00000006080b7981 */ /* 0x000ea2000c1ef900 */
[----:B------:R-:W-:Y:S01]  /*0cf0*/  YIELD ;  /* 0x0000000000007946 */ /* 0x000fe20003800000 */
[----:B--2---:R-:W-:Y:S01]  /*0d00*/  ISETP.NE.AND P0, PT, R11, R28, PT ;  /* 0x0000001c0b00720c */ /* 0x004fe20003f05270 */
[----:B------:R-:W-:-:S12]  /*0d10*/  CCTL.IVALL ;  /* 0x00000000ff00798f */ /* 0x000fd80002000000 */
[----:B------:R-:W-:Y:S05]  /*0d20*/  @P0 BRA `(.L_x_1927) ;  /* 0xffffffb000000947 */ /* 0x000fea000383ffff */
.L_x_1926:
        /* <DEDUP_REMOVED lines=16> */
.L_x_1931:
        /* <DEDUP_REMOVED lines=115> */
.L_x_1930:
        /* <DEDUP_REMOVED lines=61> */
.L_x_1932:
[----:B------:R-:W-:-:S13]  /*1930*/  ISETP.NE.OR P0, PT, R10, RZ, P0 ;  /* 0x000000ff0a00720c */ /* 0x000fda0000705670 */
[----:B------:R-:W-:Y:S05]  /*1940*/  @!P0 BRA `(.L_x_1928) ;  /* 0x000001f000008947 */ /* 0x000fea0003800000 */
.L_x_1929:
        /* <DEDUP_REMOVED lines=31> */
.L_x_1928:
        /* <DEDUP_REMOVED lines=11> */
.L_x_1934:
[----:B------:R-:W-:Y:S05]  /*1bf0*/  BSYNC B0 ;  /* 0x0000000000007941 */ /* 0x000fea0003800000 */
.L_x_1933:
        /* <DEDUP_REMOVED lines=16> */
.L_x_1925:
        /* <DEDUP_REMOVED lines=28> */
[--C-:B0-----:R-:W-:Y:S02]  /*1ec0*/  HADD2.F32 R27, -RZ, R13.reuse.H1_H1 ;  /* 0x3000000dff1b7230 */ /* 0x101fe40000004100 */
[----:B-1----:R-:W-:Y:S02]  /*1ed0*/  HADD2.F32 R29, -RZ, R13.H0_H0 ;  /* 0x2000000dff1d7230 */ /* 0x002fe40000004100 */
[----:B------:R-:W-:Y:S01]  /*1ee0*/  ISETP.GE.U32.AND P0, PT, R17, c[0x0][0x1c8], PT ;  /* 0x0000720011007a0c */ /* 0x000fe20003f06070 */
[--C-:B------:R-:W-:Y:S01]  /*1ef0*/  FADD.FTZ R27, R27, -R16.reuse ;  /* 0x800000101b1b7221 */ /* 0x100fe20000010000 */
[----:B------:R-:W-:Y:S01]  /*1f00*/  SHF.R.S32.HI R10, RZ, 0x1f, R17 ;  /* 0x0000001fff0a7819 */ /* 0x000fe20000011411 */
[----:B----4-:R-:W-:-:S03]  /*1f10*/  FADD.FTZ R11, R29, -R16 ;  /* 0x800000101d0b7221 */ /* 0x010fc60000010000 */
[----:B------:R-:W-:Y:S01]  /*1f20*/  ISETP.GE.AND.EX P0, PT, R10, c[0x0][0x1cc], PT, P0 ;  /* 0x000073000a007a0c */ /* 0x000fe20003f06300 */
[-C--:B------:R-:W-:Y:S02]  /*1f30*/  FMUL.FTZ R27, R27, R18.reuse ;  /* 0x000000121b1b7220 */ /* 0x080fe40000410000 */
[----:B------:R-:W-:Y:S01]  /*1f40*/  FMUL.FTZ R11, R11, R18 ;  /* 0x000000120b0b7220 */ /* 0x000fe20000410000 */
        /* <DEDUP_REMOVED lines=18> */
.L_x_1935:
        /* <DEDUP_REMOVED lines=12> */
.L_x_1937:
[----:B------:R-:W-:Y:S05]  /*2130*/  BSYNC B0 ;  /* 0x0000000000007941 */ /* 0x000fea0003800000 */
.L_x_1936:
        /* <DEDUP_REMOVED lines=24> */
.L_x_1938:
        /* <DEDUP_REMOVED lines=12> */
.L_x_1940:
[----:B------:R-:W-:Y:S05]  /*2380*/  BSYNC B0 ;  /* 0x0000000000007941 */ /* 0x000fea0003800000 */
.L_x_1939:
        /* <DEDUP_REMOVED lines=37> */
.L_x_1941:
        /* <DEDUP_REMOVED lines=12> */
.L_x_1943:
[----:B------:R-:W-:Y:S05]  /*26a0*/  BSYNC B0 ;  /* 0x0000000000007941 */ /* 0x000fea0003800000 */
.L_x_1942:
        /* <DEDUP_REMOVED lines=11> */
.L_x_1944:
        /* <DEDUP_REMOVED lines=12> */
.L_x_1946:
[----:B------:R-:W-:Y:S05]  /*2820*/  BSYNC B0 ;  /* 0x0000000000007941 */ /* 0x000fea0003800000 */
.L_x_1945:
[----:B------:R-:W-:Y:S02]  /*2830*/  IADD3 R6, R6, c[0x0][0x10], RZ ;  /* 0x0000040006067a10 */ /* 0x000fe40007ffe0ff */
[----:B------:R-:W-:Y:S02]  /*2840*/  IADD3 R5, R5, 0x1, RZ ;  /* 0x0000000105057810 */ /* 0x000fe40007ffe0ff */
[----:B------:R-:W-:-:S13]  /*2850*/  ISETP.GE.AND P0, PT, R6, UR4, PT ;  /* 0x0000000406007c0c */ /* 0x000fda000bf06270 */
[----:B------:R-:W-:Y:S01]  /*2860*/  @P0 CALL.REL.NOINC `(.L_x_1947) ;  /* 0x0000001000000944 */ /* 0x000fe20003c00000 */
[----:B------:R-:W-:Y:S05]  /*2870*/  BRA `(.L_x_1948) ;  /* 0xffffd8f000007947 */ /* 0x000fea000383ffff */
.L_x_1947:
[----:B------:R-:W-:Y:S05]  /*2880*/  EXIT ;  /* 0x000000000000794d */ /* 0x000fea0003800000 */
.L_x_1949:
        /* <DEDUP_REMOVED lines=15> */
.L_x_2337:


//--------------------- .text._Z35group_norm_nhwc_fwd_one_pass_kernelI11Fp16IOFp16WLi512ELi4ELi128EEv26Group_norm_nhwc_fwd_params --------------------------
	.section	.text._Z35group_norm_nhwc_fwd_one_pass_kernelI11Fp16IOFp16WLi512ELi4ELi128EEv26Group_norm_nhwc_fwd_params,"ax",@progbits
	.sectioninfo	@"SHI_REGISTERS=48"
	.align	128
        .global         _Z35group_norm_nhwc_fwd_one_pass_kernelI11Fp16IOFp16WLi512ELi4ELi128EEv26Group_norm_nhwc_fwd_params
        .type           _Z35group_norm_nhwc_fwd_one_pass_kernelI11Fp16IOFp16WLi512ELi4ELi128EEv26Group_norm_nhwc_fwd_params,@function
        .size           _Z35group_norm_nhwc_fwd_one_pass_kernelI11Fp16IOFp16WLi512ELi4ELi128EEv26Group_norm_nhwc_fwd_params,(.L_x_2338 - _Z35group_norm_nhwc_fwd_one_pass_kernelI11Fp16IOFp16WLi512ELi4ELi128EEv26Group_norm_nhwc_fwd_params)
        .other          _Z35group_norm_nhwc_fwd_one_pass_kernelI11Fp16IOFp16WLi512ELi4ELi128EEv26Group_norm_nhwc_fwd_params,@"STO_CUDA_ENTRY STV_DEFAULT"
_Z35group_norm_nhwc_fwd_one_pass_kernelI11Fp16IOFp16WLi512ELi4ELi128EEv26Group_norm_nhwc_fwd_params:
.text._Z35group_norm_nhwc_fwd_one_pass_kernelI11Fp16IOFp16WLi512ELi4ELi128EEv26Group_norm_nhwc_fwd_params:
        /* <DEDUP_REMOVED lines=32> */
.L_x_1985:
        /* <DEDUP_REMOVED lines=257> */
.L_x_1952:
[----:B------:R-:W2:Y:S01]  /*1210*/  LDG.E.STRONG.GPU R14, [R12.64] ;  /* 0x000000080c0e7981 */ /* 0x000ea2000c1ef900 */
[----:B------:R-:W-:Y:S01]  /*1220*/  YIELD ;  /* 0x0000000000007946 */ /* 0x000fe20003800000 */
[----:B--2---:R-:W-:Y:S01]  /*1230*/  ISETP.NE.AND P0, PT, R14, R15, PT ;  /* 0x0000000f0e00720c */ /* 0x004fe20003f05270 */
[----:B------:R-:W-:-:S12]  /*1240*/  CCTL.IVALL ;  /* 0x00000000ff00798f */ /* 0x000fd80002000000 */
[----:B------:R-:W-:Y:S05]  /*1250*/  @P0 BRA `(.L_x_1952) ;  /* 0xffffffb000000947 */ /* 0x000fea000383ffff */
.L_x_1951:
        /* <DEDUP_REMOVED lines=20> */
.L_x_1956:
        /* <DEDUP_REMOVED lines=116> */
.L_x_1955:
        /* <DEDUP_REMOVED lines=62> */
.L_x_1957:
[----:B------:R-:W-:-:S13]  /*1ec0*/  ISETP.NE.OR P0, PT, RZ, UR5, P0 ;  /* 0x00000005ff007c0c */ /* 0x000fda0008705670 */
[----:B------:R-:W-:Y:S05]  /*1ed0*/  @!P0 BRA `(.L_x_1953) ;  /* 0x000001f000008947 */ /* 0x000fea0003800000 */
.L_x_1954:
        /* <DEDUP_REMOVED lines=31> */
.L_x_1953:
        /* <DEDUP_REMOVED lines=12> */
.L_x_1959:
[----:B------:R-:W-:Y:S05]  /*2190*/  BSYNC B0 ;  /* 0x0000000000007941 */ /* 0x000fea0003800000 */
.L_x_1958:
        /* <DEDUP_REMOVED lines=16> */
.L_x_1950:
        /* <DEDUP_REMOVED lines=59> */
.L_x_1960:
        /* <DEDUP_REMOVED lines=13> */
.L_x_1962:
[----:B------:R-:W-:Y:S05]  /*2720*/  BSYNC B0 ;  /* 0x0000000000007941 */ /* 0x000fea0003800000 */
.L_x_1961:
        /* <DEDUP_REMOVED lines=17> */
.L_x_1963:
        /* <DEDUP_REMOVED lines=12> */
.L_x_1965:
[----:B------:R-:W-:Y:S05]  /*2900*/  BSYNC B0 ;  /* 0x0000000000007941 */ /* 0x000fea0003800000 */
.L_x_1964:
        /* <DEDUP_REMOVED lines=72> */
.L_x_1966:
        /* <DEDUP_REMOVED lines=14> */
.L_x_1968:
[----:B------:R-:W-:Y:S05]  /*2e70*/  BSYNC B0 ;  /* 0x0000000000007941 */ /* 0x000fea0003800000 */
.L_x_1967:
        /* <DEDUP_REMOVED lines=11> */
.L_x_1969:
        /* <DEDUP_REMOVED lines=12> */
.L_x_1971:
[----:B------:R-:W-:Y:S05]  /*2ff0*/  BSYNC B0 ;  /* 0x0000000000007941 */ /* 0x000fea0003800000 */
.L_x_1970:
        /* <DEDUP_REMOVED lines=11> */
.L_x_1972:
        /* <DEDUP_REMOVED lines=12> */
.L_x_1974:
[----:B------:R-:W-:Y:S05]  /*3170*/  BSYNC B0 ;  /* 0x0000000000007941 */ /* 0x000fea0003800000 */
.L_x_1973:
        /* <DEDUP_REMOVED lines=11> */
.L_x_1975:
        /* <DEDUP_REMOVED lines=12> */
.L_x_1977:
[----:B------:R-:W-:Y:S05]  /*32f0*/  BSYNC B0 ;  /* 0x0000000000007941 */ /* 0x000fea0003800000 */
.L_x_1976:
        /* <DEDUP_REMOVED lines=11> */
.L_x_1978:
        /* <DEDUP_REMOVED lines=12> */
.L_x_1980:
[----:B------:R-:W-:Y:S05]  /*3470*/  BSYNC B0 ;  /* 0x0000000000007941 */ /* 0x000fea0003800000 */
.L_x_1979:
        /* <DEDUP_REMOVED lines=11> */
.L_x_1981:
        /* <DEDUP_REMOVED lines=12> */
.L_x_1983:
[----:B------:R-:W-:Y:S05]  /*35f0*/  BSYNC B0 ;  /* 0x0000000000007941 */ /* 0x000fea0003800000 */
.L_x_1982:
[----:B------:R-:W-:Y:S02]  /*3600*/  IADD3 R5, R5, c[0x0][0x10], RZ ;  /* 0x0000040005057a10 */ /* 0x000fe40007ffe0ff */
[----:B------:R-:W-:Y:S02]  /*3610*/  IADD3 R28, R28, 0x1, RZ ;  /* 0x000000011c1c7810 */ /* 0x000fe40007ffe0ff */
[----:B------:R-:W-:-:S13]  /*3620*/  ISETP.GE.AND P0, PT, R5, UR4, PT ;  /* 0x0000000405007c0c */ /* 0x000fda000bf06270 */
[----:B------:R-:W-:Y:S01]  /*3630*/  @P0 CALL.REL.NOINC `(.L_x_1984) ;  /* 0x0000001000000944 */ /* 0x000fe20003c00000 */
[----:B------:R-:W-:Y:S05]  /*3640*/  BRA `(.L_x_1985) ;  /* 0xffffcbb000007947 */ /* 0x000fea000383ffff */
.L_x_1984:
[----:B------:R-:W-:Y:S05]  /*3650*/  EXIT ;  /* 0x000000000000794d */ /* 0x000fea0003800000 */
.L_x_1986:
        /* <DEDUP_REMOVED lines=10> */
.L_x_2338:


//--------------------- .text._Z35group_norm_nhwc_fwd_one_pass_kernelI11Fp32IOFp32WLi64ELi4ELi128EEv26Group_norm_nhwc_fwd_params --------------------------
	.section	.text._Z35group_norm_nhwc_fwd_one_pass_kernelI11Fp32IOFp32WLi64ELi4ELi128EEv26Group_norm_nhwc_fwd_params,"ax",@progbits
	.sectioninfo	@"SHI_REGISTERS=32"
	.align	128
        .global         _Z35group_norm_nhwc_fwd_one_pass_kernelI11Fp32IOFp32WLi64ELi4ELi128EEv26Group_norm_nhwc_fwd_params
        .type           _Z35group_norm_nhwc_fwd_one_pass_kernelI11Fp32IOFp32WLi64ELi4ELi128EEv26Group_norm_nhwc_fwd_params,@function
        .size           _Z35group_norm_nhwc_fwd_one_pass_kernelI11Fp32IOFp32WLi64ELi4ELi128EEv26Group_norm_nhwc_fwd_params,(.L_x_2339 - _Z35group_norm_nhwc_fwd_one_pass_kernelI11Fp32IOFp32WLi64ELi4ELi128EEv26Group_norm_nhwc_fwd_params)
        .other          _Z35group_norm_nhwc_fwd_one_pass_kernelI11Fp32IOFp32WLi64ELi4ELi128EEv26Group_norm_nhwc_fwd_params,@"STO_CUDA_ENTRY STV_DEFAULT"
_Z35group_norm_nhwc_fwd_one_pass_kernelI11Fp32IOFp32WLi64ELi4ELi128EEv26Group_norm_nhwc_fwd_params:
.text._Z35group_norm_nhwc_fwd_one_pass_kernelI11Fp32IOFp32WLi64ELi4ELi128EEv26Group_norm_nhwc_fwd_params:
        /* <DEDUP_REMOVED lines=13> */
[----:B------:R-:W-:-:S05]  /*00d0*/  ULDC.64 UR6, c[0x0][0x118] ;  /* 0x0000460000067ab9 */ /* 0x000fca0000000a00 */
[----:B------:R-:W-:Y:S02]  /*00e0*/  LOP3.LUT R7, R7, c[0x0][0xc], RZ, 0xc0, !PT ;  /* 0x0000030007077a12 */ /* 0x000fe400078ec0ff */
[--C-:B0-----:R-:W-:Y:S02]  /*00f0*/  SHF.R.U32.HI R2, RZ, 0x1, R13.reuse ;  /* 0x00000001ff027819 */ /* 0x101fe4000001160d */
[----:B------:R-:W-:Y:S02]  /*0100*/  SHF.R.S32.HI R6, RZ, 0x1f, R13 ;  /* 0x0000001fff067819 */ /* 0x000fe4000001140d */
[CC--:B-1----:R-:W-:Y:S01]  /*0110*/  LOP3.LUT P1, RZ, R3.reuse, R13.reuse, RZ, 0xfc, !PT ;  /* 0x0000000d03ff7212 */ /* 0x0c2fe2000782fcff */
[C---:B------:R-:W-:Y:S01]  /*0120*/  IMAD R21, R3.reuse, c[0x0][0x1e4], R2 ;  /* 0x0000790003157a24 */ /* 0x040fe200078e0202 */
[----:B------:R-:W-:Y:S01]  /*0130*/  LEA.HI R20, R6, R13, RZ, 0x5 ;  /* 0x0000000d06147211 */ /* 0x000fe200078f28ff */
[----:B------:R-:W0:Y:S01]  /*0140*/  S2R R2, SR_LANEID ;  /* 0x0000000000027919 */ /* 0x000e220000000000 */
[----:B------:R-:W-:Y:S01]  /*0150*/  ISETP.NE.AND.EX P1, PT, RZ, c[0x0][0x16c], !P1, P0 ;  /* 0x00005b00ff007a0c */ /* 0x000fe20004f25300 */
[----:B------:R-:W-:Y:S01]  /*0160*/  IMAD R12, R3, c[0x0][0x10], R0 ;  /* 0x00000400030c7a24 */ /* 0x000fe200078e0200 */
[----:B------:R-:W-:-:S02]  /*0170*/  ISETP.GE.U32.AND P2, PT, R21, c[0x0][0x1c8], PT ;  /* 0x0000720015007a0c */ /* 0x000fc40003f46070 */
[----:B------:R-:W-:Y:S02]  /*0180*/  SHF.R.S32.HI R4, RZ, 0x1f, R21 ;  /* 0x0000001fff047819 */ /* 0x000fe40000011415 */
[----:B------:R-:W-:Y:S02]  /*0190*/  MOV R6, R0 ;  /* 0x0000000000067202 */ /* 0x000fe40000000f00 */
[----:B------:R-:W-:Y:S02]  /*01a0*/  ISETP.GE.AND.EX P2, PT, R4, c[0x0][0x1cc], PT, P2 ;  /* 0x0000730004007a0c */ /* 0x000fe40003f46320 */
[----:B------:R-:W-:Y:S02]  /*01b0*/  SHF.R.S32.HI R20, RZ, 0x5, R20 ;  /* 0x00000005ff147819 */ /* 0x000fe40000011414 */
[C---:B------:R-:W-:Y:S02]  /*01c0*/  ISETP.LT.U32.AND P2, PT, R13.reuse, 0x80, !P2 ;  /* 0x000000800d00780c */ /* 0x040fe40005741070 */
[----:B------:R-:W-:-:S04]  /*01d0*/  SHF.L.U32 R13, R13, 0x1, RZ ;  /* 0x000000010d0d7819 */ /* 0x000fc800000006ff */
[----:B------:R-:W-:Y:S02]  /*01e0*/  LOP3.LUT R13, R13, 0x2, RZ, 0xc0, !PT ;  /* 0x000000020d0d7812 */ /* 0x000fe400078ec0ff */
.L_x_2001:
[----:B------:R-:W-:-:S04]  /*01f0*/  IABS R11, c[0x0][0x1d8] ;  /* 0x00007600000b7a13 */ /* 0x000fc80000000000 */
[----:B------:R-:W1:Y:S08]  /*0200*/  I2F.RP R10, R11 ;  /* 0x0000000b000a7306 */ /* 0x000e700000209400 */
[----:B-1----:R-:W1:Y:S02]  /*0210*/  MUFU.RCP R10, R10 ;  /* 0x0000000a000a7308 */ /* 0x002e640000001000 */
[----:B01----:R-:W-:-:S06]  /*0220*/  IADD3 R8, R10, 0xffffffe, RZ ;  /* 0x0ffffffe0a087810 */ /* 0x003fcc0007ffe0ff */
[----:B------:R1:W2:Y:S02]  /*0230*/  F2I.FTZ.U32.TRUNC.NTZ R9, R8 ;  /* 0x0000000800097305 */ /* 0x0002a4000021f000 */
[----:B-1----:R-:W-:Y:S02]  /*0240*/  MOV R8, RZ ;  /* 0x000000ff00087202 */ /* 0x002fe40000000f00 */
[----:B--2---:R-:W-:-:S05]  /*0250*/  IADD3 R14, RZ, -R9, RZ ;  /* 0x80000009ff0e7210 */ /* 0x004fca0007ffe0ff */
[----:B------:R-:W-:Y:S01]  /*0260*/  IMAD R15, R14, R11, RZ ;  /* 0x0000000b0e0f7224 */ /* 0x000fe200078e02ff */
[----:B------:R-:W-:-:S03]  /*0270*/  IABS R14, R6 ;  /* 0x00000006000e7213 */ /* 0x000fc60000000000 */
[----:B------:R-:W-:Y:S01]  /*0280*/  IMAD.HI.U32 R9, R9, R15, R8 ;  /* 0x0000000f09097227 */ /* 0x000fe200078e0008 */
[----:B------:R-:W-:-:S04]  /*0290*/  LOP3.LUT R8, R6, c[0x0][0x1d8], RZ, 0x3c, !PT ;  /* 0x0000760006087a12 */ /* 0x000fc800078e3cff */
[----:B------:R-:W-:Y:S01]  /*02a0*/  ISETP.GE.AND P4, PT, R8, RZ, PT ;  /* 0x000000ff0800720c */ /* 0x000fe20003f86270 */
[----:B------:R-:W-:-:S05]  /*02b0*/  IMAD.HI.U32 R9, R9, R14, RZ ;  /* 0x0000000e09097227 */ /* 0x000fca00078e00ff */
[----:B------:R-:W-:-:S05]  /*02c0*/  IADD3 R10, -R9, RZ, RZ ;  /* 0x000000ff090a7210 */ /* 0x000fca0007ffe1ff */
[----:B------:R-:W-:Y:S02]  /*02d0*/  IMAD R10, R11, R10, R14 ;  /* 0x0000000a0b0a7224 */ /* 0x000fe400078e020e */
[----:B------:R-:W-:-:S03]  /*02e0*/  CS2R R14, SRZ ;  /* 0x00000000000e7805 */ /* 0x000fc6000001ff00 */
        /* <DEDUP_REMOVED lines=15> */
[----:B------:R-:W-:-:S05]  /*03e0*/  SHF.R.S32.HI R23, RZ, 0x1f, R22 ;  /* 0x0000001fff177819 */ /* 0x000fca0000011416 */
[----:B------:R-:W-:-:S04]  /*03f0*/  IMAD.WIDE.U32 R24, R9, c[0x0][0x1d0], R22 ;  /* 0x0000740009187a25 */ /* 0x000fc800078e0016 */
[----:B------:R-:W-:Y:S01]  /*0400*/  @P2 IMAD R9, R21, c[0x0][0x1c4], R8 ;  /* 0x0000710015092a24 */ /* 0x000fe200078e0208 */
[----:B------:R-:W-:Y:S02]  /*0410*/  IADD3 R27, R25, R27, RZ ;  /* 0x0000001b191b7210 */ /* 0x000fe40007ffe0ff */
[----:B------:R-:W-:-:S05]  /*0420*/  @P2 MOV R26, R24 ;  /* 0x00000018001a2202 */ /* 0x000fca0000000f00 */
[----:B------:R-:W-:-:S05]  /*0430*/  @P2 IMAD.WIDE.U32 R10, R21, c[0x0][0x1c0], R26 ;  /* 0x00007000150a2a25 */ /* 0x000fca00078e001a */
[----:B------:R-:W-:Y:S02]  /*0440*/  @P2 IADD3 R9, R11, R9, RZ ;  /* 0x000000090b092210 */ /* 0x000fe40007ffe0ff */
[----:B------:R-:W-:-:S04]  /*0450*/  @P2 LEA R8, P0, R10, c[0x0][0x170], 0x2 ;  /* 0x00005c000a082a11 */ /* 0x000fc800078010ff */
[----:B------:R-:W-:-:S05]  /*0460*/  @P2 LEA.HI.X R9, R10, c[0x0][0x174], R9, 0x2, P0 ;  /* 0x00005d000a092a11 */ /* 0x000fca00000f1409 */
[----:B------:R-:W2:Y:S01]  /*0470*/  @P2 LDG.E.64 R14, [R8.64] ;  /* 0x00000006080e2981 */ /* 0x000ea2000c1e1b00 */
[C---:B0-----:R-:W-:Y:S02]  /*0480*/  ISETP.GT.AND P0, PT, R2.reuse, 0x1e, PT ;  /* 0x0000001e0200780c */ /* 0x041fe40003f04270 */
[----:B------:R-:W-:Y:S01]  /*0490*/  ISETP.NE.AND P4, PT, R2, RZ, PT ;  /* 0x000000ff0200720c */ /* 0x000fe20003f85270 */
[C---:B--2---:R-:W-:Y:S02]  /*04a0*/  FMUL.FTZ R10, R14.reuse, R14 ;  /* 0x0000000e0e0a7220 */ /* 0x044fe40000410000 */
[----:B------:R-:W-:Y:S02]  /*04b0*/  FADD.FTZ R16, R14, R15 ;  /* 0x0000000f0e107221 */ /* 0x000fe40000010000 */
[----:B------:R-:W-:Y:S02]  /*04c0*/  FFMA.FTZ R10, R15, R15, R10 ;  /* 0x0000000f0f0a7223 */ /* 0x000fe4000001000a */
[----:B------:R-:W-:-:S02]  /*04d0*/  FADD.FTZ R16, RZ, R16 ;  /* 0x00000010ff107221 */ /* 0x000fc40000010000 */
[----:B------:R-:W-:-:S03]  /*04e0*/  FADD.FTZ R17, RZ, R10 ;  /* 0x0000000aff117221 */ /* 0x000fc60000010000 */
[----:B------:R-:W0:Y:S04]  /*04f0*/  SHFL.DOWN PT, R11, R16, 0x1, 0x1f ;  /* 0x08201f00100b7f89 */ /* 0x000e2800000e0000 */
[----:B------:R-:W1:Y:S01]  /*0500*/  SHFL.DOWN PT, R10, R17, 0x1, 0x1f ;  /* 0x08201f00110a7f89 */ /* 0x000e6200000e0000 */
[----:B0-----:R-:W-:Y:S02]  /*0510*/  @!P0 FADD.FTZ R16, R16, R11 ;  /* 0x0000000b10108221 */ /* 0x001fe40000010000 */
[----:B-1----:R-:W-:-:S03]  /*0520*/  @!P0 FADD.FTZ R17, R17, R10 ;  /* 0x0000000a11118221 */ /* 0x002fc60000010000 */
[----:B------:R-:W0:Y:S01]  /*0530*/  SHFL.DOWN PT, R9, R16, 0x2, 0x1f ;  /* 0x08401f0010097f89 */ /* 0x000e2200000e0000 */
[----:B------:R-:W-:-:S03]  /*0540*/  ISETP.GT.AND P0, PT, R2, 0x1d, PT ;  /* 0x0000001d0200780c */ /* 0x000fc60003f04270 */
[----:B------:R-:W1:Y:S04]  /*0550*/  SHFL.DOWN PT, R8, R17, 0x2, 0x1f ;  /* 0x08401f0011087f89 */ /* 0x000e6800000e0000 */
[----:B------:R-:W2:Y:S06]  /*0560*/  S2R R10, SR_TID.X ;  /* 0x00000000000a7919 */ /* 0x000eac0000002100 */
[----:B0-----:R-:W-:-:S02]  /*0570*/  @!P0 FADD.FTZ R16, R16, R9 ;  /* 0x0000000910108221 */ /* 0x001fc40000010000 */
[----:B-1----:R-:W-:-:S03]  /*0580*/  @!P0 FADD.FTZ R17, R17, R8 ;  /* 0x0000000811118221 */ /* 0x002fc60000010000 */
[----:B------:R-:W0:Y:S01]  /*0590*/  SHFL.DOWN PT, R9, R16, 0x4, 0x1f ;  /* 0x08801f0010097f89 */ /* 0x000e2200000e0000 */
[----:B------:R-:W-:Y:S02]  /*05a0*/  ISETP.GT.AND P0, PT, R2, 0x1b, PT ;  /* 0x0000001b0200780c */ /* 0x000fe40003f04270 */
[----:B--2---:R-:W-:Y:S01]  /*05b0*/  ISETP.NE.AND P3, PT, R10, RZ, PT ;  /* 0x000000ff0a00720c */ /* 0x004fe20003f65270 */
        /* <DEDUP_REMOVED lines=47> */
.L_x_1989:
[----:B------:R-:W2:Y:S01]  /*08b0*/  LDG.E.STRONG.GPU R11, [R8.64] ;  /* 0x00000006080b7981 */ /* 0x000ea2000c1ef900 */
[----:B------:R-:W-:Y:S01]  /*08c0*/  YIELD ;  /* 0x0000000000007946 */ /* 0x000fe20003800000 */
[----:B--2---:R-:W-:Y:S01]  /*08d0*/  ISETP.NE.AND P0, PT, R11, R28, PT ;  /* 0x0000001c0b00720c */ /* 0x004fe20003f05270 */
[----:B------:R-:W-:-:S12]  /*08e0*/  CCTL.IVALL ;  /* 0x00000000ff00798f */ /* 0x000fd80002000000 */
[----:B------:R-:W-:Y:S05]  /*08f0*/  @P0 BRA `(.L_x_1989) ;  /* 0xffffffb000000947 */ /* 0x000fea000383ffff */
.L_x_1988:
        /* <DEDUP_REMOVED lines=16> */
.L_x_1993:
        /* <DEDUP_REMOVED lines=115> */
.L_x_1992:
        /* <DEDUP_REMOVED lines=61> */
.L_x_1994:
[----:B------:R-:W-:-:S13]  /*1500*/  ISETP.NE.OR P0, PT, R10, RZ, P0 ;  /* 0x000000ff0a00720c */ /* 0x000fda0000705670 */
[----:B------:R-:W-:Y:S05]  /*1510*/  @!P0 BRA `(.L_x_1990) ;  /* 0x000001f000008947 */ /* 0x000fea0003800000 */
.L_x_1991:
        /* <DEDUP_REMOVED lines=31> */
.L_x_1990:
        /* <DEDUP_REMOVED lines=11> */
.L_x_1996:
[----:B------:R-:W-:Y:S05]  /*17c0*/  BSYNC B0 ;  /* 0x0000000000007941 */ /* 0x000fea0003800000 */
.L_x_1995:
        /* <DEDUP_REMOVED lines=16> */
.L_x_1987:
        /* <DEDUP_REMOVED lines=9> */
[----:B------:R-:W-:Y:S01]  /*1960*/  @P1 STG.E.64 [R28.64], R22 ;  /* 0x000000161c001986 */ /* 0x000fe2000c101b06 */
[C---:B------:R-:W-:Y:S02]  /*1970*/  IADD3.X R9, R11.reuse, c[0x0][0x17c], RZ, P0, !PT ;  /* 0x00005f000b097a10 */ /* 0x040fe400007fe4ff */
[----:B------:R-:W-:Y:S01]  /*1980*/  IADD3.X R11, R11, c[0x0][0x184], RZ, P4, !PT ;  /* 0x000061000b0b7a10 */ /* 0x000fe200027fe4ff */
[----:B------:R-:W-:Y:S06]  /*1990*/  BAR.SYNC.DEFER_BLOCKING 0x0 ;  /* 0x0000000000007b1d */ /* 0x000fec0000010000 */
[----:B------:R-:W2:Y:S04]  /*19a0*/  LDG.E.64 R8, [R8.64] ;  /* 0x0000000608087981 */ /* 0x000ea8000c1e1b00 */
[----:B------:R-:W2:Y:S04]  /*19b0*/  LDG.E.64 R10, [R10.64] ;  /* 0x000000060a0a7981 */ /* 0x000ea8000c1e1b00 */
[----:B------:R-:W0:Y:S02]  /*19c0*/  LDS.64 R18, [0x30] ;  /* 0x00003000ff127984 */ /* 0x000e240000000a00 */
[----:B0-----:R-:W-:-:S04]  /*19d0*/  FMUL.FTZ R18, R18, c[0x0][0x1f4] ;  /* 0x00007d0012127a20 */ /* 0x001fc80000410000 */
[C---:B------:R-:W-:Y:S02]  /*19e0*/  FMUL.FTZ R16, R18.reuse, R18 ;  /* 0x0000001212107220 */ /* 0x040fe40000410000 */
[C---:B------:R-:W-:Y:S02]  /*19f0*/  FADD.FTZ R17, -R18.reuse, R14 ;  /* 0x0000000e12117221 */ /* 0x040fe40000010100 */
[----:B------:R-:W-:Y:S01]  /*1a00*/  FFMA.FTZ R19, R19, c[0x0][0x1f4], -R16 ;  /* 0x00007d0013137a23 */ /* 0x000fe20000010810 */
[----:B------:R-:W-:Y:S01]  /*1a10*/  HFMA2.MMA R16, -RZ, RZ, 1.875, 0 ;  /* 0x3f800000ff107435 */ /* 0x000fe200000001ff */
[----:B------:R-:W-:-:S03]  /*1a20*/  FADD.FTZ R15, -R18, R15 ;  /* 0x0000000f120f7221 */ /* 0x000fc60000010100 */
        /* <DEDUP_REMOVED lines=19> */
.L_x_1997:
        /* <DEDUP_REMOVED lines=8> */
[----:B------:R-:W-:-:S04]  /*1be0*/  LEA R14, P0, R10, c[0x0][0x160], 0x2 ;  /* 0x000058000a0e7a11 */ /* 0x000fc800078010ff */
[----:B------:R-:W-:-:S05]  /*1bf0*/  LEA.HI.X R15, R10, c[0x0][0x164], R15, 0x2, P0 ;  /* 0x000059000a0f7a11 */ /* 0x000fca00000f140f */
[----:B------:R0:W-:Y:S04]  /*1c00*/  STG.E.64 [R14.64], R8 ;  /* 0x000000080e007986 */ /* 0x0001e8000c101b06 */
.L_x_1999:
[----:B------:R-:W-:Y:S05]  /*1c10*/  BSYNC B0 ;  /* 0x0000000000007941 */ /* 0x000fea0003800000 */
.L_x_1998:
[----:B------:R-:W-:Y:S02]  /*1c20*/  IADD3 R6, R6, c[0x0][0x10], RZ ;  /* 0x0000040006067a10 */ /* 0x000fe40007ffe0ff */
[----:B------:R-:W-:Y:S02]  /*1c30*/  IADD3 R5, R5, 0x1, RZ ;  /* 0x0000000105057810 */ /* 0x000fe40007ffe0ff */
[----:B------:R-:W-:-:S13]  /*1c40*/  ISETP.GE.AND P0, PT, R6, UR4, PT ;  /* 0x0000000406007c0c */ /* 0x000fda000bf06270 */
[----:B------:R-:W-:Y:S01]  /*1c50*/  @P0 CALL.REL.NOINC `(.L_x_2000) ;  /* 0x0000001000000944 */ /* 0x000fe20003c00000 */
[----:B------:R-:W-:Y:S05]  /*1c60*/  BRA `(.L_x_2001) ;  /* 0xffffe58000007947 */ /* 0x000fea000383ffff */
.L_x_2000:
[----:B------:R-:W-:Y:S05]  /*1c70*/  EXIT ;  /* 0x000000000000794d */ /* 0x000fea0003800000 */
.L_x_2002:
        /* <DEDUP_REMOVED lines=16> */
.L_x_2339:


//--------------------- .text._Z35group_norm_nhwc_fwd_one_pass_kernelI11Fp32IOFp32WLi128ELi4ELi128EEv26Group_norm_nhwc_fwd_params --------------------------
	.section	.text._Z35group_norm_nhwc_fwd_one_pass_kernelI11Fp32IOFp32WLi128ELi4ELi128EEv26Group_norm_nhwc_fwd_params,"ax",@progbits
	.sectioninfo	@"SHI_REGISTERS=32"
	.align	128
        .global         _Z35group_norm_nhwc_fwd_one_pass_kernelI11Fp32IOFp32WLi128ELi4ELi128EEv26Group_norm_nhwc_fwd_params
        .type           _Z35group_norm_nhwc_fwd_one_pass_kernelI11Fp32IOFp32WLi128ELi4ELi128EEv26Group_norm_nhwc_fwd_params,@function
        .size           _Z35group_norm_nhwc_fwd_one_pass_kernelI11Fp32IOFp32WLi128ELi4ELi128EEv26Group_norm_nhwc_fwd_params,(.L_x_2340 - _Z35group_norm_nhwc_fwd_one_pass_kernelI11Fp32IOFp32WLi128ELi4ELi128EEv26Group_norm_nhwc_fwd_params)
        .other          _Z35group_norm_nhwc_fwd_one_pass_kernelI11Fp32IOFp32WLi128ELi4ELi128EEv26Group_norm_nhwc_fwd_params,@"STO_CUDA_ENTRY STV_DEFAULT"
_Z35group_norm_nhwc_fwd_one_pass_kernelI11Fp32IOFp32WLi128ELi4ELi128EEv26Group_norm_nhwc_fwd_params:
.text._Z35group_norm_nhwc_fwd_one_pass_kernelI11Fp32IOFp32WLi128ELi4ELi128EEv26Group_norm_nhwc_fwd_params:
        /* <DEDUP_REMOVED lines=12> */
[----:B------:R-:W-:Y:S01]  /*00c0*/  ULDC.64 UR6, c[0x0][0x118] ;  /* 0x0000460000067ab9 */ /* 0x000fe20000000a00 */
[--C-:B0-----:R-:W-:Y:S02]  /*00d0*/  SHF.R.U32.HI R4, RZ, 0x1, R2.reuse ;  /* 0x00000001ff047819 */ /* 0x101fe40000011602 */
[----:B------:R-:W-:-:S03]  /*00e0*/  SHF.R.S32.HI R7, RZ, 0x1f, R2 ;  /* 0x0000001fff077819 */ /* 0x000fc60000011402 */
[----:B-1----:R-:W-:Y:S01]  /*00f0*/  IMAD R19, R3, c[0x0][0x1e4], R4 ;  /* 0x0000790003137a24 */ /* 0x002fe200078e0204 */
[----:B------:R-:W-:Y:S01]  /*0100*/  LEA.HI R12, R7, R2, RZ, 0x5 ;  /* 0x00000002070c7211 */ /* 0x000fe200078f28ff */
[----:B------:R-:W0:Y:S01]  /*0110*/  S2R R4, SR_LANEID ;  /* 0x0000000000047919 */ /* 0x000e220000000000 */
[----:B------:R-:W-:Y:S02]  /*0120*/  MOV R7, R0 ;  /* 0x0000000000077202 */ /* 0x000fe40000000f00 */
[----:B------:R-:W-:Y:S02]  /*0130*/  ISETP.GE.U32.AND P1, PT, R19, c[0x0][0x1c8], PT ;  /* 0x0000720013007a0c */ /* 0x000fe40003f26070 */
[----:B------:R-:W-:Y:S02]  /*0140*/  SHF.R.S32.HI R5, RZ, 0x1f, R19 ;  /* 0x0000001fff057819 */ /* 0x000fe40000011413 */
[----:B------:R-:W-:Y:S02]  /*0150*/  SHF.R.S32.HI R12, RZ, 0x5, R12 ;  /* 0x00000005ff0c7819 */ /* 0x000fe4000001140c */
[----:B------:R-:W-:-:S04]  /*0160*/  ISETP.GE.AND.EX P1, PT, R5, c[0x0][0x1cc], PT, P1 ;  /* 0x0000730005007a0c */ /* 0x000fc80003f26310 */
[----:B------:R-:W-:Y:S02]  /*0170*/  ISETP.LT.U32.AND P1, PT, R2, 0x80, !P1 ;  /* 0x000000800200780c */ /* 0x000fe40004f21070 */
.L_x_2020:
[----:B0-----:R-:W-:-:S04]  /*0180*/  IABS R11, c[0x0][0x1d8] ;  /* 0x00007600000b7a13 */ /* 0x001fc80000000000 */
[----:B------:R-:W1:Y:S08]  /*0190*/  I2F.RP R10, R11 ;  /* 0x0000000b000a7306 */ /* 0x000e700000209400 */
[----:B-1----:R-:W1:Y:S02]  /*01a0*/  MUFU.RCP R10, R10 ;  /* 0x0000000a000a7308 */ /* 0x002e640000001000 */
[----:B-1----:R-:W-:-:S06]  /*01b0*/  IADD3 R8, R10, 0xffffffe, RZ ;  /* 0x0ffffffe0a087810 */ /* 0x002fcc0007ffe0ff */
        /* <DEDUP_REMOVED lines=19> */
[----:B------:R-:W-:-:S11]  /*02f0*/  ISETP.NE.AND P2, PT, RZ, c[0x0][0x1d8], PT ;  /* 0x00007600ff007a0c */ /* 0x000fd60003f45270 */
[----:B------:R-:W-:-:S04]  /*0300*/  @P0 IADD3 R9, R9, 0x1, RZ ;  /* 0x0000000109090810 */ /* 0x000fc80007ffe0ff */
[----:B------:R-:W-:Y:S02]  /*0310*/  MOV R23, R9 ;  /* 0x0000000900177202 */ /* 0x000fe40000000f00 */
[----:B------:R-:W-:Y:S02]  /*0320*/  IADD3 R9, R13, 0x40, RZ ;  /* 0x000000400d097810 */ /* 0x000fe40007ffe0ff */
[----:B------:R-:W-:Y:S02]  /*0330*/  @!P3 IADD3 R23, -R23, RZ, RZ ;  /* 0x000000ff1717b210 */ /* 0x000fe40007ffe1ff */
[----:B------:R-:W-:Y:S02]  /*0340*/  @!P2 LOP3.LUT R23, RZ, c[0x0][0x1d8], RZ, 0x33, !PT ;  /* 0x00007600ff17aa12 */ /* 0x000fe400078e33ff */
[----:B------:R-:W-:Y:S02]  /*0350*/  ISETP.GE.U32.AND P0, PT, R9, c[0x0][0x1c8], PT ;  /* 0x0000720009007a0c */ /* 0x000fe40003f06070 */
[----:B------:R-:W-:-:S02]  /*0360*/  IADD3 R26, -R23, RZ, RZ ;  /* 0x000000ff171a7210 */ /* 0x000fc40007ffe1ff */
[----:B------:R-:W-:Y:S02]  /*0370*/  SHF.R.S32.HI R8, RZ, 0x1f, R9 ;  /* 0x0000001fff087819 */ /* 0x000fe40000011409 */
[----:B------:R-:W-:Y:S01]  /*0380*/  SHF.R.S32.HI R10, RZ, 0x1f, R23 ;  /* 0x0000001fff0a7819 */ /* 0x000fe20000011417 */
[----:B------:R-:W-:Y:S01]  /*0390*/  IMAD R26, R26, c[0x0][0x1d8], R7 ;  /* 0x000076001a1a7a24 */ /* 0x000fe200078e0207 */
[----:B------:R-:W-:-:S03]  /*03a0*/  ISETP.GE.AND.EX P0, PT, R8, c[0x0][0x1cc], PT, P0 ;  /* 0x0000730008007a0c */ /* 0x000fc60003f06300 */
[----:B------:R-:W-:Y:S01]  /*03b0*/  IMAD R10, R10, c[0x0][0x1d0], RZ ;  /* 0x000074000a0a7a24 */ /* 0x000fe200078e02ff */
[----:B------:R-:W-:Y:S02]  /*03c0*/  LEA R26, R26, R27, 0x2 ;  /* 0x0000001b1a1a7211 */ /* 0x000fe400078e10ff */
[----:B------:R-:W-:Y:S01]  /*03d0*/  ISETP.LT.U32.AND P0, PT, R2, 0x80, !P0 ;  /* 0x000000800200780c */ /* 0x000fe20004701070 */
[----:B------:R-:W-:Y:S01]  /*03e0*/  IMAD R25, R23, c[0x0][0x1d4], R10 ;  /* 0x0000750017197a24 */ /* 0x000fe200078e020a */
[----:B------:R-:W-:Y:S01]  /*03f0*/  SHF.R.S32.HI R27, RZ, 0x1f, R26 ;  /* 0x0000001fff1b7819 */ /* 0x000fe2000001141a */
[----:B------:R-:W-:-:S04]  /*0400*/  @P1 IMAD R10, R5, c[0x0][0x1c0], RZ ;  /* 0x00007000050a1a24 */ /* 0x000fc800078e02ff */
[----:B------:R-:W-:-:S04]  /*0410*/  IMAD.WIDE.U32 R22, R23, c[0x0][0x1d0], R26 ;  /* 0x0000740017167a25 */ /* 0x000fc800078e001a */
[----:B------:R-:W-:Y:S01]  /*0420*/  @P1 IMAD R11, R19, c[0x0][0x1c4], R10 ;  /* 0x00007100130b1a24 */ /* 0x000fe200078e020a */
[----:B------:R-:W-:Y:S01]  /*0430*/  IADD3 R25, R23, R25, RZ ;  /* 0x0000001917197210 */ /* 0x000fe20007ffe0ff */
[----:B------:R-:W-:Y:S01]  /*0440*/  @P0 IMAD R8, R8, c[0x0][0x1c0], RZ ;  /* 0x0000700008080a24 */ /* 0x000fe200078e02ff */
[-C--:B------:R-:W-:Y:S02]  /*0450*/  @P1 MOV R24, R22.reuse ;  /* 0x0000001600181202 */ /* 0x080fe40000000f00 */
[----:B------:R-:W-:Y:S02]  /*0460*/  @P0 MOV R16, R22 ;  /* 0x0000001600100202 */ /* 0x000fe40000000f00 */
[----:B------:R-:W-:Y:S01]  /*0470*/  @P0 MOV R17, R25 ;  /* 0x0000001900110202 */ /* 0x000fe20000000f00 */
[----:B------:R-:W-:-:S04]  /*0480*/  @P1 IMAD.WIDE.U32 R14, R19, c[0x0][0x1c0], R24 ;  /* 0x00007000130e1a25 */ /* 0x000fc800078e0018 */
[----:B------:R-:W-:Y:S01]  /*0490*/  @P0 IMAD R19, R9, c[0x0][0x1c4], R8 ;  /* 0x0000710009130a24 */ /* 0x000fe200078e0208 */
[----:B------:R-:W-:Y:S01]  /*04a0*/  @P1 IADD3 R11, R15, R11, RZ ;  /* 0x0000000b0f0b1210 */ /* 0x000fe20007ffe0ff */
[----:B------:R-:W-:Y:S01]  /*04b0*/  @P0 IMAD.WIDE.U32 R16, R9, c[0x0][0x1c0], R16 ;  /* 0x0000700009100a25 */ /* 0x000fe200078e0010 */
[----:B------:R-:W-:-:S04]  /*04c0*/  @P1 LEA R10, P2, R14, c[0x0][0x170], 0x2 ;  /* 0x00005c000e0a1a11 */ /* 0x000fc800078410ff */
[----:B------:R-:W-:Y:S02]  /*04d0*/  @P0 IADD3 R9, R17, R19, RZ ;  /* 0x0000001311090210 */ /* 0x000fe40007ffe0ff */
[----:B------:R-:W-:Y:S02]  /*04e0*/  @P0 LEA R8, P3, R16, c[0x0][0x170], 0x2 ;  /* 0x00005c0010080a11 */ /* 0x000fe400078610ff */
[----:B------:R-:W-:Y:S02]  /*04f0*/  @P1 LEA.HI.X R11, R14, c[0x0][0x174], R11, 0x2, P2 ;  /* 0x00005d000e0b1a11 */ /* 0x000fe400010f140b */
[----:B------:R-:W-:Y:S01]  /*0500*/  CS2R R14, SRZ ;  /* 0x00000000000e7805 */ /* 0x000fe2000001ff00 */
[----:B------:R-:W-:Y:S02]  /*0510*/  @P0 LEA.HI.X R9, R16, c[0x0][0x174], R9, 0x2, P3 ;  /* 0x00005d0010090a11 */ /* 0x000fe400018f1409 */
[----:B------:R-:W-:-:S03]  /*0520*/  CS2R R16, SRZ ;  /* 0x0000000000107805 */ /* 0x000fc6000001ff00 */
[----:B------:R-:W2:Y:S04]  /*0530*/  @P1 LDG.E.64 R14, [R10.64] ;  /* 0x000000060a0e1981 */ /* 0x000ea8000c1e1b00 */
[----:B------:R-:W3:Y:S01]  /*0540*/  @P0 LDG.E.64 R16, [R8.64] ;  /* 0x0000000608100981 */ /* 0x000ee2000c1e1b00 */
[C---:B0-----:R-:W-:Y:S02]  /*0550*/  ISETP.GT.AND P0, PT, R4.reuse, 0x1e, PT ;  /* 0x0000001e0400780c */ /* 0x041fe40003f04270 */
[----:B------:R-:W-:Y:S02]  /*0560*/  ISETP.NE.AND P3, PT, R4, RZ, PT ;  /* 0x000000ff0400720c */ /* 0x000fe40003f65270 */
[----:B------:R-:W-:Y:S01]  /*0570*/  ISETP.NE.AND P2, PT, R2, RZ, PT ;  /* 0x000000ff0200720c */ /* 0x000fe20003f45270 */
[----:B--2---:R-:W-:-:S02]  /*0580*/  FMUL.FTZ R19, R15, R15 ;  /* 0x0000000f0f137220 */ /* 0x004fc40000410000 */
[C---:B------:R-:W-:Y:S02]  /*0590*/  FADD.FTZ R18, R14.reuse, R15 ;  /* 0x0000000f0e127221 */ /* 0x040fe40000010000 */
[----:B---3--:R-:W-:Y:S02]  /*05a0*/  FMUL.FTZ R29, R17, R17 ;  /* 0x00000011111d7220 */ /* 0x008fe40000410000 */
[----:B------:R-:W-:Y:S02]  /*05b0*/  FFMA.FTZ R19, R14, R14, R19 ;  /* 0x0000000e0e137223 */ /* 0x000fe40000010013 */
[C---:B------:R-:W-:Y:S02]  /*05c0*/  FADD.FTZ R21, R16.reuse, R17 ;  /* 0x0000001110157221 */ /* 0x040fe40000010000 */
[----:B------:R-:W-:Y:S02]  /*05d0*/  FADD.FTZ R18, RZ, R18 ;  /* 0x00000012ff127221 */ /* 0x000fe40000010000 */
[----:B------:R-:W-:-:S02]  /*05e0*/  FFMA.FTZ R20, R16, R16, R29 ;  /* 0x0000001010147223 */ /* 0x000fc4000001001d */
        /* <DEDUP_REMOVED lines=63> */
.L_x_2005:
[----:B------:R-:W2:Y:S01]  /*09e0*/  LDG.E.STRONG.GPU R11, [R8.64] ;  /* 0x00000006080b7981 */ /* 0x000ea2000c1ef900 */
[----:B------:R-:W-:Y:S01]  /*09f0*/  YIELD ;  /* 0x0000000000007946 */ /* 0x000fe20003800000 */
[----:B--2---:R-:W-:Y:S01]  /*0a00*/  ISETP.NE.AND P0, PT, R11, R28, PT ;  /* 0x0000001c0b00720c */ /* 0x004fe20003f05270 */
[----:B------:R-:W-:-:S12]  /*0a10*/  CCTL.IVALL ;  /* 0x00000000ff00798f */ /* 0x000fd80002000000 */
[----:B------:R-:W-:Y:S05]  /*0a20*/  @P0 BRA `(.L_x_2005) ;  /* 0xffffffb000000947 */ /* 0x000fea000383ffff */
.L_x_2004:
        /* <DEDUP_REMOVED lines=17> */
.L_x_2009:
        /* <DEDUP_REMOVED lines=115> */
.L_x_2008:
        /* <DEDUP_REMOVED lines=61> */
.L_x_2010:
[----:B------:R-:W-:-:S13]  /*1640*/  ISETP.NE.OR P0, PT, R8, RZ, P0 ;  /* 0x000000ff0800720c */ /* 0x000fda0000705670 */
[----:B------:R-:W-:Y:S05]  /*1650*/  @!P0 BRA `(.L_x_2006) ;  /* 0x000001f000008947 */ /* 0x000fea0003800000 */
.L_x_2007:
        /* <DEDUP_REMOVED lines=31> */
.L_x_2006:
        /* <DEDUP_REMOVED lines=12> */
.L_x_2012:
[----:B------:R-:W-:Y:S05]  /*1910*/  BSYNC B0 ;  /* 0x0000000000007941 */ /* 0x000fea0003800000 */
.L_x_2011:
        /* <DEDUP_REMOVED lines=16> */
.L_x_2003:
        /* <DEDUP_REMOVED lines=14> */
[----:B------:R-:W-:Y:S04]  /*1b00*/  @!P0 STG.E.64 [R26.64], R20 ;  /* 0x000000141a008986 */ /* 0x000fe8000c101b06 */
[----:B------:R-:W-:Y:S06]  /*1b10*/  BAR.SYNC.DEFER_BLOCKING 0x0 ;  /* 0x0000000000007b1d */ /* 0x000fec0000010000 */
[----:B------:R-:W2:Y:S04]  /*1b20*/  LDG.E.64 R8, [R8.64] ;  /* 0x0000000608087981 */ /* 0x000ea8000c1e1b00 */
[----:B------:R-:W2:Y:S01]  /*1b30*/  LDG.E.64 R10, [R10.64] ;  /* 0x000000060a0a7981 */ /* 0x000ea2000c1e1b00 */
[----:B------:R-:W-:Y:S01]  /*1b40*/  HFMA2.MMA R29, -RZ, RZ, 1.875, 0 ;  /* 0x3f800000ff1d7435 */ /* 0x000fe200000001ff */
[----:B------:R-:W-:-:S02]  /*1b50*/  ISETP.NE.AND P2, PT, RZ, UR5, PT ;  /* 0x00000005ff007c0c */ /* 0x000fc4000bf45270 */
[----:B------:R-:W0:Y:S02]  /*1b60*/  LDS.64 R18, [0x30] ;  /* 0x00003000ff127984 */ /* 0x000e240000000a00 */
[----:B0-----:R-:W-:-:S04]  /*1b70*/  FMUL.FTZ R28, R18, c[0x0][0x1f4] ;  /* 0x00007d00121c7a20 */ /* 0x001fc80000410000 */
[C---:B------:R-:W-:Y:S02]  /*1b80*/  FMUL.FTZ R18, R28.reuse, R28 ;  /* 0x0000001c1c127220 */ /* 0x040fe40000410000 */
[C---:B------:R-:W-:Y:S02]  /*1b90*/  FADD.FTZ R26, -R28.reuse, R14 ;  /* 0x0000000e1c1a7221 */ /* 0x040fe40000010100 */
[----:B------:R-:W-:Y:S01]  /*1ba0*/  FFMA.FTZ R18, R19, c[0x0][0x1f4], -R18 ;  /* 0x00007d0013127a23 */ /* 0x000fe20000010812 */
[----:B------:R-:W-:Y:S01]  /*1bb0*/  SHF.R.U32.HI R19, RZ, 0x1, R2 ;  /* 0x00000001ff137819 */ /* 0x000fe20000011602 */
[C---:B------:R-:W-:Y:S02]  /*1bc0*/  FADD.FTZ R14, -R28.reuse, R15 ;  /* 0x0000000f1c0e7221 */ /* 0x040fe40000010100 */
[----:B------:R-:W-:Y:S01]  /*1bd0*/  FADD.FTZ R16, -R28, R16 ;  /* 0x000000101c107221 */ /* 0x000fe20000010100 */
[----:B------:R-:W-:Y:S01]  /*1be0*/  FSETP.GTU.FTZ.AND P0, PT, R18, RZ, PT ;  /* 0x000000ff1200720b */ /* 0x000fe20003f1c000 */
[----:B------:R-:W-:-:S02]  /*1bf0*/  IMAD R19, R3, c[0x0][0x1e4], R19 ;  /* 0x0000790003137a24 */ /* 0x000fc400078e0213 */
[----:B------:R-:W-:-:S10]  /*1c00*/  FADD.FTZ R28, -R28, R17 ;  /* 0x000000111c1c7221 */ /* 0x000fd40000010100 */
[----:B------:R-:W-:Y:S01]  /*1c10*/  @P0 FADD.FTZ R21, R18, c[0x0][0x188] ;  /* 0x0000620012150621 */ /* 0x000fe20000010000 */
[----:B------:R-:W-:-:S03]  /*1c20*/  IADD3 R18, R19, 0x40, RZ ;  /* 0x0000004013127810 */ /* 0x000fc60007ffe0ff */
[----:B------:R-:W0:Y:S01]  /*1c30*/  @P0 MUFU.RSQ R29, R21 ;  /* 0x00000015001d0308 */ /* 0x000e220000001400 */
[----:B------:R-:W-:Y:S02]  /*1c40*/  ISETP.GE.U32.AND P0, PT, R18, c[0x0][0x1c8], PT ;  /* 0x0000720012007a0c */ /* 0x000fe40003f06070 */
[----:B------:R-:W-:-:S04]  /*1c50*/  SHF.R.S32.HI R20, RZ, 0x1f, R18 ;  /* 0x0000001fff147819 */ /* 0x000fc80000011412 */
        /* <DEDUP_REMOVED lines=21> */
.L_x_2013:
        /* <DEDUP_REMOVED lines=11> */
.L_x_2015:
[----:B------:R-:W-:Y:S05]  /*1e60*/  BSYNC B0 ;  /* 0x0000000000007941 */ /* 0x000fea0003800000 */
.L_x_2014:
        /* <DEDUP_REMOVED lines=11> */
.L_x_2016:
[----:B------:R-:W-:Y:S01]  /*1f20*/  BSSY B0, `(.L_x_2017) ;  /* 0x000000b000007945 */ /* 0x000fe20003800000 */
[----:B------:R-:W-:Y:S05]  /*1f30*/  @!P0 BRA `(.L_x_2018) ;  /* 0x0000009000008947 */ /* 0x000fea0003800000 */
[----:B------:R-:W-:Y:S01]  /*1f40*/  MOV R8, R22 ;  /* 0x0000001600087202 */ /* 0x000fe20000000f00 */
[----:B0-----:R-:W-:Y:S01]  /*1f50*/  IMAD R11, R20, c[0x0][0x1c0], RZ ;  /* 0x00007000140b7a24 */ /* 0x001fe200078e02ff */
[----:B------:R-:W-:-:S03]  /*1f60*/  MOV R9, R25 ;  /* 0x0000001900097202 */ /* 0x000fc60000000f00 */
[C---:B------:R-:W-:Y:S02]  /*1f70*/  IMAD R11, R18.reuse, c[0x0][0x1c4], R11 ;  /* 0x00007100120b7a24 */ /* 0x040fe400078e020b */
[----:B------:R-:W-:-:S05]  /*1f80*/  IMAD.WIDE.U32 R8, R18, c[0x0][0x1c0], R8 ;  /* 0x0000700012087a25 */ /* 0x000fca00078e0008 */
[----:B------:R-:W-:Y:S02]  /*1f90*/  IADD3 R11, R9, R11, RZ ;  /* 0x0000000b090b7210 */ /* 0x000fe40007ffe0ff */
[----:B------:R-:W-:-:S04]  /*1fa0*/  LEA R10, P0, R8, c[0x0][0x160], 0x2 ;  /* 0x00005800080a7a11 */ /* 0x000fc800078010ff */
[----:B------:R-:W-:-:S05]  /*1fb0*/  LEA.HI.X R11, R8, c[0x0][0x164], R11, 0x2, P0 ;  /* 0x00005900080b7a11 */ /* 0x000fca00000f140b */
[----:B------:R0:W-:Y:S04]  /*1fc0*/  STG.E.64 [R10.64], R14 ;  /* 0x0000000e0a007986 */ /* 0x0001e8000c101b06 */
.L_x_2018:
[----:B------:R-:W-:Y:S05]  /*1fd0*/  BSYNC B0 ;  /* 0x0000000000007941 */ /* 0x000fea0003800000 */
.L_x_2017:
[----:B------:R-:W-:Y:S02]  /*1fe0*/  IADD3 R7, R7, c[0x0][0x10], RZ ;  /* 0x0000040007077a10 */ /* 0x000fe40007ffe0ff */
[----:B------:R-:W-:Y:S02]  /*1ff0*/  IADD3 R6, R6, 0x1, RZ ;  /* 0x0000000106067810 */ /* 0x000fe40007ffe0ff */
[----:B------:R-:W-:-:S13]  /*2000*/  ISETP.GE.AND P0, PT, R7, UR4, PT ;  /* 0x0000000407007c0c */ /* 0x000fda000bf06270 */
[----:B------:R-:W-:Y:S01]  /*2010*/  @P0 CALL.REL.NOINC `(.L_x_2019) ;  /* 0x0000001000000944 */ /* 0x000fe20003c00000 */
[----:B------:R-:W-:Y:S05]  /*2020*/  BRA `(.L_x_2020) ;  /* 0xffffe15000007947 */ /* 0x000fea000383ffff */
.L_x_2019:
[----:B------:R-:W-:Y:S05]  /*2030*/  EXIT ;  /* 0x000000000000794d */ /* 0x000fea0003800000 */
.L_x_2021:
        /* <DEDUP_REMOVED lines=12> */
.L_x_2340:


//--------------------- .text._Z35group_norm_nhwc_fwd_one_pass_kernelI11Fp32IOFp32WLi256ELi4ELi128EEv26Group_norm_nhwc_fwd_params --------------------------
	.section	.text._Z35group_norm_nhwc_fwd_one_pass_kernelI11Fp32IOFp32WLi256ELi4ELi128EEv26Group_norm_nhwc_fwd_params,"ax",@progbits
	.sectioninfo	@"SHI_REGISTERS=40"
	.align	128
        .global         _Z35group_norm_nhwc_fwd_one_pass_kernelI11Fp32IOFp32WLi256ELi4ELi128EEv26Group_norm_nhwc_fwd_params
        .type           _Z35group_norm_nhwc_fwd_one_pass_kernelI11Fp32IOFp32WLi256ELi4ELi128EEv26Group_norm_nhwc_fwd_params,@function
        .size           _Z35group_norm_nhwc_fwd_one_pass_kernelI11Fp32IOFp32WLi256ELi4ELi128EEv26Group_norm_nhwc_fwd_params,(.L_x_2341 - _Z35group_norm_nhwc_fwd_one_pass_kernelI11Fp32IOFp32WLi256ELi4ELi128EEv26Group_norm_nhwc_fwd_params)
        .other          _Z35group_norm_nhwc_fwd_one_pass_kernelI11Fp32IOFp32WLi256ELi4ELi128EEv26Group_norm_nhwc_fwd_params,@"STO_CUDA_ENTRY STV_DEFAULT"
_Z35group_norm_nhwc_fwd_one_pass_kernelI11Fp32IOFp32WLi256ELi4ELi128EEv26Group_norm_nhwc_fwd_params:
.text._Z35group_norm_nhwc_fwd_one_pass_kernelI11Fp32IOFp32WLi256ELi4ELi128EEv26Group_norm_nhwc_fwd_params:
        /* <DEDUP_REMOVED lines=16> */
[----:B------:R-:W-:-:S03]  /*0100*/  SHF.R.S32.HI R9, RZ, 0x1f, R2 ;  /* 0x0000001fff097819 */ /* 0x000fc60000011402 */
[----:B-1----:R-:W-:Y:S01]  /*0110*/  IMAD R4, R3, c[0x0][0x1e4], R4 ;  /* 0x0000790003047a24 */ /* 0x002fe200078e0204 */
[----:B------:R-:W-:-:S04]  /*0120*/  LEA.HI R9, R9, R2, RZ, 0x5 ;  /* 0x0000000209097211 */ /* 0x000fc800078f28ff */
[----:B------:R-:W-:Y:S02]  /*0130*/  IADD3 R5, R4, 0xc0, RZ ;  /* 0x000000c004057810 */ /* 0x000fe40007ffe0ff */
[----:B------:R-:W-:Y:S02]  /*0140*/  SHF.R.S32.HI R14, RZ, 0x5, R9 ;  /* 0x00000005ff0e7819 */ /* 0x000fe40000011409 */
[----:B------:R-:W-:Y:S02]  /*0150*/  ISETP.GE.U32.AND P1, PT, R5, c[0x0][0x1c8], PT ;  /* 0x0000720005007a0c */ /* 0x000fe40003f26070 */
[----:B------:R-:W-:-:S04]  /*0160*/  SHF.R.S32.HI R7, RZ, 0x1f, R5 ;  /* 0x0000001fff077819 */ /* 0x000fc80000011405 */
[----:B------:R-:W-:-:S04]  /*0170*/  ISETP.GE.AND.EX P1, PT, R7, c[0x0][0x1cc], PT, P1 ;  /* 0x0000730007007a0c */ /* 0x000fc80003f26310 */
[----:B--2---:R-:W-:Y:S02]  /*0180*/  ISETP.LT.U32.AND P1, PT, R2, 0x80, !P1 ;  /* 0x000000800200780c */ /* 0x004fe40004f21070 */
.L_x_2045:
        /* <DEDUP_REMOVED lines=10> */
[----:B------:R-:W-:Y:S02]  /*0230*/  LOP3.LUT R8, R13, c[0x0][0x1d8], RZ, 0x3c, !PT ;  /* 0x000076000d087a12 */ /* 0x000fe400078e3cff */
[----:B------:R-:W-:Y:S02]  /*0240*/  IADD3 R15, R4, 0x80, RZ ;  /* 0x00000080040f7810 */ /* 0x000fe40007ffe0ff */
[----:B------:R-:W-:Y:S01]  /*0250*/  ISETP.GE.AND P3, PT, R8, RZ, PT ;  /* 0x000000ff0800720c */ /* 0x000fe20003f66270 */
[----:B------:R-:W-:Y:S01]  /*0260*/  IMAD.HI.U32 R9, R9, R16, RZ ;  /* 0x0000001009097227 */ /* 0x000fe200078e00ff */
[----:B------:R-:W-:Y:S02]  /*0270*/  SHF.L.U32 R8, R2, 0x1, RZ ;  /* 0x0000000102087819 */ /* 0x000fe400000006ff */
[----:B------:R-:W-:Y:S02]  /*0280*/  SHF.R.S32.HI R18, RZ, 0x1f, R15 ;  /* 0x0000001fff127819 */ /* 0x000fe4000001140f */
[----:B------:R-:W-:-:S02]  /*0290*/  IADD3 R10, -R9, RZ, RZ ;  /* 0x000000ff090a7210 */ /* 0x000fc40007ffe1ff */
        /* <DEDUP_REMOVED lines=20> */
[----:B------:R-:W-:Y:S02]  /*03e0*/  ISETP.GT.U32.OR P0, PT, R2, 0x7f, P0 ;  /* 0x0000007f0200780c */ /* 0x000fe40000704470 */
[----:B------:R-:W-:Y:S01]  /*03f0*/  LEA R32, R32, R33, 0x2 ;  /* 0x0000002120207211 */ /* 0x000fe200078e10ff */
[----:B------:R-:W-:Y:S01]  /*0400*/  IMAD R8, R8, c[0x0][0x1d0], RZ ;  /* 0x0000740008087a24 */ /* 0x000fe200078e02ff */
[----:B------:R-:W-:-:S02]  /*0410*/  ISETP.GT.U32.OR P2, PT, R2, 0x7f, P2 ;  /* 0x0000007f0200780c */ /* 0x000fc40001744470 */
[----:B------:R-:W-:Y:S01]  /*0420*/  ISETP.GE.U32.AND P3, PT, R15, c[0x0][0x1c8], PT ;  /* 0x000072000f007a0c */ /* 0x000fe20003f66070 */
[----:B------:R-:W-:Y:S01]  /*0430*/  IMAD R31, R9, c[0x0][0x1d4], R8 ;  /* 0x00007500091f7a24 */ /* 0x000fe200078e0208 */
[----:B------:R-:W-:Y:S02]  /*0440*/  SHF.R.S32.HI R33, RZ, 0x1f, R32 ;  /* 0x0000001fff217819 */ /* 0x000fe40000011420 */
[----:B------:R-:W-:-:S03]  /*0450*/  ISETP.GE.AND.EX P3, PT, R18, c[0x0][0x1cc], PT, P3 ;  /* 0x0000730012007a0c */ /* 0x000fc60003f66330 */
[----:B------:R-:W-:Y:S01]  /*0460*/  IMAD.WIDE.U32 R28, R9, c[0x0][0x1d0], R32 ;  /* 0x00007400091c7a25 */ /* 0x000fe200078e0020 */
[----:B------:R-:W-:-:S03]  /*0470*/  ISETP.GT.U32.OR P3, PT, R2, 0x7f, P3 ;  /* 0x0000007f0200780c */ /* 0x000fc60001f64470 */
[----:B------:R-:W-:Y:S01]  /*0480*/  @!P0 IMAD R9, R10, c[0x0][0x1c0], RZ ;  /* 0x000070000a098a24 */ /* 0x000fe200078e02ff */
[----:B------:R-:W-:Y:S01]  /*0490*/  IADD3 R31, R29, R31, RZ ;  /* 0x0000001f1d1f7210 */ /* 0x000fe20007ffe0ff */
[----:B------:R-:W-:Y:S01]  /*04a0*/  @!P2 IMAD R8, R16, c[0x0][0x1c0], RZ ;  /* 0x000070001008aa24 */ /* 0x000fe200078e02ff */
[-C--:B------:R-:W-:Y:S01]  /*04b0*/  @!P0 MOV R30, R28.reuse ;  /* 0x0000001c001e8202 */ /* 0x080fe20000000f00 */
[C---:B------:R-:W-:Y:S01]  /*04c0*/  @!P0 IMAD R19, R4.reuse, c[0x0][0x1c4], R9 ;  /* 0x0000710004138a24 */ /* 0x040fe200078e0209 */
[----:B------:R-:W-:Y:S01]  /*04d0*/  @!P2 MOV R9, R31 ;  /* 0x0000001f0009a202 */ /* 0x000fe20000000f00 */
[----:B------:R-:W-:Y:S01]  /*04e0*/  @!P2 IMAD R21, R11, c[0x0][0x1c4], R8 ;  /* 0x000071000b15aa24 */ /* 0x000fe200078e0208 */
[-C--:B------:R-:W-:Y:S01]  /*04f0*/  @!P2 MOV R8, R28.reuse ;  /* 0x0000001c0008a202 */ /* 0x080fe20000000f00 */
[----:B------:R-:W-:Y:S02]  /*0500*/  @!P0 IMAD.WIDE.U32 R16, R4, c[0x0][0x1c0], R30 ;  /* 0x0000700004108a25 */ /* 0x000fe400078e001e */
[----:B------:R-:W-:-:S02]  /*0510*/  @!P3 MOV R10, R28 ;  /* 0x0000001c000ab202 */ /* 0x000fc40000000f00 */
[----:B------:R-:W-:Y:S01]  /*0520*/  @!P2 IMAD.WIDE.U32 R8, R11, c[0x0][0x1c0], R8 ;  /* 0x000070000b08aa25 */ /* 0x000fe200078e0008 */
[----:B------:R-:W-:Y:S02]  /*0530*/  @!P3 MOV R11, R31 ;  /* 0x0000001f000bb202 */ /* 0x000fe40000000f00 */
[----:B------:R-:W-:Y:S01]  /*0540*/  @!P0 IADD3 R17, R17, R19, RZ ;  /* 0x0000001311118210 */ /* 0x000fe20007ffe0ff */
[----:B------:R-:W-:Y:S01]  /*0550*/  @!P3 IMAD R18, R18, c[0x0][0x1c0], RZ ;  /* 0x000070001212ba24 */ /* 0x000fe200078e02ff */
[----:B------:R-:W-:Y:S01]  /*0560*/  @!P0 LEA R22, P4, R16, c[0x0][0x170], 0x2 ;  /* 0x00005c0010168a11 */ /* 0x000fe200078810ff */
[----:B------:R-:W-:-:S03]  /*0570*/  @!P3 IMAD.WIDE.U32 R10, R15, c[0x0][0x1c0], R10 ;  /* 0x000070000f0aba25 */ /* 0x000fc600078e000a */
[----:B------:R-:W-:Y:S01]  /*0580*/  @!P0 LEA.HI.X R23, R16, c[0x0][0x174], R17, 0x2, P4 ;  /* 0x00005d0010178a11 */ /* 0x000fe200020f1411 */
[----:B------:R-:W-:Y:S01]  /*0590*/  @!P3 IMAD R19, R15, c[0x0][0x1c4], R18 ;  /* 0x000071000f13ba24 */ /* 0x000fe200078e0212 */
[----:B------:R-:W-:Y:S01]  /*05a0*/  @!P2 IADD3 R15, R9, R21, RZ ;  /* 0x00000015090fa210 */ /* 0x000fe20007ffe0ff */
[----:B------:R-:W-:Y:S01]  /*05b0*/  CS2R R16, SRZ ;  /* 0x0000000000107805 */ /* 0x000fe2000001ff00 */
[----:B------:R-:W-:Y:S02]  /*05c0*/  @!P3 LEA R24, P5, R10, c[0x0][0x170], 0x2 ;  /* 0x00005c000a18ba11 */ /* 0x000fe400078a10ff */
[----:B------:R-:W-:Y:S02]  /*05d0*/  @!P3 IADD3 R9, R11, R19, RZ ;  /* 0x000000130b09b210 */ /* 0x000fe40007ffe0ff */
[----:B------:R-:W-:Y:S01]  /*05e0*/  @!P2 LEA R26, P4, R8, c[0x0][0x170], 0x2 ;  /* 0x00005c00081aaa11 */ /* 0x000fe200078810ff */
[----:B------:R0:W2:Y:S01]  /*05f0*/  @!P0 LDG.E.64 R16, [R22.64] ;  /* 0x0000000816108981 */ /* 0x0000a2000c1e1b00 */
[----:B------:R-:W-:-:S02]  /*0600*/  @!P3 LEA.HI.X R25, R10, c[0x0][0x174], R9, 0x2, P5 ;  /* 0x00005d000a19ba11 */ /* 0x000fc400028f1409 */
[----:B------:R-:W-:Y:S01]  /*0610*/  @!P2 LEA.HI.X R27, R8, c[0x0][0x174], R15, 0x2, P4 ;  /* 0x00005d00081baa11 */ /* 0x000fe200020f140f */
[----:B------:R-:W-:Y:S01]  /*0620*/  @P1 IMAD R8, R7, c[0x0][0x1c0], RZ ;  /* 0x0000700007081a24 */ /* 0x000fe200078e02ff */
[----:B------:R-:W-:Y:S02]  /*0630*/  @P1 MOV R10, R28 ;  /* 0x0000001c000a1202 */ /* 0x000fe40000000f00 */
[----:B------:R-:W-:Y:S01]  /*0640*/  @P1 MOV R11, R31 ;  /* 0x0000001f000b1202 */ /* 0x000fe20000000f00 */
[----:B------:R-:W-:Y:S01]  /*0650*/  @P1 IMAD R9, R5, c[0x0][0x1c4], R8 ;  /* 0x0000710005091a24 */ /* 0x000fe200078e0208 */
[----:B------:R-:W-:-:S03]  /*0660*/  CS2R R18, SRZ ;  /* 0x0000000000127805 */ /* 0x000fc6000001ff00 */
[----:B------:R-:W-:Y:S01]  /*0670*/  @P1 IMAD.WIDE.U32 R10, R5, c[0x0][0x1c0], R10 ;  /* 0x00007000050a1a25 */ /* 0x000fe200078e000a */
[----:B------:R-:W-:Y:S02]  /*0680*/  CS2R R20, SRZ ;  /* 0x0000000000147805 */ /* 0x000fe4000001ff00 */
[----:B------:R-:W3:Y:S02]  /*0690*/  @!P2 LDG.E.64 R18, [R26.64] ;  /* 0x000000081a12a981 */ /* 0x000ee4000c1e1b00 */
[----:B------:R-:W-:Y:S02]  /*06a0*/  @P1 IADD3 R9, R11, R9, RZ ;  /* 0x000000090b091210 */ /* 0x000fe40007ffe0ff */
[C---:B------:R-:W-:Y:S01]  /*06b0*/  @P1 LEA R8, P0, R10.reuse, c[0x0][0x170], 0x2 ;  /* 0x00005c000a081a11 */ /* 0x040fe200078010ff */
[----:B0-----:R-:W-:Y:S01]  /*06c0*/  CS2R R22, SRZ ;  /* 0x0000000000167805 */ /* 0x001fe2000001ff00 */
[----:B------:R-:W4:Y:S02]  /*06d0*/  @!P3 LDG.E.64 R20, [R24.64] ;  /* 0x000000081814b981 */ /* 0x000f24000c1e1b00 */
[----:B------:R-:W-:-:S05]  /*06e0*/  @P1 LEA.HI.X R9, R10, c[0x0][0x174], R9, 0x2, P0 ;  /* 0x00005d000a091a11 */ /* 0x000fca00000f1409 */
[----:B------:R0:W5:Y:S01]  /*06f0*/  @P1 LDG.E.64 R22, [R8.64] ;  /* 0x0000000808161981 */ /* 0x000162000c1e1b00 */
[C---:B------:R-:W-:Y:S02]  /*0700*/  ISETP.GT.AND P0, PT, R6.reuse, 0x1e, PT ;  /* 0x0000001e0600780c */ /* 0x040fe40003f04270 */
[----:B------:R-:W-:Y:S02]  /*0710*/  ISETP.NE.AND P3, PT, R6, RZ, PT ;  /* 0x000000ff0600720c */ /* 0x000fe40003f65270 */
[----:B------:R-:W-:Y:S01]  /*0720*/  ISETP.NE.AND P2, PT, R2, RZ, PT ;  /* 0x000000ff0200720c */ /* 0x000fe20003f45270 */
[----:B------:R-:W-:Y:S02]  /*0730*/  ULDC UR5, c[0x0][0xc] ;  /* 0x0000030000057ab9 */ /* 0x000fe40000000800 */
[----:B------:R-:W-:Y:S01]  /*0740*/  UISETP.GE.U32.AND UP0, UPT, UR5, 0x2, UPT ;  /* 0x000000020500788c */ /* 0x000fe2000bf06070 */
[----:B--2---:R-:W-:Y:S02]  /*0750*/  FMUL.FTZ R11, R17, R17 ;  /* 0x00000011110b7220 */ /* 0x004fe40000410000 */
[----:B------:R-:W-:-:S02]  /*0760*/  FADD.FTZ R10, R16, R17 ;  /* 0x00000011100a7221 */ /* 0x000fc40000010000 */
[----:B------:R-:W-:Y:S02]  /*0770*/  FFMA.FTZ R11, R16, R16, R11 ;  /* 0x00000010100b7223 */ /* 0x000fe4000001000b */
[----:B------:R-:W-:Y:S02]  /*0780*/  FADD.FTZ R10, RZ, R10 ;  /* 0x0000000aff0a7221 */ /* 0x000fe40000010000 */
[----:B------:R-:W-:Y:S02]  /*0790*/  FADD.FTZ R11, RZ, R11 ;  /* 0x0000000bff0b7221 */ /* 0x000fe40000010000 */
[----:B---3--:R-:W-:Y:S02]  /*07a0*/  FMUL.FTZ R35, R19, R19 ;  /* 0x0000001313237220 */ /* 0x008fe40000410000 */
[C---:B------:R-:W-:Y:S02]  /*07b0*/  FADD.FTZ R15, R18.reuse, R19 ;  /* 0x00000013120f7221 */ /* 0x040fe40000010000 */
[----:B------:R-:W-:-:S02]  /*07c0*/  FFMA.FTZ R26, R18, R18, R35 ;  /* 0x00000012121a7223 */ /* 0x000fc40000010023 */
[----:B----4-:R-:W-:Y:S02]  /*07d0*/  FMUL.FTZ R25, R21, R21 ;  /* 0x0000001515197220 */ /* 0x010fe40000410000 */
[----:B------:R-:W-:Y:S02]  /*07e0*/  FADD.FTZ R10, R10, R15 ;  /* 0x0000000f0a0a7221 */ /* 0x000fe40000010000 */
[----:B------:R-:W-:Y:S02]  /*07f0*/  FADD.FTZ R11, R11, R26 ;  /* 0x0000001a0b0b7221 */ /* 0x000fe40000010000 */
[----:B0-----:R-:W-:Y:S02]  /*0800*/  FFMA.FTZ R8, R20, R20, R25 ;  /* 0x0000001414087223 */ /* 0x001fe40000010019 */
[----:B-----5:R-:W-:Y:S02]  /*0810*/  FMUL.FTZ R15, R23, R23 ;  /* 0x00000017170f7220 */ /* 0x020fe40000410000 */
[----:B------:R-:W-:-:S02]  /*0820*/  FADD.FTZ R8, R11, R8 ;  /* 0x000000080b087221 */ /* 0x000fc40000010000 */
[----:B------:R-:W-:Y:S02]  /*0830*/  FFMA.FTZ R15, R22, R22, R15 ;  /* 0x00000016160f7223 */ /* 0x000fe4000001000f */
[----:B------:R-:W-:Y:S02]  /*0840*/  FADD.FTZ R9, R20, R21 ;  /* 0x0000001514097221 */ /* 0x000fe40000010000 */
[----:B------:R-:W-:Y:S02]  /*0850*/  FADD.FTZ R15, R8, R15 ;  /* 0x0000000f080f7221 */ /* 0x000fe40000010000 */
[----:B------:R-:W-:Y:S02]  /*0860*/  FADD.FTZ R9, R10, R9 ;  /* 0x000000090a097221 */ /* 0x000fe40000010000 */
[----:B------:R-:W-:Y:S01]  /*0870*/  FADD.FTZ R24, R22, R23 ;  /* 0x0000001716187221 */ /* 0x000fe20000010000 */
[----:B------:R-:W0:Y:S03]  /*0880*/  SHFL.DOWN PT, R8, R15, 0x1, 0x1f ;  /* 0x08201f000f087f89 */ /* 0x000e2600000e0000 */
[----:B------:R-:W-:-:S05]  /*0890*/  FADD.FTZ R24, R9, R24 ;  /* 0x0000001809187221 */ /* 0x000fca0000010000 */
[----:B------:R-:W1:Y:S01]  /*08a0*/  SHFL.DOWN PT, R9, R24, 0x1, 0x1f ;  /* 0x08201f0018097f89 */ /* 0x000e6200000e0000 */
[----:B0-----:R-:W-:-:S05]  /*08b0*/  @!P0 FADD.FTZ R15, R15, R8 ;  /* 0x000000080f0f8221 */ /* 0x001fca0000010000 */
[----:B------:R-:W0:Y:S01]  /*08c0*/  SHFL.DOWN PT, R8, R15, 0x2, 0x1f ;  /* 0x08401f000f087f89 */ /* 0x000e2200000e0000 */
[----:B-1----:R-:W-:-:S05]  /*08d0*/  @!P0 FADD.FTZ R24, R24, R9 ;  /* 0x0000000918188221 */ /* 0x002fca0000010000 */
[----:B------:R-:W1:Y:S01]  /*08e0*/  SHFL.DOWN PT, R9, R24, 0x2, 0x1f ;  /* 0x08401f0018097f89 */ /* 0x000e6200000e0000 */
[----:B------:R-:W-:-:S13]  /*08f0*/  ISETP.GT.AND P0, PT, R6, 0x1d, PT ;  /* 0x0000001d0600780c */ /* 0x000fda0003f04270 */
        /* <DEDUP_REMOVED lines=16> */
[----:B------:R-:W-:Y:S01]  /*0a00*/  MOV R25, R15 ;  /* 0x0000000f00197202 */ /* 0x000fe20000000f00 */
[----:B-1----:R-:W-:-:S05]  /*0a10*/  @!P0 FADD.FTZ R24, R24, R9 ;  /* 0x0000000918188221 */ /* 0x002fca0000010000 */
[----:B------:R-:W-:Y:S04]  /*0a20*/  @!P3 STS.64 [R14.X8+0x8], R24 ;  /* 0x000008180e00b388 */ /* 0x000fe80000008a00 */
[----:B------:R-:W-:Y:S06]  /*0a30*/  BAR.SYNC.DEFER_BLOCKING 0x0 ;  /* 0x0000000000007b1d */ /* 0x000fec0000010000 */
[----:B------:R-:W0:Y:S04]  /*0a40*/  @!P2 LDS.128 R8, [0x10] ;  /* 0x00001000ff08a984 */ /* 0x000e280000000c00 */
[----:B------:R-:W1:Y:S01]  /*0a50*/  @!P2 LDS.64 R26, [0x20] ;  /* 0x00002000ff1aa984 */ /* 0x000e620000000a00 */
[----:B------:R-:W-:Y:S01]  /*0a60*/  PLOP3.LUT P0, PT, PT, PT, UP0, 0x80, 0x0 ;  /* 0x000000000000781c */ /* 0x000fe20003f0f008 */
[----:B0-----:R-:W-:-:S02]  /*0a70*/  @!P2 FADD.FTZ R15, R24, R8 ;  /* 0x00000008180fa221 */ /* 0x001fc40000010000 */
[----:B------:R-:W-:Y:S02]  /*0a80*/  @!P2 FADD.FTZ R8, R25, R9 ;  /* 0x000000091908a221 */ /* 0x000fe40000010000 */
[----:B------:R-:W-:Y:S02]  /*0a90*/  @!P2 FADD.FTZ R15, R15, R10 ;  /* 0x0000000a0f0fa221 */ /* 0x000fe40000010000 */
[----:B------:R-:W-:Y:S02]  /*0aa0*/  @!P2 FADD.FTZ R8, R8, R11 ;  /* 0x0000000b0808a221 */ /* 0x000fe40000010000 */
[----:B-1----:R-:W-:Y:S02]  /*0ab0*/  @!P2 FADD.FTZ R24, R15, R26 ;  /* 0x0000001a0f18a221 */ /* 0x002fe40000010000 */
[----:B------:R-:W-:Y:S02]  /*0ac0*/  @!P2 FADD.FTZ R25, R8, R27 ;  /* 0x0000001b0819a221 */ /* 0x000fe40000010000 */
        /* <DEDUP_REMOVED lines=19> */
[----:B0-----:R-:W-:Y:S01]  /*0c00*/  SEL R11, RZ, c[0x0][0xc], P0 ;  /* 0x00000300ff0b7a07 */ /* 0x001fe20000000000 */
[----:B------:R-:W-:-:S00]  /*0c10*/  ERRBAR ;  /* 0x00000000000079ab */ /* 0x000fc00000000000 */
[----:B------:R0:W-:Y:S02]  /*0c20*/  RED.E.ADD.S32.STRONG.GPU [R8.64], R15 ;  /* 0x0000000f0800798e */ /* 0x0001e4000c10e388 */
[----:B------:R-:W-:-:S13]  /*0c30*/  ISETP.NE.AND P0, PT, R11, -0x1, PT ;  /* 0xffffffff0b00780c */ /* 0x000fda0003f05270 */
[----:B0-----:R-:W-:Y:S05]  /*0c40*/  @!P0 BRA `(.L_x_2023) ;  /* 0x0000005000008947 */ /* 0x001fea0003800000 */
.L_x_2024:
[----:B------:R-:W2:Y:S01]  /*0c50*/  LDG.E.STRONG.GPU R10, [R8.64] ;  /* 0x00000008080a7981 */ /* 0x000ea2000c1ef900 */
[----:B------:R-:W-:Y:S01]  /*0c60*/  YIELD ;  /* 0x0000000000007946 */ /* 0x000fe20003800000 */
[----:B--2---:R-:W-:Y:S01]  /*0c70*/  ISETP.NE.AND P0, PT, R10, R11, PT ;  /* 0x0000000b0a00720c */ /* 0x004fe20003f05270 */
[----:B------:R-:W-:-:S12]  /*0c80*/  CCTL.IVALL ;  /* 0x00000000ff00798f */ /* 0x000fd80002000000 */
[----:B------:R-:W-:Y:S05]  /*0c90*/  @P0 BRA `(.L_x_2024) ;  /* 0xffffffb000000947 */ /* 0x000fea000383ffff */
.L_x_2023:
        /* <DEDUP_REMOVED lines=20> */
.L_x_2028:
[----:B------:R-:W-:-:S13]  /*0de0*/  ISETP.EQ.OR P5, PT, R15, R3, P2 ;  /* 0x000000030f00720c */ /* 0x000fda00017a2670 */
[----:B------:R-:W-:-:S04]  /*0df0*/  @!P5 IMAD R9, R15, c[0x0][0x10], R0 ;  /* 0x000004000f09da24 */ /* 0x000fc800078e0200 */
[----:B------:R-:W-:-:S06]  /*0e00*/  @!P5 IMAD.WIDE.U32 R8, R9, 0x8, R34 ;  /* 0x000000080908d825 */ /* 0x000fcc00078e0022 */
[----:B------:R-:W2:Y:S01]  /*0e10*/  @!P5 LDG.E.64 R8, [R8.64] ;  /* 0x000000080808d981 */ /* 0x000ea2000c1e1b00 */
[C---:B------:R-:W-:Y:S02]  /*0e20*/  IADD3 R11, R15.reuse, 0x1, RZ ;  /* 0x000000010f0b7810 */ /* 0x040fe40007ffe0ff */
[----:B------:R-:W-:Y:S02]  /*0e30*/  IADD3 R26, R15, 0x2, RZ ;  /* 0x000000020f1a7810 */ /* 0x000fe40007ffe0ff */
[-C--:B------:R-:W-:Y:S02]  /*0e40*/  ISETP.EQ.OR P3, PT, R11, R3.reuse, P2 ;  /* 0x000000030b00720c */ /* 0x080fe40001762670 */
[----:B------:R-:W-:-:S11]  /*0e50*/  ISETP.EQ.OR P6, PT, R26, R3, P2 ;  /* 0x000000031a00720c */ /* 0x000fd600017c2670 */
[----:B------:R-:W-:-:S04]  /*0e60*/  @!P3 IMAD R11, R11, c[0x0][0x10], R0 ;  /* 0x000004000b0bba24 */ /* 0x000fc800078e0200 */
[----:B------:R-:W-:-:S06]  /*0e70*/  @!P3 IMAD.WIDE.U32 R10, R11, 0x8, R34 ;  /* 0x000000080b0ab825 */ /* 0x000fcc00078e0022 */
[----:B------:R-:W3:Y:S01]  /*0e80*/  @!P3 LDG.E.64 R10, [R10.64] ;  /* 0x000000080a0ab981 */ /* 0x000ee2000c1e1b00 */
[----:B------:R-:W-:Y:S01]  /*0e90*/  @!P6 IMAD R27, R26, c[0x0][0x10], R0 ;  /* 0x000004001a1bea24 */ /* 0x000fe200078e0200 */
[----:B------:R-:W-:-:S03]  /*0ea0*/  IADD3 R36, R15, 0x3, RZ ;  /* 0x000000030f247810 */ /* 0x000fc60007ffe0ff */
[----:B------:R-:W-:Y:S01]  /*0eb0*/  @!P6 IMAD.WIDE.U32 R26, R27, 0x8, R34 ;  /* 0x000000081b1ae825 */ /* 0x000fe200078e0022 */
[----:B------:R-:W-:-:S05]  /*0ec0*/  ISETP.EQ.OR P4, PT, R36, R3, P2 ;  /* 0x000000032400720c */ /* 0x000fca0001782670 */
[----:B------:R-:W4:Y:S08]  /*0ed0*/  @!P6 LDG.E.64 R26, [R26.64] ;  /* 0x000000081a1ae981 */ /* 0x000f30000c1e1b00 */
[----:B------:R-:W-:Y:S02]  /*0ee0*/  @!P4 IMAD R37, R36, c[0x0][0x10], R0 ;  /* 0x000004002425ca24 */ /* 0x000fe400078e0200 */
[----:B--2---:R-:W-:-:S02]  /*0ef0*/  @!P5 FADD.FTZ R24, R24, R8 ;  /* 0x000000081818d221 */ /* 0x004fc40000010000 */
[----:B------:R-:W-:Y:S02]  /*0f00*/  @!P5 FADD.FTZ R25, R25, R9 ;  /* 0x000000091919d221 */ /* 0x000fe40000010000 */
[----:B------:R-:W-:-:S06]  /*0f10*/  @!P4 IMAD.WIDE.U32 R8, R37, 0x8, R34 ;  /* 0x000000082508c825 */ /* 0x000fcc00078e0022 */
[----:B------:R-:W2:Y:S01]  /*0f20*/  @!P4 LDG.E.64 R8, [R8.64] ;  /* 0x000000080808c981 */ /* 0x000ea2000c1e1b00 */
[----:B---3--:R-:W-:Y:S01]  /*0f30*/  @!P3 FADD.FTZ R24, R24, R10 ;  /* 0x0000000a1818b221 */ /* 0x008fe20000010000 */
[----:B------:R-:W-:-:S04]  /*0f40*/  IADD3 R10, R15, 0x4, RZ ;  /* 0x000000040f0a7810 */ /* 0x000fc80007ffe0ff */
[----:B------:R-:W-:Y:S01]  /*0f50*/  ISETP.EQ.OR P5, PT, R10, R3, P2 ;  /* 0x000000030a00720c */ /* 0x000fe200017a2670 */
[----:B------:R-:W-:-:S04]  /*0f60*/  @!P3 FADD.FTZ R25, R25, R11 ;  /* 0x0000000b1919b221 */ /* 0x000fc80000010000 */
[----:B----4-:R-:W-:Y:S01]  /*0f70*/  @!P6 FADD.FTZ R25, R25, R27 ;  /* 0x0000001b1919e221 */ /* 0x010fe20000010000 */
[----:B------:R-:W-:Y:S01]  /*0f80*/  IADD3 R27, R15, 0x5, RZ ;  /* 0x000000050f1b7810 */ /* 0x000fe20007ffe0ff */
[----:B------:R-:W-:-:S06]  /*0f90*/  @!P6 FADD.FTZ R24, R24, R26 ;  /* 0x0000001a1818e221 */ /* 0x000fcc0000010000 */
[----:B------:R-:W-:Y:S01]  /*0fa0*/  @!P5 IMAD R11, R10, c[0x0][0x10], R0 ;  /* 0x000004000a0bda24 */ /* 0x000fe200078e0200 */
[----:B------:R-:W-:Y:S02]  /*0fb0*/  ISETP.EQ.OR P6, PT, R27, R3, P2 ;  /* 0x000000031b00720c */ /* 0x000fe400017c2670 */
[----:B------:R-:W-:Y:S01]  /*0fc0*/  IADD3 R26, R15, 0x6, RZ ;  /* 0x000000060f1a7810 */ /* 0x000fe20007ffe0ff */
[----:B------:R-:W-:-:S03]  /*0fd0*/  @!P5 IMAD.WIDE.U32 R10, R11, 0x8, R34 ;  /* 0x000000080b0ad825 */ /* 0x000fc600078e0022 */
[----:B------:R-:W-:-:S03]  /*0fe0*/  ISETP.EQ.OR P3, PT, R26, R3, P2 ;  /* 0x000000031a00720c */ /* 0x000fc60001762670 */
[----:B------:R-:W3:Y:S04]  /*0ff0*/  @!P5 LDG.E.64 R10, [R10.64] ;  /* 0x000000080a0ad981 */ /* 0x000ee8000c1e1b00 */
[----:B------:R-:W-:Y:S02]  /*1000*/  @!P6 IMAD R27, R27, c[0x0][0x10], R0 ;  /* 0x000004001b1bea24 */ /* 0x000fe400078e0200 */
[----:B--2---:R-:W-:Y:S02]  /*1010*/  @!P4 FADD.FTZ R24, R24, R8 ;  /* 0x000000081818c221 */ /* 0x004fe40000010000 */
[----:B------:R-:W-:Y:S02]  /*1020*/  @!P4 FADD.FTZ R25, R25, R9 ;  /* 0x000000091919c221 */ /* 0x000fe40000010000 */
[----:B------:R-:W-:-:S04]  /*1030*/  @!P6 IMAD.WIDE.U32 R8, R27, 0x8, R34 ;  /* 0x000000081b08e825 */ /* 0x000fc800078e0022 */
[----:B------:R-:W-:Y:S02]  /*1040*/  @!P3 IMAD R27, R26, c[0x0][0x10], R0 ;  /* 0x000004001a1bba24 */ /* 0x000fe400078e0200 */
[----:B------:R-:W2:Y:S02]  /*1050*/  @!P6 LDG.E.64 R8, [R8.64] ;  /* 0x000000080808e981 */ /* 0x000ea4000c1e1b00 */
[----:B------:R-:W-:-:S06]  /*1060*/  @!P3 IMAD.WIDE.U32 R26, R27, 0x8, R34 ;  /* 0x000000081b1ab825 */ /* 0x000fcc00078e0022 */
[----:B------:R-:W4:Y:S01]  /*1070*/  @!P3 LDG.E.64 R26, [R26.64] ;  /* 0x000000081a1ab981 */ /* 0x000f22000c1e1b00 */
[----:B------:R-:W-:Y:S01]  /*1080*/  IADD3 R36, R15, 0x8, RZ ;  /* 0x000000080f247810 */ /* 0x000fe20007ffe0ff */
[----:B---3--:R-:W-:Y:S01]  /*1090*/  @!P5 FADD.FTZ R25, R25, R11 ;  /* 0x0000000b1919d221 */ /* 0x008fe20000010000 */
[----:B------:R-:W-:-:S04]  /*10a0*/  IADD3 R11, R15, 0x7, RZ ;  /* 0x000000070f0b7810 */ /* 0x000fc80007ffe0ff */
[-C--:B------:R-:W-:Y:S01]  /*10b0*/  ISETP.EQ.OR P4, PT, R11, R3.reuse, P2 ;  /* 0x000000030b00720c */ /* 0x080fe20001782670 */
[----:B------:R-:W-:Y:S01]  /*10c0*/  @!P5 FADD.FTZ R24, R24, R10 ;  /* 0x0000000a1818d221 */ /* 0x000fe20000010000 */
[----:B------:R-:W-:-:S11]  /*10d0*/  ISETP.EQ.OR P5, PT, R36, R3, P2 ;  /* 0x000000032400720c */ /* 0x000fd600017a2670 */
[----:B------:R-:W-:-:S04]  /*10e0*/  @!P4 IMAD R11, R11, c[0x0][0x10], R0 ;  /* 0x000004000b0bca24 */ /* 0x000fc800078e0200 */
[----:B------:R-:W-:-:S06]  /*10f0*/  @!P4 IMAD.WIDE.U32 R10, R11, 0x8, R34 ;  /* 0x000000080b0ac825 */ /* 0x000fcc00078e0022 */
[----:B------:R-:W3:Y:S01]  /*1100*/  @!P4 LDG.E.64 R10, [R10.64] ;  /* 0x000000080a0ac981 */ /* 0x000ee2000c1e1b00 */
[----:B--2---:R-:W-:Y:S02]  /*1110*/  @!P6 FADD.FTZ R24, R24, R8 ;  /* 0x000000081818e221 */ /* 0x004fe40000010000 */
[----:B------:R-:W-:Y:S02]  /*1120*/  @!P6 FADD.FTZ R25, R25, R9 ;  /* 0x000000091919e221 */ /* 0x000fe40000010000 */
[----:B------:R-:W-:Y:S02]  /*1130*/  @!P5 IMAD R9, R36, c[0x0][0x10], R0 ;  /* 0x000004002409da24 */ /* 0x000fe400078e0200 */
[----:B----4-:R-:W-:Y:S01]  /*1140*/  @!P3 FADD.FTZ R24, R24, R26 ;  /* 0x0000001a1818b221 */ /* 0x010fe20000010000 */
[----:B------:R-:W-:Y:S01]  /*1150*/  IADD3 R26, R15, 0x9, RZ ;  /* 0x000000090f1a7810 */ /* 0x000fe20007ffe0ff */
[----:B------:R-:W-:-:S03]  /*1160*/  @!P5 IMAD.WIDE.U32 R8, R9, 0x8, R34 ;  /* 0x000000080908d825 */ /* 0x000fc600078e0022 */
[----:B------:R-:W-:-:S03]  /*1170*/  ISETP.EQ.OR P6, PT, R26, R3, P2 ;  /* 0x000000031a00720c */ /* 0x000fc600017c2670 */
[----:B------:R-:W2:Y:S01]  /*1180*/  @!P5 LDG.E.64 R8, [R8.64] ;  /* 0x000000080808d981 */ /* 0x000ea2000c1e1b00 */
[----:B------:R-:W-:-:S09]  /*1190*/  @!P3 FADD.FTZ R25, R25, R27 ;  /* 0x0000001b1919b221 */ /* 0x000fd20000010000 */
[----:B------:R-:W-:-:S04]  /*11a0*/  @!P6 IMAD R37, R26, c[0x0][0x10], R0 ;  /* 0x000004001a25ea24 */ /* 0x000fc800078e0200 */
[----:B------:R-:W-:-:S05]  /*11b0*/  @!P6 IMAD.WIDE.U32 R36, R37, 0x8, R34 ;  /* 0x000000082524e825 */ /* 0x000fca00078e0022 */
[----:B------:R-:W4:Y:S01]  /*11c0*/  @!P6 LDG.E.64 R26, [R36.64] ;  /* 0x00000008241ae981 */ /* 0x000f22000c1e1b00 */
[----:B---3--:R-:W-:Y:S01]  /*11d0*/  @!P4 FADD.FTZ R25, R25, R11 ;  /* 0x0000000b1919c221 */ /* 0x008fe20000010000 */
[----:B------:R-:W-:Y:S01]  /*11e0*/  IADD3 R11, R15, 0xa, RZ ;  /* 0x0000000a0f0b7810 */ /* 0x000fe20007ffe0ff */
[----:B------:R-:W-:-:S03]  /*11f0*/  @!P4 FADD.FTZ R24, R24, R10 ;  /* 0x0000000a1818c221 */ /* 0x000fc60000010000 */
[----:B------:R-:W-:-:S13]  /*1200*/  ISETP.EQ.OR P4, PT, R11, R3, P2 ;  /* 0x000000030b00720c */ /* 0x000fda0001782670 */
[----:B------:R-:W-:-:S04]  /*1210*/  @!P4 IMAD R11, R11, c[0x0][0x10], R0 ;  /* 0x000004000b0bca24 */ /* 0x000fc800078e0200 */
[----:B------:R-:W-:-:S06]  /*1220*/  @!P4 IMAD.WIDE.U32 R10, R11, 0x8, R34 ;  /* 0x000000080b0ac825 */ /* 0x000fcc00078e0022 */
[----:B------:R-:W3:Y:S01]  /*1230*/  @!P4 LDG.E.64 R10, [R10.64] ;  /* 0x000000080a0ac981 */ /* 0x000ee2000c1e1b00 */
[----:B--2---:R-:W-:Y:S01]  /*1240*/  @!P5 FADD.FTZ R24, R24, R8 ;  /* 0x000000081818d221 */ /* 0x004fe20000010000 */
[----:B------:R-:W-:-:S04]  /*1250*/  IADD3 R8, R15, 0xb, RZ ;  /* 0x0000000b0f087810 */ /* 0x000fc80007ffe0ff */
[----:B------:R-:W-:Y:S01]  /*1260*/  ISETP.EQ.OR P3, PT, R8, R3, P2 ;  /* 0x000000030800720c */ /* 0x000fe20001762670 */
[----:B------:R-:W-:Y:S02]  /*1270*/  @!P5 FADD.FTZ R25, R25, R9 ;  /* 0x000000091919d221 */ /* 0x000fe40000010000 */
[----:B----4-:R-:W-:Y:S01]  /*1280*/  @!P6 FADD.FTZ R24, R24, R26 ;  /* 0x0000001a1818e221 */ /* 0x010fe20000010000 */
[----:B------:R-:W-:-:S09]  /*1290*/  IADD3 R26, R15, 0xc, RZ ;  /* 0x0000000c0f1a7810 */ /* 0x000fd20007ffe0ff */
[----:B------:R-:W-:Y:S01]  /*12a0*/  @!P3 IMAD R9, R8, c[0x0][0x10], R0 ;  /* 0x000004000809ba24 */ /* 0x000fe200078e0200 */
[----:B------:R-:W-:-:S03]  /*12b0*/  ISETP.EQ.OR P5, PT, R26, R3, P2 ;  /* 0x000000031a00720c */ /* 0x000fc600017a2670 */
[----:B------:R-:W-:-:S06]  /*12c0*/  @!P3 IMAD.WIDE.U32 R8, R9, 0x8, R34 ;  /* 0x000000080908b825 */ /* 0x000fcc00078e0022 */
[----:B------:R-:W2:Y:S01]  /*12d0*/  @!P3 LDG.E.64 R8, [R8.64] ;  /* 0x000000080808b981 */ /* 0x000ea2000c1e1b00 */
[----:B------:R-:W-:-:S03]  /*12e0*/  @!P6 FADD.FTZ R25, R25, R27 ;  /* 0x0000001b1919e221 */ /* 0x000fc60000010000 */
[----:B------:R-:W-:-:S04]  /*12f0*/  @!P5 IMAD R37, R26, c[0x0][0x10], R0 ;  /* 0x000004001a25da24 */ /* 0x000fc800078e0200 */
[----:B------:R-:W-:-:S06]  /*1300*/  @!P5 IMAD.WIDE.U32 R26, R37, 0x8, R34 ;  /* 0x00000008251ad825 */ /* 0x000fcc00078e0022 */
[----:B------:R-:W4:Y:S01]  /*1310*/  @!P5 LDG.E.64 R26, [R26.64] ;  /* 0x000000081a1ad981 */ /* 0x000f22000c1e1b00 */
[----:B------:R-:W-:-:S04]  /*1320*/  IADD3 R37, R15, 0xd, RZ ;  /* 0x0000000d0f257810 */ /* 0x000fc80007ffe0ff */
[----:B------:R-:W-:Y:S02]  /*1330*/  ISETP.EQ.OR P6, PT, R37, R3, P2 ;  /* 0x000000032500720c */ /* 0x000fe400017c2670 */
[----:B------:R-:W-:Y:S01]  /*1340*/  IADD3 R36, R15, 0xf, RZ ;  /* 0x0000000f0f247810 */ /* 0x000fe20007ffe0ff */
[----:B---3--:R-:W-:Y:S01]  /*1350*/  @!P4 FADD.FTZ R25, R25, R11 ;  /* 0x0000000b1919c221 */ /* 0x008fe20000010000 */
[----:B------:R-:W-:Y:S01]  /*1360*/  IADD3 R11, R15, 0xe, RZ ;  /* 0x0000000e0f0b7810 */ /* 0x000fe20007ffe0ff */
[----:B------:R-:W-:-:S03]  /*1370*/  @!P4 FADD.FTZ R24, R24, R10 ;  /* 0x0000000a1818c221 */ /* 0x000fc60000010000 */
[----:B------:R-:W-:-:S13]  /*1380*/  ISETP.EQ.OR P4, PT, R11, R3, P2 ;  /* 0x000000030b00720c */ /* 0x000fda0001782670 */
[----:B------:R-:W-:-:S04]  /*1390*/  @!P4 IMAD R11, R11, c[0x0][0x10], R0 ;  /* 0x000004000b0bca24 */ /* 0x000fc800078e0200 */
[----:B------:R-:W-:-:S06]  /*13a0*/  @!P4 IMAD.WIDE.U32 R10, R11, 0x8, R34 ;  /* 0x000000080b0ac825 */ /* 0x000fcc00078e0022 */
[----:B------:R-:W3:Y:S01]  /*13b0*/  @!P4 LDG.E.64 R10, [R10.64] ;  /* 0x000000080a0ac981 */ /* 0x000ee2000c1e1b00 */
[----:B--2---:R-:W-:Y:S02]  /*13c0*/  @!P3 FADD.FTZ R24, R24, R8 ;  /* 0x000000081818b221 */ /* 0x004fe40000010000 */
[----:B------:R-:W-:Y:S01]  /*13d0*/  @!P3 FADD.FTZ R25, R25, R9 ;  /* 0x000000091919b221 */ /* 0x000fe20000010000 */
[----:B------:R-:W-:Y:S01]  /*13e0*/  ISETP.EQ.OR P3, PT, R36, R3, P2 ;  /* 0x000000032400720c */ /* 0x000fe20001762670 */
[----:B------:R-:W-:-:S04]  /*13f0*/  @!P6 IMAD R9, R37, c[0x0][0x10], R0 ;  /* 0x000004002509ea24 */ /* 0x000fc800078e0200 */
[----:B------:R-:W-:-:S06]  /*1400*/  @!P6 IMAD.WIDE.U32 R8, R9, 0x8, R34 ;  /* 0x000000080908e825 */ /* 0x000fcc00078e0022 */
[----:B------:R-:W2:Y:S01]  /*1410*/  @!P6 LDG.E.64 R8, [R8.64] ;  /* 0x000000080808e981 */ /* 0x000ea2000c1e1b00 */
[----:B----4-:R-:W-:Y:S02]  /*1420*/  @!P5 FADD.FTZ R25, R25, R27 ;  /* 0x0000001b1919d221 */ /* 0x010fe40000010000 */
[----:B------:R-:W-:Y:S02]  /*1430*/  @!P3 IMAD R27, R36, c[0x0][0x10], R0 ;  /* 0x00000400241bba24 */ /* 0x000fe400078e0200 */
[----:B------:R-:W-:Y:S02]  /*1440*/  @!P5 FADD.FTZ R24, R24, R26 ;  /* 0x0000001a1818d221 */ /* 0x000fe40000010000 */
[----:B------:R-:W-:-:S06]  /*1450*/  @!P3 IMAD.WIDE.U32 R26, R27, 0x8, R34 ;  /* 0x000000081b1ab825 */ /* 0x000fcc00078e0022 */
[----:B------:R-:W4:Y:S01]  /*1460*/  @!P3 LDG.E.64 R26, [R26.64] ;  /* 0x000000081a1ab981 */ /* 0x000f22000c1e1b00 */
[----:B------:R-:W-:-:S04]  /*1470*/  UIADD3 UR5, UR5, -0x10, URZ ;  /* 0xfffffff005057890 */ /* 0x000fc8000fffe03f */
[----:B------:R-:W-:-:S06]  /*1480*/  UISETP.GT.AND UP0, UPT, UR5, 0xc, UPT ;  /* 0x0000000c0500788c */ /* 0x000fcc000bf04270 */
[----:B------:R-:W-:Y:S02]  /*1490*/  PLOP3.LUT P5, PT, PT, PT, UP0, 0x80, 0x0 ;  /* 0x000000000000781c */ /* 0x000fe40003faf008 */
        /* <DEDUP_REMOVED lines=8> */
.L_x_2027:
        /* <DEDUP_REMOVED lines=18> */
[----:B------:R-:W-:-:S06]  /*1640*/  @!P4 IMAD.WIDE.U32 R26, R27, 0x8, R34 ;  /* 0x000000081b1ac825 */ /* 0x000fcc00078e0022 */
[----:B------:R-:W4:Y:S01]  /*1650*/  @!P4 LDG.E.64 R26, [R26.64] ;  /* 0x000000081a1ac981 */ /* 0x000f22000c1e1b00 */
[----:B--2---:R-:W-:Y:S02]  /*1660*/  @!P0 FADD.FTZ R25, R25, R11 ;  /* 0x0000000b19198221 */ /* 0x004fe40000010000 */
[----:B------:R-:W-:Y:S02]  /*1670*/  @!P5 IMAD R11, R36, c[0x0][0x10], R0 ;  /* 0x00000400240bda24 */ /* 0x000fe400078e0200 */
        /* <DEDUP_REMOVED lines=9> */
[----:B----4-:R-:W-:Y:S01]  /*1710*/  @!P4 FADD.FTZ R25, R25, R27 ;  /* 0x0000001b1919c221 */ /* 0x010fe20000010000 */
[----:B------:R-:W-:Y:S01]  /*1720*/  IADD3 R27, R15, 0x1, RZ ;  /* 0x000000010f1b7810 */ /* 0x000fe20007ffe0ff */
[----:B------:R-:W-:-:S03]  /*1730*/  @!P4 FADD.FTZ R24, R24, R26 ;  /* 0x0000001a1818c221 */ /* 0x000fc60000010000 */
[----:B------:R-:W-:Y:S02]  /*1740*/  ISETP.EQ.OR P3, PT, R27, R3, P2 ;  /* 0x000000031b00720c */ /* 0x000fe40001762670 */
[C---:B------:R-:W-:Y:S01]  /*1750*/  IADD3 R26, R15.reuse, 0x3, RZ ;  /* 0x000000030f1a7810 */ /* 0x040fe20007ffe0ff */
[----:B--2---:R-:W-:Y:S01]  /*1760*/  @!P5 FADD.FTZ R24, R24, R10 ;  /* 0x0000000a1818d221 */ /* 0x004fe20000010000 */
[----:B------:R-:W-:Y:S01]  /*1770*/  IADD3 R10, R15, 0x2, RZ ;  /* 0x000000020f0a7810 */ /* 0x000fe20007ffe0ff */
[----:B------:R-:W-:-:S03]  /*1780*/  @!P5 FADD.FTZ R25, R25, R11 ;  /* 0x0000000b1919d221 */ /* 0x000fc60000010000 */
[-C--:B------:R-:W-:Y:S02]  /*1790*/  ISETP.EQ.OR P4, PT, R10, R3.reuse, P2 ;  /* 0x000000030a00720c */ /* 0x080fe40001782670 */
[----:B------:R-:W-:-:S03]  /*17a0*/  ISETP.EQ.OR P5, PT, R26, R3, P2 ;  /* 0x000000031a00720c */ /* 0x000fc600017a2670 */
[----:B------:R-:W-:Y:S02]  /*17b0*/  @!P3 IMAD R11, R27, c[0x0][0x10], R0 ;  /* 0x000004001b0bba24 */ /* 0x000fe400078e0200 */
[----:B---3--:R-:W-:Y:S02]  /*17c0*/  @!P0 FADD.FTZ R24, R24, R8 ;  /* 0x0000000818188221 */ /* 0x008fe40000010000 */
[----:B------:R-:W-:Y:S02]  /*17d0*/  @!P0 FADD.FTZ R25, R25, R9 ;  /* 0x0000000919198221 */ /* 0x000fe40000010000 */
[----:B------:R-:W-:-:S04]  /*17e0*/  @!P3 IMAD.WIDE.U32 R8, R11, 0x8, R34 ;  /* 0x000000080b08b825 */ /* 0x000fc800078e0022 */
[--C-:B------:R-:W-:Y:S02]  /*17f0*/  @!P4 IMAD R11, R10, c[0x0][0x10], R0.reuse ;  /* 0x000004000a0bca24 */ /* 0x100fe400078e0200 */
[----:B------:R-:W-:Y:S01]  /*1800*/  @!P5 IMAD R27, R26, c[0x0][0x10], R0 ;  /* 0x000004001a1bda24 */ /* 0x000fe200078e0200 */
[----:B------:R-:W2:Y:S01]  /*1810*/  @!P3 LDG.E.64 R8, [R8.64] ;  /* 0x000000080808b981 */ /* 0x000ea2000c1e1b00 */
[----:B------:R-:W-:-:S04]  /*1820*/  @!P4 IMAD.WIDE.U32 R10, R11, 0x8, R34 ;  /* 0x000000080b0ac825 */ /* 0x000fc800078e0022 */
[----:B------:R-:W-:Y:S02]  /*1830*/  @!P5 IMAD.WIDE.U32 R26, R27, 0x8, R34 ;  /* 0x000000081b1ad825 */ /* 0x000fe400078e0022 */
[----:B------:R-:W3:Y:S04]  /*1840*/  @!P4 LDG.E.64 R10, [R10.64] ;  /* 0x000000080a0ac981 */ /* 0x000ee8000c1e1b00 */
[----:B------:R-:W4:Y:S01]  /*1850*/  @!P5 LDG.E.64 R26, [R26.64] ;  /* 0x000000081a1ad981 */ /* 0x000f22000c1e1b00 */
[----:B------:R-:W-:Y:S01]  /*1860*/  UIADD3 UR5, UR5, -0x4, URZ ;  /* 0xfffffffc05057890 */ /* 0x000fe2000fffe03f */
[----:B------:R-:W-:Y:S02]  /*1870*/  PLOP3.LUT P0, PT, PT, PT, PT, 0x8, 0x0 ;  /* 0x000000000000781c */ /* 0x000fe40003f0e170 */
[----:B------:R-:W-:Y:S01]  /*1880*/  IADD3 R15, R15, 0x4, RZ ;  /* 0x000000040f0f7810 */ /* 0x000fe20007ffe0ff */
[----:B------:R-:W-:Y:S01]  /*1890*/  UIADD3 UR5, UR5, -0x4, URZ ;  /* 0xfffffffc05057890 */ /* 0x000fe2000fffe03f */
[----:B--2---:R-:W-:-:S02]  /*18a0*/  @!P3 FADD.FTZ R24, R24, R8 ;  /* 0x000000081818b221 */ /* 0x004fc40000010000 */
[----:B------:R-:W-:Y:S02]  /*18b0*/  @!P3 FADD.FTZ R25, R25, R9 ;  /* 0x000000091919b221 */ /* 0x000fe40000010000 */
[----:B---3--:R-:W-:Y:S02]  /*18c0*/  @!P4 FADD.FTZ R24, R24, R10 ;  /* 0x0000000a1818c221 */ /* 0x008fe40000010000 */
[----:B------:R-:W-:Y:S02]  /*18d0*/  @!P4 FADD.FTZ R25, R25, R11 ;  /* 0x0000000b1919c221 */ /* 0x000fe40000010000 */
[----:B----4-:R-:W-:Y:S02]  /*18e0*/  @!P5 FADD.FTZ R24, R24, R26 ;  /* 0x0000001a1818d221 */ /* 0x010fe40000010000 */
[----:B------:R-:W-:Y:S02]  /*18f0*/  @!P5 FADD.FTZ R25, R25, R27 ;  /* 0x0000001b1919d221 */ /* 0x000fe40000010000 */
.L_x_2029:
[----:B------:R-:W-:-:S13]  /*1900*/  ISETP.NE.OR P0, PT, RZ, UR5, P0 ;  /* 0x00000005ff007c0c */ /* 0x000fda0008705670 */
[----:B------:R-:W-:Y:S05]  /*1910*/  @!P0 BRA `(.L_x_2025) ;  /* 0x000001f000008947 */ /* 0x000fea0003800000 */
.L_x_2026:
        /* <DEDUP_REMOVED lines=8> */
[----:B------:R-:W-:-:S04]  /*19a0*/  IADD3 R26, R15, 0x3, RZ ;  /* 0x000000030f1a7810 */ /* 0x000fc80007ffe0ff */
[----:B------:R-:W-:-:S05]  /*19b0*/  ISETP.EQ.OR P5, PT, R26, R3, P2 ;  /* 0x000000031a00720c */ /* 0x000fca00017a2670 */
[--C-:B------:R-:W-:Y:S02]  /*19c0*/  @!P3 IMAD R27, R27, c[0x0][0x10], R0.reuse ;  /* 0x000004001b1bba24 */ /* 0x100fe400078e0200 */
[----:B0-----:R-:W-:-:S04]  /*19d0*/  @!P4 IMAD R11, R36, c[0x0][0x10], R0 ;  /* 0x00000400240bca24 */ /* 0x001fc800078e0200 */
[----:B------:R-:W-:-:S06]  /*19e0*/  @!P4 IMAD.WIDE.U32 R10, R11, 0x8, R34 ;  /* 0x000000080b0ac825 */ /* 0x000fcc00078e0022 */
[----:B------:R-:W3:Y:S01]  /*19f0*/  @!P4 LDG.E.64 R10, [R10.64] ;  /* 0x000000080a0ac981 */ /* 0x000ee2000c1e1b00 */
[----:B--2---:R-:W-:Y:S02]  /*1a00*/  @!P0 FADD.FTZ R24, R24, R8 ;  /* 0x0000000818188221 */ /* 0x004fe40000010000 */
[----:B------:R-:W-:Y:S02]  /*1a10*/  @!P0 FADD.FTZ R25, R25, R9 ;  /* 0x0000000919198221 */ /* 0x000fe40000010000 */
[----:B------:R-:W-:-:S04]  /*1a20*/  @!P3 IMAD.WIDE.U32 R8, R27, 0x8, R34 ;  /* 0x000000081b08b825 */ /* 0x000fc800078e0022 */
[----:B------:R-:W-:Y:S02]  /*1a30*/  @!P5 IMAD R27, R26, c[0x0][0x10], R0 ;  /* 0x000004001a1bda24 */ /* 0x000fe400078e0200 */
[----:B------:R-:W2:Y:S02]  /*1a40*/  @!P3 LDG.E.64 R8, [R8.64] ;  /* 0x000000080808b981 */ /* 0x000ea4000c1e1b00 */
[----:B------:R-:W-:-:S06]  /*1a50*/  @!P5 IMAD.WIDE.U32 R26, R27, 0x8, R34 ;  /* 0x000000081b1ad825 */ /* 0x000fcc00078e0022 */
[----:B------:R-:W4:Y:S01]  /*1a60*/  @!P5 LDG.E.64 R26, [R26.64] ;  /* 0x000000081a1ad981 */ /* 0x000f22000c1e1b00 */
[----:B------:R-:W-:-:S06]  /*1a70*/  UIADD3 UR5, UR5, -0x4, URZ ;  /* 0xfffffffc05057890 */ /* 0x000fcc000fffe03f */
[----:B------:R-:W-:Y:S02]  /*1a80*/  ISETP.NE.AND P0, PT, RZ, UR5, PT ;  /* 0x00000005ff007c0c */ /* 0x000fe4000bf05270 */
        /* <DEDUP_REMOVED lines=8> */
.L_x_2025:
        /* <DEDUP_REMOVED lines=12> */
.L_x_2031:
[----:B------:R-:W-:Y:S05]  /*1bd0*/  BSYNC B0 ;  /* 0x0000000000007941 */ /* 0x000fea0003800000 */
.L_x_2030:
        /* <DEDUP_REMOVED lines=16> */
.L_x_2022:
[----:B------:R-:W-:Y:S01]  /*1ce0*/  LOP3.LUT P0, RZ, R3, R2, RZ, 0xfc, !PT ;  /* 0x0000000203ff7212 */ /* 0x000fe2000780fcff */
[----:B------:R0:W-:Y:S01]  /*1cf0*/  @!P2 STS.64 [0x30], R24 ;  /* 0x00003018ff00a388 */ /* 0x0001e20000000a00 */
        /* <DEDUP_REMOVED lines=16> */
[----:B------:R-:W-:-:S02]  /*1e00*/  ISETP.NE.AND P4, PT, RZ, UR7, PT ;  /* 0x00000007ff007c0c */ /* 0x000fc4000bf85270 */
[C---:B0-----:R-:W-:Y:S01]  /*1e10*/  IADD3 R25, R4.reuse, 0x40, RZ ;  /* 0x0000004004197810 */ /* 0x041fe20007ffe0ff */
[----:B------:R-:W0:Y:S01]  /*1e20*/  LDS.64 R26, [0x30] ;  /* 0x00003000ff1a7984 */ /* 0x000e220000000a00 */
[----:B------:R-:W-:Y:S02]  /*1e30*/  IADD3 R15, R4, 0x80, RZ ;  /* 0x00000080040f7810 */ /* 0x000fe40007ffe0ff */
[----:B------:R-:W-:Y:S02]  /*1e40*/  ISETP.GE.U32.AND P2, PT, R25, c[0x0][0x1c8], PT ;  /* 0x0000720019007a0c */ /* 0x000fe40003f46070 */
[----:B------:R-:W-:Y:S02]  /*1e50*/  ISETP.GE.U32.AND P3, PT, R15, c[0x0][0x1c8], PT ;  /* 0x000072000f007a0c */ /* 0x000fe40003f66070 */
[----:B------:R-:W-:-:S04]  /*1e60*/  SHF.R.S32.HI R24, RZ, 0x1f, R15 ;  /* 0x0000001fff187819 */ /* 0x000fc8000001140f */
[----:B------:R-:W-:-:S04]  /*1e70*/  ISETP.GE.AND.EX P3, PT, R24, c[0x0][0x1cc], PT, P3 ;  /* 0x0000730018007a0c */ /* 0x000fc80003f66330 */
[----:B------:R-:W-:Y:S01]  /*1e80*/  ISETP.GT.U32.OR P3, PT, R2, 0x7f, P3 ;  /* 0x0000007f0200780c */ /* 0x000fe20001f64470 */
[----:B0-----:R-:W-:-:S04]  /*1e90*/  FMUL.FTZ R26, R26, c[0x0][0x1f4] ;  /* 0x00007d001a1a7a20 */ /* 0x001fc80000410000 */
[C---:B------:R-:W-:Y:S02]  /*1ea0*/  FMUL.FTZ R36, R26.reuse, R26 ;  /* 0x0000001a1a247220 */ /* 0x040fe40000410000 */
[C---:B------:R-:W-:Y:S02]  /*1eb0*/  FADD.FTZ R17, -R26.reuse, R17 ;  /* 0x000000111a117221 */ /* 0x040fe40000010100 */
[----:B------:R-:W-:Y:S01]  /*1ec0*/  FFMA.FTZ R27, R27, c[0x0][0x1f4], -R36 ;  /* 0x00007d001b1b7a23 */ /* 0x000fe20000010824 */
[----:B------:R-:W-:Y:S01]  /*1ed0*/  HFMA2.MMA R36, -RZ, RZ, 1.875, 0 ;  /* 0x3f800000ff247435 */ /* 0x000fe200000001ff */
[C---:B------:R-:W-:Y:S02]  /*1ee0*/  FADD.FTZ R33, -R26.reuse, R16 ;  /* 0x000000101a217221 */ /* 0x040fe40000010100 */
[C---:B------:R-:W-:Y:S01]  /*1ef0*/  FADD.FTZ R35, -R26.reuse, R18 ;  /* 0x000000121a237221 */ /* 0x040fe20000010100 */
[----:B------:R-:W-:Y:S01]  /*1f00*/  FSETP.GTU.FTZ.AND P0, PT, R27, RZ, PT ;  /* 0x000000ff1b00720b */ /* 0x000fe20003f1c000 */
[----:B------:R-:W-:-:S02]  /*1f10*/  FADD.FTZ R19, -R26, R19 ;  /* 0x000000131a137221 */ /* 0x000fc40000010100 */
[C---:B------:R-:W-:Y:S02]  /*1f20*/  FADD.FTZ R37, -R26.reuse, R20 ;  /* 0x000000141a257221 */ /* 0x040fe40000010100 */
[C---:B------:R-:W-:Y:S02]  /*1f30*/  FADD.FTZ R21, -R26.reuse, R21 ;  /* 0x000000151a157221 */ /* 0x040fe40000010100 */
[C---:B------:R-:W-:Y:S02]  /*1f40*/  FADD.FTZ R22, -R26.reuse, R22 ;  /* 0x000000161a167221 */ /* 0x040fe40000010100 */
[----:B------:R-:W-:Y:S01]  /*1f50*/  FADD.FTZ R23, -R26, R23 ;  /* 0x000000171a177221 */ /* 0x000fe20000010100 */
[----:B------:R-:W-:-:S03]  /*1f60*/  SHF.R.S32.HI R26, RZ, 0x1f, R25 ;  /* 0x0000001fff1a7819 */ /* 0x000fc60000011419 */
[----:B------:R-:W-:Y:S01]  /*1f70*/  @P0 FADD.FTZ R27, R27, c[0x0][0x188] ;  /* 0x000062001b1b0621 */ /* 0x000fe20000010000 */
[----:B------:R-:W-:-:S03]  /*1f80*/  ISETP.GE.AND.EX P2, PT, R26, c[0x0][0x1cc], PT, P2 ;  /* 0x000073001a007a0c */ /* 0x000fc60003f46320 */
[----:B------:R0:W1:Y:S01]  /*1f90*/  @P0 MUFU.RSQ R36, R27 ;  /* 0x0000001b00240308 */ /* 0x0000620000001400 */
[----:B------:R-:W-:Y:S02]  /*1fa0*/  ISETP.GE.U32.AND P0, PT, R4, c[0x0][0x1c8], PT ;  /* 0x0000720004007a0c */ /* 0x000fe40003f06070 */
[----:B------:R-:W-:Y:S02]  /*1fb0*/  ISETP.GT.U32.OR P2, PT, R2, 0x7f, P2 ;  /* 0x0000007f0200780c */ /* 0x000fe40001744470 */
[----:B0-----:R-:W-:-:S04]  /*1fc0*/  SHF.R.S32.HI R27, RZ, 0x1f, R4 ;  /* 0x0000001fff1b7819 */ /* 0x001fc80000011404 */
[----:B------:R-:W-:Y:S01]  /*1fd0*/  ISETP.GE.AND.EX P0, PT, R27, c[0x0][0x1cc], PT, P0 ;  /* 0x000073001b007a0c */ /* 0x000fe20003f06300 */
[----:B-1----:R-:W-:-:S03]  /*1fe0*/  FMUL.FTZ R32, R17, R36 ;  /* 0x0000002411207220 */ /* 0x002fc60000410000 */
[----:B------:R-:W-:Y:S01]  /*1ff0*/  ISETP.GT.U32.OR P0, PT, R2, 0x7f, P0 ;  /* 0x0000007f0200780c */ /* 0x000fe20000704470 */
[-C--:B------:R-:W-:Y:S02]  /*2000*/  FMUL.FTZ R33, R33, R36.reuse ;  /* 0x0000002421217220 */ /* 0x080fe40000410000 */
[-C--:B------:R-:W-:Y:S02]  /*2010*/  FMUL.FTZ R35, R35, R36.reuse ;  /* 0x0000002423237220 */ /* 0x080fe40000410000 */
[-C--:B------:R-:W-:Y:S02]  /*2020*/  FMUL.FTZ R34, R19, R36.reuse ;  /* 0x0000002413227220 */ /* 0x080fe40000410000 */
[-C--:B------:R-:W-:Y:S02]  /*2030*/  FMUL.FTZ R37, R37, R36.reuse ;  /* 0x0000002425257220 */ /* 0x080fe40000410000 */
[-C--:B------:R-:W-:Y:S02]  /*2040*/  FMUL.FTZ R21, R21, R36.reuse ;  /* 0x0000002415157220 */ /* 0x080fe40000410000 */
[----:B------:R-:W-:-:S02]  /*2050*/  FMUL.FTZ R17, R22, R36 ;  /* 0x0000002416117220 */ /* 0x000fc40000410000 */
[----:B------:R-:W-:Y:S02]  /*2060*/  FMUL.FTZ R36, R23, R36 ;  /* 0x0000002417247220 */ /* 0x000fe40000410000 */
[C-C-:B--2---:R-:W-:Y:S02]  /*2070*/  FFMA.FTZ R20, R8.reuse, R17, R10.reuse ;  /* 0x0000001108147223 */ /* 0x144fe4000001000a */
[----:B------:R-:W-:Y:S02]  /*2080*/  FFMA.FTZ R19, R9, R21, R11 ;  /* 0x0000001509137223 */ /* 0x000fe4000001000b */
[C-C-:B------:R-:W-:Y:S02]  /*2090*/  FFMA.FTZ R22, R8.reuse, R33, R10.reuse ;  /* 0x0000002108167223 */ /* 0x140fe4000001000a */
[C-C-:B------:R-:W-:Y:S02]  /*20a0*/  FFMA.FTZ R16, R8.reuse, R35, R10.reuse ;  /* 0x0000002308107223 */ /* 0x140fe4000001000a */
[----:B------:R-:W-:-:S02]  /*20b0*/  FFMA.FTZ R18, R8, R37, R10 ;  /* 0x0000002508127223 */ /* 0x000fc4000001000a */
        /* <DEDUP_REMOVED lines=14> */
.L_x_2032:
[----:B------:R-:W-:Y:S01]  /*21a0*/  BSSY B0, `(.L_x_2033) ;  /* 0x000000b000007945 */ /* 0x000fe20003800000 */
[----:B------:R-:W-:Y:S05]  /*21b0*/  @P0 BRA `(.L_x_2034) ;  /* 0x0000009000000947 */ /* 0x000fea0003800000 */
        /* <DEDUP_REMOVED lines=9> */
.L_x_2034:
[----:B------:R-:W-:Y:S05]  /*2250*/  BSYNC B0 ;  /* 0x0000000000007941 */ /* 0x000fea0003800000 */
.L_x_2033:
        /* <DEDUP_REMOVED lines=11> */
.L_x_2035:
[----:B------:R-:W-:Y:S01]  /*2310*/  BSSY B0, `(.L_x_2036) ;  /* 0x000000b000007945 */ /* 0x000fe20003800000 */
[----:B------:R-:W-:Y:S05]  /*2320*/  @P2 BRA `(.L_x_2037) ;  /* 0x0000009000002947 */ /* 0x000fea0003800000 */
[----:B------:R-:W-:Y:S01]  /*2330*/  MOV R8, R28 ;  /* 0x0000001c00087202 */ /* 0x000fe20000000f00 */
[----:B------:R-:W-:Y:S01]  /*2340*/  IMAD R26, R26, c[0x0][0x1c0], RZ ;  /* 0x000070001a1a7a24 */ /* 0x000fe200078e02ff */
[----:B------:R-:W-:-:S03]  /*2350*/  MOV R9, R31 ;  /* 0x0000001f00097202 */ /* 0x000fc60000000f00 */
[C---:B0-----:R-:W-:Y:S02]  /*2360*/  IMAD R11, R25.reuse, c[0x0][0x1c4], R26 ;  /* 0x00007100190b7a24 */ /* 0x041fe400078e021a */
[----:B------:R-:W-:-:S05]  /*2370*/  IMAD.WIDE.U32 R8, R25, c[0x0][0x1c0], R8 ;  /* 0x0000700019087a25 */ /* 0x000fca00078e0008 */
[----:B------:R-:W-:Y:S02]  /*2380*/  IADD3 R11, R9, R11, RZ ;  /* 0x0000000b090b7210 */ /* 0x000fe40007ffe0ff */
[----:B------:R-:W-:-:S04]  /*2390*/  LEA R10, P0, R8, c[0x0][0x160], 0x2 ;  /* 0x00005800080a7a11 */ /* 0x000fc800078010ff */
[----:B------:R-:W-:-:S05]  /*23a0*/  LEA.HI.X R11, R8, c[0x0][0x164], R11, 0x2, P0 ;  /* 0x00005900080b7a11 */ /* 0x000fca00000f140b */
[----:B------:R0:W-:Y:S04]  /*23b0*/  STG.E.64 [R10.64], R16 ;  /* 0x000000100a007986 */ /* 0x0001e8000c101b08 */
.L_x_2037:
[----:B------:R-:W-:Y:S05]  /*23c0*/  BSYNC B0 ;  /* 0x0000000000007941 */ /* 0x000fea0003800000 */
.L_x_2036:
        /* <DEDUP_REMOVED lines=11> */
.L_x_2038:
        /* <DEDUP_REMOVED lines=11> */
.L_x_2040:
[----:B------:R-:W-:Y:S05]  /*2530*/  BSYNC B0 ;  /* 0x0000000000007941 */ /* 0x000fea0003800000 */
.L_x_2039:
        /* <DEDUP_REMOVED lines=11> */
.L_x_2041:
[----:B------:R-:W-:Y:S01]  /*25f0*/  BSSY B0, `(.L_x_2042) ;  /* 0x000000a000007945 */ /* 0x000fe20003800000 */
[----:B------:R-:W-:Y:S05]  /*2600*/  @!P1 BRA `(.L_x_2043) ;  /* 0x0000008000009947 */ /* 0x000fea0003800000 */
[----:B------:R-:W-:Y:S01]  /*2610*/  MOV R29, R31 ;  /* 0x0000001f001d7202 */ /* 0x000fe20000000f00 */
[----:B0-----:R-:W-:-:S04]  /*2620*/  IMAD R8, R7, c[0x0][0x1c0], RZ ;  /* 0x0000700007087a24 */ /* 0x001fc800078e02ff */
[----:B------:R-:W-:-:S04]  /*2630*/  IMAD.WIDE.U32 R28, R5, c[0x0][0x1c0], R28 ;  /* 0x00007000051c7a25 */ /* 0x000fc800078e001c */
[----:B------:R-:W-:Y:S01]  /*2640*/  IMAD R9, R5, c[0x0][0x1c4], R8 ;  /* 0x0000710005097a24 */ /* 0x000fe200078e0208 */
[----:B------:R-:W-:-:S04]  /*2650*/  LEA R8, P0, R28, c[0x0][0x160], 0x2 ;  /* 0x000058001c087a11 */ /* 0x000fc800078010ff */
[----:B------:R-:W-:-:S04]  /*2660*/  IADD3 R9, R29, R9, RZ ;  /* 0x000000091d097210 */ /* 0x000fc80007ffe0ff */
[----:B------:R-:W-:-:S05]  /*2670*/  LEA.HI.X R9, R28, c[0x0][0x164], R9, 0x2, P0 ;  /* 0x000059001c097a11 */ /* 0x000fca00000f1409 */
[----:B------:R0:W-:Y:S02]  /*2680*/  STG.E.64 [R8.64], R20 ;  /* 0x0000001408007986 */ /* 0x0001e4000c101b08 */
.L_x_2043:
[----:B------:R-:W-:Y:S05]  /*2690*/  BSYNC B0 ;  /* 0x0000000000007941 */ /* 0x000fea0003800000 */
.L_x_2042:
[----:B------:R-:W-:Y:S02]  /*26a0*/  IADD3 R13, R13, c[0x0][0x10], RZ ;  /* 0x000004000d0d7a10 */ /* 0x000fe40007ffe0ff */
[----:B------:R-:W-:Y:S02]  /*26b0*/  IADD3 R12, R12, 0x1, RZ ;  /* 0x000000010c0c7810 */ /* 0x000fe40007ffe0ff */
[----:B------:R-:W-:-:S13]  /*26c0*/  ISETP.GE.AND P0, PT, R13, UR4, PT ;  /* 0x000000040d007c0c */ /* 0x000fda000bf06270 */
[----:B------:R-:W-:Y:S01]  /*26d0*/  @P0 CALL.REL.NOINC `(.L_x_2044) ;  /* 0x0000001000000944 */ /* 0x000fe20003c00000 */
[----:B------:R-:W-:Y:S05]  /*26e0*/  BRA `(.L_x_2045) ;  /* 0xffffdaa000007947 */ /* 0x000fea000383ffff */
.L_x_2044:
[----:B------:R-:W-:Y:S05]  /*26f0*/  EXIT ;  /* 0x000000000000794d */ /* 0x000fea0003800000 */
.L_x_2046:
        /* <DEDUP_REMOVED lines=16> */
.L_x_2341:


//--------------------- .text._Z35group_norm_nhwc_fwd_one_pass_kernelI11Fp32IOFp32WLi512ELi4ELi128EEv26Group_norm_nhwc_fwd_params --------------------------
	.section	.text._Z35group_norm_nhwc_fwd_one_pass_kernelI11Fp32IOFp32WLi512ELi4ELi128EEv26Group_norm_nhwc_fwd_params,"ax",@progbits
	.sectioninfo	@"SHI_REGISTERS=56"
	.align	128
        .global         _Z35group_norm_nhwc_fwd_one_pass_kernelI11Fp32IOFp32WLi512ELi4ELi128EEv26Group_norm_nhwc_fwd_params
        .type           _Z35group_norm_nhwc_fwd_one_pass_kernelI11Fp32IOFp32WLi512ELi4ELi128EEv26Group_norm_nhwc_fwd_params,@function
        .size           _Z35group_norm_nhwc_fwd_one_pass_kernelI11Fp32IOFp32WLi512ELi4ELi128EEv26Group_norm_nhwc_fwd_params,(.L_x_2342 - _Z35group_norm_nhwc_fwd_one_pass_kernelI11Fp32IOFp32WLi512ELi4ELi128EEv26Group_norm_nhwc_fwd_params)
        .other          _Z35group_norm_nhwc_fwd_one_pass_kernelI11Fp32IOFp32WLi512ELi4ELi128EEv26Group_norm_nhwc_fwd_params,@"STO_CUDA_ENTRY STV_DEFAULT"
_Z35group_norm_nhwc_fwd_one_pass_kernelI11Fp32IOFp32WLi512ELi4ELi128EEv26Group_norm_nhwc_fwd_params:
.text._Z35group_norm_nhwc_fwd_one_pass_kernelI11Fp32IOFp32WLi512ELi4ELi128EEv26Group_norm_nhwc_fwd_params:
        /* <DEDUP_REMOVED lines=14> */
[----:B------:R-:W-:Y:S02]  /*00e0*/  ISETP.GE.U32.AND P1, PT, R48, 0x80, PT ;  /* 0x000000803000780c */ /* 0x000fe40003f26070 */
[----:B------:R-:W-:Y:S01]  /*00f0*/  SHF.R.S32.HI R5, RZ, 0x1f, R48 ;  /* 0x0000001fff057819 */ /* 0x000fe20000011430 */
[----:B-1----:R-:W-:-:S03]  /*0100*/  IMAD R3, R2, c[0x0][0x1e4], R3 ;  /* 0x0000790002037a24 */ /* 0x002fc600078e0203 */
[----:B------:R-:W-:Y:S02]  /*0110*/  LEA.HI R42, R5, R48, RZ, 0x5 ;  /* 0x00000030052a7211 */ /* 0x000fe400078f28ff */
[C---:B------:R-:W-:Y:S02]  /*0120*/  IADD3 R47, R3.reuse, 0x40, RZ ;  /* 0x00000040032f7810 */ /* 0x040fe40007ffe0ff */
[----:B------:R-:W-:Y:S02]  /*0130*/  IADD3 R46, R3, 0x80, RZ ;  /* 0x00000080032e7810 */ /* 0x000fe40007ffe0ff */
[----:B------:R-:W-:Y:S02]  /*0140*/  ISETP.LT.U32.AND P3, PT, R47, c[0x0][0x1c8], PT ;  /* 0x000072002f007a0c */ /* 0x000fe40003f61070 */
[----:B------:R-:W-:Y:S02]  /*0150*/  ISETP.LT.U32.AND P2, PT, R46, c[0x0][0x1c8], PT ;  /* 0x000072002e007a0c */ /* 0x000fe40003f41070 */
[----:B------:R-:W-:-:S02]  /*0160*/  SHF.R.S32.HI R9, RZ, 0x1f, R47 ;  /* 0x0000001fff097819 */ /* 0x000fc4000001142f */
[----:B------:R-:W-:Y:S02]  /*0170*/  SHF.R.S32.HI R8, RZ, 0x1f, R46 ;  /* 0x0000001fff087819 */ /* 0x000fe4000001142e */
[C---:B------:R-:W-:Y:S02]  /*0180*/  IADD3 R45, R3.reuse, 0xc0, RZ ;  /* 0x000000c0032d7810 */ /* 0x040fe40007ffe0ff */
[----:B------:R-:W-:Y:S02]  /*0190*/  ISETP.LT.U32.AND P4, PT, R3, c[0x0][0x1c8], PT ;  /* 0x0000720003007a0c */ /* 0x000fe40003f81070 */
[----:B------:R-:W-:Y:S02]  /*01a0*/  SHF.R.S32.HI R10, RZ, 0x1f, R3 ;  /* 0x0000001fff0a7819 */ /* 0x000fe40000011403 */
[----:B------:R-:W-:Y:S02]  /*01b0*/  ISETP.LT.AND.EX P3, PT, R9, c[0x0][0x1cc], !P1, P3 ;  /* 0x0000730009007a0c */ /* 0x000fe40004f61330 */
[----:B------:R-:W-:-:S02]  /*01c0*/  ISETP.LT.AND.EX P2, PT, R8, c[0x0][0x1cc], !P1, P2 ;  /* 0x0000730008007a0c */ /* 0x000fc40004f41320 */
[C---:B------:R-:W-:Y:S02]  /*01d0*/  IADD3 R6, R3.reuse, 0x100, RZ ;  /* 0x0000010003067810 */ /* 0x040fe40007ffe0ff */
[----:B------:R-:W-:Y:S02]  /*01e0*/  IADD3 R7, R3, 0x140, RZ ;  /* 0x0000014003077810 */ /* 0x000fe40007ffe0ff */
[----:B------:R-:W-:Y:S02]  /*01f0*/  ISETP.LT.U32.AND P0, PT, R45, c[0x0][0x1c8], PT ;  /* 0x000072002d007a0c */ /* 0x000fe40003f01070 */
[----:B------:R-:W-:Y:S02]  /*0200*/  SHF.R.S32.HI R51, RZ, 0x1f, R45 ;  /* 0x0000001fff337819 */ /* 0x000fe4000001142d */
[C---:B------:R-:W-:Y:S02]  /*0210*/  IADD3 R8, R3.reuse, 0x180, RZ ;  /* 0x0000018003087810 */ /* 0x040fe40007ffe0ff */
[----:B------:R-:W-:-:S02]  /*0220*/  IADD3 R9, R3, 0x1c0, RZ ;  /* 0x000001c003097810 */ /* 0x000fc40007ffe0ff */
[----:B------:R-:W-:Y:S02]  /*0230*/  ISETP.LT.AND.EX P4, PT, R10, c[0x0][0x1cc], !P1, P4 ;  /* 0x000073000a007a0c */ /* 0x000fe40004f81340 */
[----:B------:R-:W-:Y:S02]  /*0240*/  MOV R5, R0 ;  /* 0x0000000000057202 */ /* 0x000fe40000000f00 */
[----:B------:R-:W-:Y:S02]  /*0250*/  SHF.R.S32.HI R42, RZ, 0x5, R42 ;  /* 0x00000005ff2a7819 */ /* 0x000fe4000001142a */
[----:B------:R-:W-:Y:S02]  /*0260*/  ISETP.LT.AND.EX P1, PT, R51, c[0x0][0x1cc], !P1, P0 ;  /* 0x0000730033007a0c */ /* 0x000fe40004f21300 */
[----:B------:R-:W-:Y:S02]  /*0270*/  SHF.R.S32.HI R44, RZ, 0x1f, R6 ;  /* 0x0000001fff2c7819 */ /* 0x000fe40000011406 */
[----:B------:R-:W-:-:S02]  /*0280*/  SHF.R.S32.HI R50, RZ, 0x1f, R7 ;  /* 0x0000001fff327819 */ /* 0x000fc40000011407 */
[----:B------:R-:W-:Y:S02]  /*0290*/  SHF.R.S32.HI R43, RZ, 0x1f, R8 ;  /* 0x0000001fff2b7819 */ /* 0x000fe40000011408 */
[----:B------:R-:W-:Y:S02]  /*02a0*/  SHF.R.S32.HI R49, RZ, 0x1f, R9 ;  /* 0x0000001fff317819 */ /* 0x000fe40000011409 */
.L_x_2082:
[----:B0-----:R-:W-:Y:S02]  /*02b0*/  IABS R13, c[0x0][0x1d8] ;  /* 0x00007600000d7a13 */ /* 0x001fe40000000000 */
[----:B------:R-:W-:Y:S02]  /*02c0*/  SHF.R.S32.HI R18, RZ, 0x1f, R3 ;  /* 0x0000001fff127819 */ /* 0x000fe40000011403 */
[----:B------:R-:W0:Y:S01]  /*02d0*/  I2F.RP R12, R13 ;  /* 0x0000000d000c7306 */ /* 0x000e220000209400 */
[----:B------:R-:W-:Y:S02]  /*02e0*/  SHF.R.S32.HI R16, RZ, 0x1f, R47 ;  /* 0x0000001fff107819 */ /* 0x000fe4000001142f */
[----:B------:R-:W-:-:S03]  /*02f0*/  SHF.R.S32.HI R17, RZ, 0x1f, R46 ;  /* 0x0000001fff117819 */ /* 0x000fc6000001142e */
[----:B------:R-:W-:Y:S02]  /*0300*/  @P3 IMAD R16, R16, c[0x0][0x1c0], RZ ;  /* 0x0000700010103a24 */ /* 0x000fe400078e02ff */
[----:B------:R-:W-:Y:S02]  /*0310*/  @P2 IMAD R17, R17, c[0x0][0x1c0], RZ ;  /* 0x0000700011112a24 */ /* 0x000fe400078e02ff */
[----:B------:R-:W-:Y:S02]  /*0320*/  @P3 IMAD R25, R47, c[0x0][0x1c4], R16 ;  /* 0x000071002f193a24 */ /* 0x000fe400078e0210 */
        /* <DEDUP_REMOVED lines=13> */
[----:B------:R-:W-:-:S05]  /*0400*/  IADD3 R12, -R11, RZ, RZ ;  /* 0x000000ff0b0c7210 */ /* 0x000fca0007ffe1ff */
[----:B------:R-:W-:-:S05]  /*0410*/  IMAD R12, R13, R12, R14 ;  /* 0x0000000c0d0c7224 */ /* 0x000fca00078e020e */
[----:B------:R-:W-:-:S13]  /*0420*/  ISETP.GT.U32.AND P6, PT, R13, R12, PT ;  /* 0x0000000c0d00720c */ /* 0x000fda0003fc4070 */
[-C--:B------:R-:W-:Y:S02]  /*0430*/  @!P6 IADD3 R12, R12, -R13.reuse, RZ ;  /* 0x8000000d0c0ce210 */ /* 0x080fe40007ffe0ff */
[----:B------:R-:W-:Y:S02]  /*0440*/  @!P6 IADD3 R11, R11, 0x1, RZ ;  /* 0x000000010b0be810 */ /* 0x000fe40007ffe0ff */
[----:B------:R-:W-:Y:S02]  /*0450*/  ISETP.GE.U32.AND P0, PT, R12, R13, PT ;  /* 0x0000000d0c00720c */ /* 0x000fe40003f06070 */
[----:B------:R-:W-:Y:S02]  /*0460*/  ISETP.NE.AND P6, PT, RZ, c[0x0][0x1d8], PT ;  /* 0x00007600ff007a0c */ /* 0x000fe40003fc5270 */
[----:B------:R-:W-:-:S09]  /*0470*/  LOP3.LUT R13, R10, 0x2, RZ, 0xc0, !PT ;  /* 0x000000020a0d7812 */ /* 0x000fd200078ec0ff */
        /* <DEDUP_REMOVED lines=9> */
[----:B------:R-:W-:Y:S02]  /*0510*/  ISETP.LT.U32.AND P5, PT, R48, 0x80, !P5 ;  /* 0x000000803000780c */ /* 0x000fe40006fa1070 */
[----:B------:R-:W-:Y:S01]  /*0520*/  LEA R12, R12, R13, 0x2 ;  /* 0x0000000d0c0c7211 */ /* 0x000fe200078e10ff */
[----:B------:R-:W-:Y:S02]  /*0530*/  IMAD R21, R11, c[0x0][0x1d4], R10 ;  /* 0x000075000b157a24 */ /* 0x000fe400078e020a */
[----:B------:R-:W-:Y:S01]  /*0540*/  @P4 IMAD R10, R18, c[0x0][0x1c0], RZ ;  /* 0x00007000120a4a24 */ /* 0x000fe200078e02ff */
[----:B------:R-:W-:-:S05]  /*0550*/  SHF.R.S32.HI R13, RZ, 0x1f, R12 ;  /* 0x0000001fff0d7819 */ /* 0x000fca000001140c */
[----:B------:R-:W-:-:S04]  /*0560*/  IMAD.WIDE.U32 R14, R11, c[0x0][0x1d0], R12 ;  /* 0x000074000b0e7a25 */ /* 0x000fc800078e000c */
[----:B------:R-:W-:Y:S01]  /*0570*/  @P4 IMAD R11, R3, c[0x0][0x1c4], R10 ;  /* 0x00007100030b4a24 */ /* 0x000fe200078e020a */
[----:B------:R-:W-:Y:S02]  /*0580*/  IADD3 R21, R15, R21, RZ ;  /* 0x000000150f157210 */ /* 0x000fe40007ffe0ff */
[-C--:B------:R-:W-:Y:S02]  /*0590*/  @P4 MOV R20, R14.reuse ;  /* 0x0000000e00144202 */ /* 0x080fe40000000f00 */
        /* <DEDUP_REMOVED lines=8> */
[----:B------:R-:W-:Y:S01]  /*0620*/  @P2 IMAD.WIDE.U32 R16, R46, c[0x0][0x1c0], R16 ;  /* 0x000070002e102a25 */ /* 0x000fe200078e0010 */
[----:B------:R-:W-:Y:S02]  /*0630*/  @P3 IADD3 R11, R23, R25, RZ ;  /* 0x00000019170b3210 */ /* 0x000fe40007ffe0ff */
[----:B------:R-:W-:Y:S01]  /*0640*/  @P3 LEA R10, P6, R22, c[0x0][0x170], 0x2 ;  /* 0x00005c00160a3a11 */ /* 0x000fe200078c10ff */
[----:B------:R-:W-:Y:S01]  /*0650*/  @P5 IMAD R23, R44, c[0x0][0x1c0], RZ ;  /* 0x000070002c175a24 */ /* 0x000fe200078e02ff */
[----:B------:R-:W-:Y:S02]  /*0660*/  @P4 LEA.HI.X R27, R18, c[0x0][0x174], R19, 0x2, P0 ;  /* 0x00005d00121b4a11 */ /* 0x000fe400000f1413 */
[----:B------:R-:W-:Y:S01]  /*0670*/  @P3 LEA.HI.X R11, R22, c[0x0][0x174], R11, 0x2, P6 ;  /* 0x00005d00160b3a11 */ /* 0x000fe200030f140b */
[----:B------:R-:W-:Y:S01]  /*0680*/  @P1 IMAD R22, R51, c[0x0][0x1c0], RZ ;  /* 0x0000700033161a24 */ /* 0x000fe200078e02ff */
[----:B------:R-:W-:Y:S01]  /*0690*/  @P2 IADD3 R17, R17, R29, RZ ;  /* 0x0000001d11112210 */ /* 0x000fe20007ffe0ff */
[----:B------:R-:W-:Y:S01]  /*06a0*/  @P5 IMAD R29, R6, c[0x0][0x1c4], R23 ;  /* 0x00007100061d5a24 */ /* 0x000fe200078e0217 */
[----:B------:R-:W-:Y:S01]  /*06b0*/  @P2 LEA R18, P6, R16, c[0x0][0x170], 0x2 ;  /* 0x00005c0010122a11 */ /* 0x000fe200078c10ff */
[----:B------:R-:W-:Y:S01]  /*06c0*/  @P1 IMAD R25, R45, c[0x0][0x1c4], R22 ;  /* 0x000071002d191a24 */ /* 0x000fe200078e0216 */
[----:B------:R-:W-:-:S02]  /*06d0*/  ISETP.GE.U32.AND P0, PT, R7, c[0x0][0x1c8], PT ;  /* 0x0000720007007a0c */ /* 0x000fc40003f06070 */
[----:B------:R-:W-:Y:S02]  /*06e0*/  @P2 LEA.HI.X R19, R16, c[0x0][0x174], R17, 0x2, P6 ;  /* 0x00005d0010132a11 */ /* 0x000fe400030f1411 */
[----:B------:R-:W-:Y:S02]  /*06f0*/  ISETP.GE.AND.EX P0, PT, R50, c[0x0][0x1cc], PT, P0 ;  /* 0x0000730032007a0c */ /* 0x000fe40003f06300 */
[-C--:B------:R-:W-:Y:S02]  /*0700*/  @P1 MOV R16, R14.reuse ;  /* 0x0000000e00101202 */ /* 0x080fe40000000f00 */
[-C--:B------:R-:W-:Y:S02]  /*0710*/  @P1 MOV R17, R21.reuse ;  /* 0x0000001500111202 */ /* 0x080fe40000000f00 */
[----:B------:R-:W-:Y:S02]  /*0720*/  ISETP.LT.U32.AND P0, PT, R48, 0x80, !P0 ;  /* 0x000000803000780c */ /* 0x000fe40004701070 */
[----:B------:R-:W-:Y:S01]  /*0730*/  @P5 MOV R22, R14 ;  /* 0x0000000e00165202 */ /* 0x000fe20000000f00 */
[----:B------:R-:W-:Y:S01]  /*0740*/  @P1 IMAD.WIDE.U32 R16, R45, c[0x0][0x1c0], R16 ;  /* 0x000070002d101a25 */ /* 0x000fe200078e0010 */
[----:B------:R-:W-:-:S04]  /*0750*/  @P5 MOV R23, R21 ;  /* 0x0000001500175202 */ /* 0x000fc80000000f00 */
[----:B------:R-:W-:Y:S01]  /*0760*/  @P1 IADD3 R17, R17, R25, RZ ;  /* 0x0000001911111210 */ /* 0x000fe20007ffe0ff */
[----:B------:R-:W-:Y:S01]  /*0770*/  @P5 IMAD.WIDE.U32 R22, R6, c[0x0][0x1c0], R22 ;  /* 0x0000700006165a25 */ /* 0x000fe200078e0016 */
[----:B------:R-:W-:-:S03]  /*0780*/  @P1 LEA R32, P6, R16, c[0x0][0x170], 0x2 ;  /* 0x00005c0010201a11 */ /* 0x000fc600078c10ff */
[----:B------:R-:W-:Y:S01]  /*0790*/  @P0 MOV R28, R14 ;  /* 0x0000000e001c0202 */ /* 0x000fe20000000f00 */
[----:B------:R-:W-:Y:S01]  /*07a0*/  @P0 IMAD R24, R50, c[0x0][0x1c0], RZ ;  /* 0x0000700032180a24 */ /* 0x000fe200078e02ff */
[----:B------:R-:W-:Y:S02]  /*07b0*/  @P1 LEA.HI.X R33, R16, c[0x0][0x174], R17, 0x2, P6 ;  /* 0x00005d0010211a11 */ /* 0x000fe400030f1411 */
[----:B------:R-:W-:Y:S01]  /*07c0*/  @P5 IADD3 R17, R23, R29, RZ ;  /* 0x0000001d17115210 */ /* 0x000fe20007ffe0ff */
[----:B------:R-:W-:Y:S01]  /*07d0*/  @P0 IMAD R25, R7, c[0x0][0x1c4], R24 ;  /* 0x0000710007190a24 */ /* 0x000fe200078e0218 */
[C---:B------:R-:W-:Y:S02]  /*07e0*/  @P5 LEA R16, P6, R22.reuse, c[0x0][0x170], 0x2 ;  /* 0x00005c0016105a11 */ /* 0x040fe400078c10ff */
[----:B------:R-:W-:Y:S02]  /*07f0*/  @P0 MOV R29, R21 ;  /* 0x00000015001d0202 */ /* 0x000fe40000000f00 */
[----:B------:R-:W-:-:S02]  /*0800*/  @P5 LEA.HI.X R17, R22, c[0x0][0x174], R17, 0x2, P6 ;  /* 0x00005d0016115a11 */ /* 0x000fc400030f1411 */
[----:B------:R-:W-:Y:S01]  /*0810*/  CS2R R22, SRZ ;  /* 0x0000000000167805 */ /* 0x000fe2000001ff00 */
[----:B------:R-:W-:-:S05]  /*0820*/  @P0 IMAD.WIDE.U32 R28, R7, c[0x0][0x1c0], R28 ;  /* 0x00007000071c0a25 */ /* 0x000fca00078e001c */
[----:B------:R0:W2:Y:S01]  /*0830*/  @P5 LDG.E.64 R22, [R16.64] ;  /* 0x0000000610165981 */ /* 0x0000a2000c1e1b00 */
[----:B------:R-:W-:Y:S02]  /*0840*/  @P0 IADD3 R29, R29, R25, RZ ;  /* 0x000000191d1d0210 */ /* 0x000fe40007ffe0ff */
[----:B------:R-:W-:Y:S01]  /*0850*/  ISETP.GE.U32.AND P5, PT, R8, c[0x0][0x1c8], PT ;  /* 0x0000720008007a0c */ /* 0x000fe20003fa6070 */
[----:B------:R-:W-:-:S03]  /*0860*/  CS2R R24, SRZ ;  /* 0x0000000000187805 */ /* 0x000fc6000001ff00 */
[----:B------:R-:W-:Y:S02]  /*0870*/  ISETP.GE.AND.EX P5, PT, R43, c[0x0][0x1cc], PT, P5 ;  /* 0x000073002b007a0c */ /* 0x000fe40003fa6350 */
[C---:B0-----:R-:W-:Y:S01]  /*0880*/  @P0 LEA R16, P6, R28.reuse, c[0x0][0x170], 0x2 ;  /* 0x00005c001c100a11 */ /* 0x041fe200078c10ff */
[----:B------:R0:W3:Y:S03]  /*0890*/  @P4 LDG.E.64 R24, [R26.64] ;  /* 0x000000061a184981 */ /* 0x0000e6000c1e1b00 */
[----:B------:R-:W-:Y:S02]  /*08a0*/  @P0 LEA.HI.X R17, R28, c[0x0][0x174], R29, 0x2, P6 ;  /* 0x00005d001c110a11 */ /* 0x000fe400030f141d */
[----:B------:R-:W-:Y:S02]  /*08b0*/  ISETP.GE.U32.AND P6, PT, R9, c[0x0][0x1c8], PT ;  /* 0x0000720009007a0c */ /* 0x000fe40003fc6070 */
[----:B------:R-:W-:-:S02]  /*08c0*/  ISETP.LT.U32.AND P5, PT, R48, 0x80, !P5 ;  /* 0x000000803000780c */ /* 0x000fc40006fa1070 */
[----:B------:R-:W-:Y:S01]  /*08d0*/  ISETP.GE.AND.EX P6, PT, R49, c[0x0][0x1cc], PT, P6 ;  /* 0x0000730031007a0c */ /* 0x000fe20003fc6360 */
[----:B0-----:R-:W-:-:S03]  /*08e0*/  CS2R R26, SRZ ;  /* 0x00000000001a7805 */ /* 0x001fc6000001ff00 */
[----:B------:R-:W-:Y:S01]  /*08f0*/  ISETP.LT.U32.AND P6, PT, R48, 0x80, !P6 ;  /* 0x000000803000780c */ /* 0x000fe200077c1070 */
[----:B------:R-:W-:Y:S01]  /*0900*/  CS2R R28, SRZ ;  /* 0x00000000001c7805 */ /* 0x000fe2000001ff00 */
[----:B------:R-:W-:Y:S01]  /*0910*/  CS2R R30, SRZ ;  /* 0x00000000001e7805 */ /* 0x000fe2000001ff00 */
[----:B------:R0:W4:Y:S04]  /*0920*/  @P3 LDG.E.64 R26, [R10.64] ;  /* 0x000000060a1a3981 */ /* 0x000128000c1e1b00 */
[----:B------:R1:W5:Y:S01]  /*0930*/  @P2 LDG.E.64 R28, [R18.64] ;  /* 0x00000006121c2981 */ /* 0x000362000c1e1b00 */
[----:B------:R-:W-:-:S03]  /*0940*/  @P5 IMAD R35, R43, c[0x0][0x1c0], RZ ;  /* 0x000070002b235a24 */ /* 0x000fc600078e02ff */
[----:B------:R1:W2:Y:S01]  /*0950*/  @P1 LDG.E.64 R30, [R32.64] ;  /* 0x00000006201e1981 */ /* 0x0002a2000c1e1b00 */
[-C--:B0-----:R-:W-:Y:S02]  /*0960*/  @P5 MOV R10, R14.reuse ;  /* 0x0000000e000a5202 */ /* 0x081fe40000000f00 */
[-C--:B------:R-:W-:Y:S01]  /*0970*/  @P5 MOV R11, R21.reuse ;  /* 0x00000015000b5202 */ /* 0x080fe20000000f00 */
[C---:B------:R-:W-:Y:S01]  /*0980*/  @P5 IMAD R35, R8.reuse, c[0x0][0x1c4], R35 ;  /* 0x0000710008235a24 */ /* 0x040fe200078e0223 */
[----:B-1----:R-:W-:Y:S01]  /*0990*/  @P6 MOV R18, R14 ;  /* 0x0000000e00126202 */ /* 0x002fe20000000f00 */
[----:B------:R-:W-:Y:S01]  /*09a0*/  @P6 IMAD R34, R49, c[0x0][0x1c0], RZ ;  /* 0x0000700031226a24 */ /* 0x000fe200078e02ff */
[----:B------:R-:W-:Y:S01]  /*09b0*/  @P6 MOV R19, R21 ;  /* 0x0000001500136202 */ /* 0x000fe20000000f00 */
[----:B------:R-:W-:Y:S01]  /*09c0*/  CS2R R32, SRZ ;  /* 0x0000000000207805 */ /* 0x000fe2000001ff00 */
[----:B------:R-:W-:-:S04]  /*09d0*/  @P5 IMAD.WIDE.U32 R10, R8, c[0x0][0x1c0], R10 ;  /* 0x00007000080a5a25 */ /* 0x000fc800078e000a */
[----:B------:R-:W-:Y:S01]  /*09e0*/  @P6 IMAD R37, R9, c[0x0][0x1c4], R34 ;  /* 0x0000710009256a24 */ /* 0x000fe200078e0222 */
[----:B------:R0:W2:Y:S01]  /*09f0*/  @P0 LDG.E.64 R32, [R16.64] ;  /* 0x0000000610200981 */ /* 0x0000a2000c1e1b00 */
[----:B------:R-:W-:Y:S01]  /*0a00*/  @P5 IADD3 R11, R11, R35, RZ ;  /* 0x000000230b0b5210 */ /* 0x000fe20007ffe0ff */
[----:B------:R-:W-:Y:S01]  /*0a10*/  @P6 IMAD.WIDE.U32 R18, R9, c[0x0][0x1c0], R18 ;  /* 0x0000700009126a25 */ /* 0x000fe200078e0012 */
[----:B------:R-:W-:Y:S01]  /*0a20*/  CS2R R34, SRZ ;  /* 0x0000000000227805 */ /* 0x000fe2000001ff00 */
[----:B0-----:R-:W-:-:S04]  /*0a30*/  @P5 LEA R16, P0, R10, c[0x0][0x170], 0x2 ;  /* 0x00005c000a105a11 */ /* 0x001fc800078010ff */
[----:B------:R-:W-:Y:S02]  /*0a40*/  @P5 LEA.HI.X R17, R10, c[0x0][0x174], R11, 0x2, P0 ;  /* 0x00005d000a115a11 */ /* 0x000fe400000f140b */
[----:B------:R-:W-:Y:S02]  /*0a50*/  @P6 IADD3 R11, R19, R37, RZ ;  /* 0x00000025130b6210 */ /* 0x000fe40007ffe0ff */
[C---:B------:R-:W-:Y:S01]  /*0a60*/  @P6 LEA R10, P0, R18.reuse, c[0x0][0x170], 0x2 ;  /* 0x00005c00120a6a11 */ /* 0x040fe200078010ff */
[----:B------:R-:W-:Y:S01]  /*0a70*/  CS2R R36, SRZ ;  /* 0x0000000000247805 */ /* 0x000fe2000001ff00 */
[----:B------:R5:W2:Y:S02]  /*0a80*/  @P5 LDG.E.64 R34, [R16.64] ;  /* 0x0000000610225981 */ /* 0x000aa4000c1e1b00 */
[----:B------:R-:W-:-:S05]  /*0a90*/  @P6 LEA.HI.X R11, R18, c[0x0][0x174], R11, 0x2, P0 ;  /* 0x00005d00120b6a11 */ /* 0x000fca00000f140b */
[----:B------:R0:W2:Y:S04]  /*0aa0*/  @P6 LDG.E.64 R36, [R10.64] ;  /* 0x000000060a246981 */ /* 0x0000a8000c1e1b00 */
[----:B------:R-:W1:Y:S02]  /*0ab0*/  S2R R40, SR_LANEID ;  /* 0x0000000000287919 */ /* 0x000e640000000000 */
[C---:B-1----:R-:W-:Y:S02]  /*0ac0*/  ISETP.GT.AND P0, PT, R40.reuse, 0x1e, PT ;  /* 0x0000001e2800780c */ /* 0x042fe40003f04270 */
[----:B------:R-:W-:Y:S02]  /*0ad0*/  ISETP.NE.AND P6, PT, R40, RZ, PT ;  /* 0x000000ff2800720c */ /* 0x000fe40003fc5270 */
[----:B------:R-:W-:Y:S01]  /*0ae0*/  ISETP.NE.AND P5, PT, R48, RZ, PT ;  /* 0x000000ff3000720c */ /* 0x000fe20003fa5270 */
[----:B---3--:R-:W-:-:S02]  /*0af0*/  FMUL.FTZ R19, R25, R25 ;  /* 0x0000001919137220 */ /* 0x008fc40000410000 */
[C---:B------:R-:W-:Y:S02]  /*0b00*/  FADD.FTZ R18, R24.reuse, R25 ;  /* 0x0000001918127221 */ /* 0x040fe40000010000 */
[----:B------:R-:W-:Y:S02]  /*0b10*/  FFMA.FTZ R19, R24, R24, R19 ;  /* 0x0000001818137223 */ /* 0x000fe40000010013 */
[----:B------:R-:W-:Y:S02]  /*0b20*/  FADD.FTZ R18, RZ, R18 ;  /* 0x00000012ff127221 */ /* 0x000fe40000010000 */
[----:B------:R-:W-:Y:S02]  /*0b30*/  FADD.FTZ R19, RZ, R19 ;  /* 0x00000013ff137221 */ /* 0x000fe40000010000 */
[----:B----4-:R-:W-:Y:S02]  /*0b40*/  FMUL.FTZ R41, R27, R27 ;  /* 0x0000001b1b297220 */ /* 0x010fe40000410000 */
[----:B------:R-:W-:-:S02]  /*0b50*/  FADD.FTZ R39, R26, R27 ;  /* 0x0000001b1a277221 */ /* 0x000fc40000010000 */
[----:B-----5:R-:W-:Y:S02]  /*0b60*/  FMUL.FTZ R17, R29, R29 ;  /* 0x0000001d1d117220 */ /* 0x020fe40000410000 */
[----:B------:R-:W-:Y:S02]  /*0b70*/  FFMA.FTZ R38, R26, R26, R41 ;  /* 0x0000001a1a267223 */ /* 0x000fe40000010029 */
[----:B------:R-:W-:Y:S02]  /*0b80*/  FADD.FTZ R18, R18, R39 ;  /* 0x0000002712127221 */ /* 0x000fe40000010000 */
[C---:B0-----:R-:W-:Y:S02]  /*0b90*/  FADD.FTZ R11, R28.reuse, R29 ;  /* 0x0000001d1c0b7221 */ /* 0x041fe40000010000 */
[----:B------:R-:W-:Y:S02]  /*0ba0*/  FFMA.FTZ R10, R28, R28, R17 ;  /* 0x0000001c1c0a7223 */ /* 0x000fe40000010011 */
[----:B------:R-:W-:-:S02]  /*0bb0*/  FADD.FTZ R19, R19, R38 ;  /* 0x0000002613137221 */ /* 0x000fc40000010000 */
[----:B--2---:R-:W-:Y:S02]  /*0bc0*/  FMUL.FTZ R17, R31, R31 ;  /* 0x0000001f1f117220 */ /* 0x004fe40000410000 */
[----:B------:R-:W-:Y:S02]  /*0bd0*/  FADD.FTZ R11, R18, R11 ;  /* 0x0000000b120b7221 */ /* 0x000fe40000010000 */
[C---:B------:R-:W-:Y:S02]  /*0be0*/  FADD.FTZ R16, R30.reuse, R31 ;  /* 0x0000001f1e107221 */ /* 0x040fe40000010000 */
[----:B------:R-:W-:Y:S02]  /*0bf0*/  FADD.FTZ R10, R19, R10 ;  /* 0x0000000a130a7221 */ /* 0x000fe40000010000 */
[----:B------:R-:W-:Y:S02]  /*0c00*/  FFMA.FTZ R17, R30, R30, R17 ;  /* 0x0000001e1e117223 */ /* 0x000fe40000010011 */
[----:B------:R-:W-:-:S02]  /*0c10*/  FMUL.FTZ R19, R23, R23 ;  /* 0x0000001717137220 */ /* 0x000fc40000410000 */
[----:B------:R-:W-:Y:S02]  /*0c20*/  FADD.FTZ R11, R11, R16 ;  /* 0x000000100b0b7221 */ /* 0x000fe40000010000 */
[----:B------:R-:W-:Y:S02]  /*0c30*/  FADD.FTZ R16, R22, R23 ;  /* 0x0000001716107221 */ /* 0x000fe40000010000 */
[----:B------:R-:W-:Y:S02]  /*0c40*/  FADD.FTZ R10, R10, R17 ;  /* 0x000000110a0a7221 */ /* 0x000fe40000010000 */
[----:B------:R-:W-:Y:S02]  /*0c50*/  FFMA.FTZ R19, R22, R22, R19 ;  /* 0x0000001616137223 */ /* 0x000fe40000010013 */
[----:B------:R-:W-:Y:S02]  /*0c60*/  FMUL.FTZ R17, R33, R33 ;  /* 0x0000002121117220 */ /* 0x000fe40000410000 */
[----:B------:R-:W-:-:S02]  /*0c70*/  FADD.FTZ R11, R11, R16 ;  /* 0x000000100b0b7221 */ /* 0x000fc40000010000 */
[----:B------:R-:W-:Y:S02]  /*0c80*/  FADD.FTZ R16, R32, R33 ;  /* 0x0000002120107221 */ /* 0x000fe40000010000 */
[----:B------:R-:W-:Y:S02]  /*0c90*/  FADD.FTZ R10, R10, R19 ;  /* 0x000000130a0a7221 */ /* 0x000fe40000010000 */
[----:B------:R-:W-:Y:S02]  /*0ca0*/  FFMA.FTZ R17, R32, R32, R17 ;  /* 0x0000002020117223 */ /* 0x000fe40000010011 */
[----:B------:R-:W-:Y:S02]  /*0cb0*/  FMUL.FTZ R19, R35, R35 ;  /* 0x0000002323137220 */ /* 0x000fe40000410000 */
[----:B------:R-:W-:Y:S02]  /*0cc0*/  FADD.FTZ R11, R11, R16 ;  /* 0x000000100b0b7221 */ /* 0x000fe40000010000 */
[----:B------:R-:W-:-:S02]  /*0cd0*/  FADD.FTZ R10, R10, R17 ;  /* 0x000000110a0a7221 */ /* 0x000fc40000010000 */
[C---:B------:R-:W-:Y:S02]  /*0ce0*/  FADD.FTZ R16, R34.reuse, R35 ;  /* 0x0000002322107221 */ /* 0x040fe40000010000 */
[----:B------:R-:W-:Y:S02]  /*0cf0*/  FFMA.FTZ R19, R34, R34, R19 ;  /* 0x0000002222137223 */ /* 0x000fe40000010013 */
[----:B------:R-:W-:Y:S02]  /*0d00*/  FMUL.FTZ R17, R37, R37 ;  /* 0x0000002525117220 */ /* 0x000fe40000410000 */
[----:B------:R-:W-:Y:S02]  /*0d10*/  FADD.FTZ R11, R11, R16 ;  /* 0x000000100b0b7221 */ /* 0x000fe40000010000 */
[----:B------:R-:W-:Y:S02]  /*0d20*/  FADD.FTZ R38, R36, R37 ;  /* 0x0000002524267221 */ /* 0x000fe40000010000 */
[----:B------:R-:W-:-:S02]  /*0d30*/  FADD.FTZ R10, R10, R19 ;  /* 0x000000130a0a7221 */ /* 0x000fc40000010000 */
        /* <DEDUP_REMOVED lines=31> */
[----:B------:R-:W-:-:S04]  /*0f30*/  MOV R40, c[0x0][0xc] ;  /* 0x0000030000287a02 */ /* 0x000fc80000000f00 */
[----:B------:R-:W-:Y:S01]  /*0f40*/  ISETP.GE.U32.AND P0, PT, R40, 0x2, PT ;  /* 0x000000022800780c */ /* 0x000fe20003f06070 */
        /* <DEDUP_REMOVED lines=30> */
.L_x_2049:
[----:B------:R-:W2:Y:S01]  /*1130*/  LDG.E.STRONG.GPU R19, [R10.64] ;  /* 0x000000060a137981 */ /* 0x000ea2000c1ef900 */
[----:B------:R-:W-:Y:S01]  /*1140*/  YIELD ;  /* 0x0000000000007946 */ /* 0x000fe20003800000 */
[----:B--2---:R-:W-:Y:S01]  /*1150*/  ISETP.NE.AND P0, PT, R19, R18, PT ;  /* 0x000000121300720c */ /* 0x004fe20003f05270 */
[----:B------:R-:W-:-:S12]  /*1160*/  CCTL.IVALL ;  /* 0x00000000ff00798f */ /* 0x000fd80002000000 */
[----:B------:R-:W-:Y:S05]  /*1170*/  @P0 BRA `(.L_x_2049) ;  /* 0xffffffb000000947 */ /* 0x000fea000383ffff */
.L_x_2048:
        /* <DEDUP_REMOVED lines=17> */
.L_x_2053:
        /* <DEDUP_REMOVED lines=109> */
[----:B------:R-:W-:Y:S02]  /*1960*/  IADD3 R10, R10, -0x10, RZ ;  /* 0xfffffff00a0a7810 */ /* 0x000fe40007ffe0ff */
[----:B------:R-:W-:Y:S01]  /*1970*/  IADD3 R11, R11, 0x10, RZ ;  /* 0x000000100b0b7810 */ /* 0x000fe20007ffe0ff */
[----:B--2---:R-:W-:Y:S02]  /*1980*/  @!P6 FADD.FTZ R38, R38, R18 ;  /* 0x000000122626e221 */ /* 0x004fe40000010000 */
[----:B------:R-:W-:Y:S01]  /*1990*/  @!P6 FADD.FTZ R39, R39, R19 ;  /* 0x000000132727e221 */ /* 0x000fe20000010000 */
[----:B------:R-:W-:-:S13]  /*19a0*/  ISETP.GT.AND P6, PT, R10, 0xc, PT ;  /* 0x0000000c0a00780c */ /* 0x000fda0003fc4270 */
[----:B------:R-:W-:Y:S05]  /*19b0*/  @P6 BRA `(.L_x_2053) ;  /* 0xfffff8d000006947 */ /* 0x000fea000383ffff */
.L_x_2052:
[----:B------:R-:W-:-:S13]  /*19c0*/  ISETP.GT.AND P6, PT, R10, 0x4, PT ;  /* 0x000000040a00780c */ /* 0x000fda0003fc4270 */
[----:B------:R-:W-:Y:S05]  /*19d0*/  @!P6 BRA `(.L_x_2054) ;  /* 0x000003b00000e947 */ /* 0x000fea0003800000 */
[C---:B------:R-:W-:Y:S02]  /*19e0*/  ISETP.EQ.OR P0, PT, R11.reuse, R2, P5 ;  /* 0x000000020b00720c */ /* 0x040fe40002f02670 */
[----:B------:R-:W-:-:S04]  /*19f0*/  IADD3 R40, R11, 0x1, RZ ;  /* 0x000000010b287810 */ /* 0x000fc80007ffe0ff */
        /* <DEDUP_REMOVED lines=21> */
[----:B------:R-:W-:-:S04]  /*1b50*/  IADD3 R11, R11, 0x4, RZ ;  /* 0x000000040b0b7810 */ /* 0x000fc80007ffe0ff */
        /* <DEDUP_REMOVED lines=13> */
[----:B--2---:R-:W-:Y:S01]  /*1c30*/  @!P0 FADD.FTZ R38, R38, R18 ;  /* 0x0000001226268221 */ /* 0x004fe20000010000 */
[----:B------:R-:W-:Y:S01]  /*1c40*/  IADD3 R18, R11, 0x2, RZ ;  /* 0x000000020b127810 */ /* 0x000fe20007ffe0ff */
[----:B------:R-:W-:Y:S01]  /*1c50*/  @!P0 FADD.FTZ R39, R39, R19 ;  /* 0x0000001327278221 */ /* 0x000fe20000010000 */
[----:B------:R-:W-:Y:S02]  /*1c60*/  IADD3 R19, R11, 0x3, RZ ;  /* 0x000000030b137810 */ /* 0x000fe40007ffe0ff */
        /* <DEDUP_REMOVED lines=10> */
[----:B------:R-:W-:Y:S02]  /*1d10*/  IADD3 R10, R10, -0x4, RZ ;  /* 0xfffffffc0a0a7810 */ /* 0x000fe40007ffe0ff */
[----:B------:R-:W-:Y:S02]  /*1d20*/  IADD3 R11, R11, 0x4, RZ ;  /* 0x000000040b0b7810 */ /* 0x000fe40007ffe0ff */
[----:B------:R-:W-:Y:S01]  /*1d30*/  IADD3 R10, R10, -0x4, RZ ;  /* 0xfffffffc0a0a7810 */ /* 0x000fe20007ffe0ff */
[----:B--2---:R-:W-:Y:S02]  /*1d40*/  @!P0 FADD.FTZ R38, R38, R40 ;  /* 0x0000002826268221 */ /* 0x004fe40000010000 */
[----:B------:R-:W-:Y:S01]  /*1d50*/  @!P0 FADD.FTZ R39, R39, R41 ;  /* 0x0000002927278221 */ /* 0x000fe20000010000 */
[----:B------:R-:W-:Y:S01]  /*1d60*/  PLOP3.LUT P0, PT, PT, PT, PT, 0x8, 0x0 ;  /* 0x000000000000781c */ /* 0x000fe20003f0e170 */
[----:B---3--:R-:W-:-:S02]  /*1d70*/  @!P6 FADD.FTZ R38, R38, R18 ;  /* 0x000000122626e221 */ /* 0x008fc40000010000 */
[----:B------:R-:W-:Y:S02]  /*1d80*/  @!P6 FADD.FTZ R39, R39, R19 ;  /* 0x000000132727e221 */ /* 0x000fe40000010000 */
.L_x_2054:
[----:B------:R-:W-:-:S13]  /*1d90*/  ISETP.NE.OR P0, PT, R10, RZ, P0 ;  /* 0x000000ff0a00720c */ /* 0x000fda0000705670 */
[----:B------:R-:W-:Y:S05]  /*1da0*/  @!P0 BRA `(.L_x_2050) ;  /* 0x000001f000008947 */ /* 0x000fea0003800000 */
.L_x_2051:
        /* <DEDUP_REMOVED lines=24> */
[----:B------:R-:W-:Y:S01]  /*1f30*/  IADD3 R11, R11, 0x4, RZ ;  /* 0x000000040b0b7810 */ /* 0x000fe20007ffe0ff */
[----:B--2---:R-:W-:Y:S02]  /*1f40*/  @!P0 FADD.FTZ R38, R38, R18 ;  /* 0x0000001226268221 */ /* 0x004fe40000010000 */
[----:B------:R-:W-:Y:S01]  /*1f50*/  @!P0 FADD.FTZ R39, R39, R19 ;  /* 0x0000001327278221 */ /* 0x000fe20000010000 */
[----:B------:R-:W-:Y:S01]  /*1f60*/  ISETP.NE.AND P0, PT, R10, RZ, PT ;  /* 0x000000ff0a00720c */ /* 0x000fe20003f05270 */
[----:B---3--:R-:W-:Y:S02]  /*1f70*/  @!P6 FADD.FTZ R38, R38, R40 ;  /* 0x000000282626e221 */ /* 0x008fe40000010000 */
[----:B------:R-:W-:-:S10]  /*1f80*/  @!P6 FADD.FTZ R39, R39, R41 ;  /* 0x000000292727e221 */ /* 0x000fd40000010000 */
[----:B------:R-:W-:Y:S05]  /*1f90*/  @P0 BRA `(.L_x_2051) ;  /* 0xfffffe1000000947 */ /* 0x000fea000383ffff */
.L_x_2050:
        /* <DEDUP_REMOVED lines=12> */
.L_x_2056:
[----:B------:R-:W-:Y:S05]  /*2060*/  BSYNC B0 ;  /* 0x0000000000007941 */ /* 0x000fea0003800000 */
.L_x_2055:
        /* <DEDUP_REMOVED lines=16> */
.L_x_2047:
[----:B------:R-:W-:Y:S01]  /*2170*/  LOP3.LUT P0, RZ, R2, R48, RZ, 0xfc, !PT ;  /* 0x0000003002ff7212 */ /* 0x000fe2000780fcff */
[----:B------:R0:W-:Y:S01]  /*2180*/  @!P5 STS.64 [0x30], R38 ;  /* 0x00003026ff00d388 */ /* 0x0001e20000000a00 */
[----:B------:R-:W-:Y:S02]  /*2190*/  ISETP.EQ.U32.AND P6, PT, RZ, c[0x0][0x168], PT ;  /* 0x00005a00ff007a0c */ /* 0x000fe40003fc2070 */
[C---:B------:R-:W-:Y:S02]  /*21a0*/  SHF.L.U32 R16, R12.reuse, 0x2, RZ ;  /* 0x000000020c107819 */ /* 0x040fe400000006ff */
[----:B------:R-:W-:Y:S02]  /*21b0*/  ISETP.EQ.OR.EX P0, PT, RZ, c[0x0][0x16c], P0, P6 ;  /* 0x00005b00ff007a0c */ /* 0x000fe40000702760 */
[----:B------:R-:W-:Y:S02]  /*21c0*/  SHF.L.U64.HI R13, R12, 0x2, R13 ;  /* 0x000000020c0d7819 */ /* 0x000fe4000001020d */
[----:B------:R-:W-:-:S04]  /*21d0*/  IADD3 R10, P6, R16, c[0x0][0x178], RZ ;  /* 0x00005e00100a7a10 */ /* 0x000fc80007fde0ff */
[----:B------:R-:W-:Y:S02]  /*21e0*/  IADD3.X R11, R13, c[0x0][0x17c], RZ, P6, !PT ;  /* 0x00005f000d0b7a10 */ /* 0x000fe400037fe4ff */
[----:B------:R-:W-:-:S03]  /*21f0*/  IADD3 R12, P6, R16, c[0x0][0x180], RZ ;  /* 0x00006000100c7a10 */ /* 0x000fc60007fde0ff */
[----:B------:R-:W-:Y:S01]  /*2200*/  @!P0 MOV R18, 0x8 ;  /* 0x0000000800128802 */ /* 0x000fe20000000f00 */
[----:B------:R-:W-:Y:S01]  /*2210*/  @!P0 FMUL.FTZ R17, R39, c[0x0][0x1f4] ;  /* 0x00007d0027118a20 */ /* 0x000fe20000410000 */
[----:B------:R-:W-:Y:S01]  /*2220*/  IADD3.X R13, R13, c[0x0][0x184], RZ, P6, !PT ;  /* 0x000061000d0d7a10 */ /* 0x000fe200037fe4ff */
[----:B------:R-:W-:Y:S02]  /*2230*/  @!P0 FMUL.FTZ R16, R38, c[0x0][0x1f4] ;  /* 0x00007d0026108a20 */ /* 0x000fe40000410000 */
[----:B------:R-:W-:-:S05]  /*2240*/  @!P0 IMAD.WIDE R18, R5, R18, c[0x0][0x168] ;  /* 0x00005a0005128625 */ /* 0x000fca00078e0212 */
[----:B------:R-:W-:Y:S04]  /*2250*/  @!P0 STG.E.64 [R18.64], R16 ;  /* 0x0000001012008986 */ /* 0x000fe8000c101b06 */
[----:B------:R-:W-:Y:S06]  /*2260*/  BAR.SYNC.DEFER_BLOCKING 0x0 ;  /* 0x0000000000007b1d */ /* 0x000fec0000010000 */
[----:B------:R-:W2:Y:S04]  /*2270*/  LDG.E.64 R10, [R10.64] ;  /* 0x000000060a0a7981 */ /* 0x000ea8000c1e1b00 */
[----:B------:R-:W2:Y:S01]  /*2280*/  LDG.E.64 R12, [R12.64] ;  /* 0x000000060c0c7981 */ /* 0x000ea2000c1e1b00 */
[----:B0-----:R-:W-:Y:S01]  /*2290*/  HFMA2.MMA R39, -RZ, RZ, 1.875, 0 ;  /* 0x3f800000ff277435 */ /* 0x001fe200000001ff */
[----:B------:R-:W-:-:S02]  /*22a0*/  ISETP.NE.AND P6, PT, RZ, UR5, PT ;  /* 0x00000005ff007c0c */ /* 0x000fc4000bfc5270 */
[----:B------:R-:W0:Y:S02]  /*22b0*/  LDS.64 R16, [0x30] ;  /* 0x00003000ff107984 */ /* 0x000e240000000a00 */
[----:B0-----:R-:W-:-:S04]  /*22c0*/  FMUL.FTZ R38, R16, c[0x0][0x1f4] ;  /* 0x00007d0010267a20 */ /* 0x001fc80000410000 */
[C---:B------:R-:W-:Y:S02]  /*22d0*/  FMUL.FTZ R40, R38.reuse, R38 ;  /* 0x0000002626287220 */ /* 0x040fe40000410000 */
[C---:B------:R-:W-:Y:S02]  /*22e0*/  FADD.FTZ R24, -R38.reuse, R24 ;  /* 0x0000001826187221 */ /* 0x040fe40000010100 */
[----:B------:R-:W-:Y:S02]  /*22f0*/  FFMA.FTZ R40, R17, c[0x0][0x1f4], -R40 ;  /* 0x00007d0011287a23 */ /* 0x000fe40000010828 */
[C---:B------:R-:W-:Y:S02]  /*2300*/  FADD.FTZ R16, -R38.reuse, R25 ;  /* 0x0000001926107221 */ /* 0x040fe40000010100 */
[----:B------:R-:W-:Y:S01]  /*2310*/  FADD.FTZ R26, -R38, R26 ;  /* 0x0000001a261a7221 */ /* 0x000fe20000010100 */
[----:B------:R-:W-:Y:S01]  /*2320*/  FSETP.GTU.FTZ.AND P0, PT, R40, RZ, PT ;  /* 0x000000ff2800720b */ /* 0x000fe20003f1c000 */
[----:B------:R-:W-:-:S12]  /*2330*/  FADD.FTZ R52, -R38, R27 ;  /* 0x0000001b26347221 */ /* 0x000fd80000010100 */
[----:B------:R-:W-:-:S04]  /*2340*/  @P0 FADD.FTZ R40, R40, c[0x0][0x188] ;  /* 0x0000620028280621 */ /* 0x000fc80000010000 */
[----:B------:R-:W0:Y:S02]  /*2350*/  @P0 MUFU.RSQ R39, R40 ;  /* 0x0000002800270308 */ /* 0x000e240000001400 */
[-C--:B0-----:R-:W-:Y:S02]  /*2360*/  FMUL.FTZ R17, R24, R39.reuse ;  /* 0x0000002718117220 */ /* 0x081fe40000410000 */
[-C--:B------:R-:W-:Y:S02]  /*2370*/  FMUL.FTZ R18, R16, R39.reuse ;  /* 0x0000002710127220 */ /* 0x080fe40000410000 */
[-C--:B------:R-:W-:Y:S02]  /*2380*/  FMUL.FTZ R27, R26, R39.reuse ;  /* 0x000000271a1b7220 */ /* 0x080fe40000410000 */
[----:B------:R-:W-:Y:S02]  /*2390*/  FMUL.FTZ R26, R52, R39 ;  /* 0x00000027341a7220 */ /* 0x000fe40000410000 */
[----:B--2---:R-:W-:-:S02]  /*23a0*/  FFMA.FTZ R16, R10, R17, R12 ;  /* 0x000000110a107223 */ /* 0x004fc4000001000c */
        /* <DEDUP_REMOVED lines=12> */
.L_x_2057:
[----:B------:R-:W-:Y:S01]  /*2470*/  BSSY B0, `(.L_x_2058) ;  /* 0x000000c000007945 */ /* 0x000fe20003800000 */
[----:B------:R-:W-:Y:S05]  /*2480*/  @!P4 BRA `(.L_x_2059) ;  /* 0x000000a00000c947 */ /* 0x000fea0003800000 */
[----:B------:R-:W-:Y:S02]  /*2490*/  SHF.R.S32.HI R18, RZ, 0x1f, R3 ;  /* 0x0000001fff127819 */ /* 0x000fe40000011403 */
[----:B------:R-:W-:-:S03]  /*24a0*/  MOV R19, R21 ;  /* 0x0000001500137202 */ /* 0x000fc60000000f00 */
        /* <DEDUP_REMOVED lines=8> */
.L_x_2059:
[----:B------:R-:W-:Y:S05]  /*2530*/  BSYNC B0 ;  /* 0x0000000000007941 */ /* 0x000fea0003800000 */
.L_x_2058:
[C---:B------:R-:W-:Y:S02]  /*2540*/  FADD.FTZ R28, -R38.reuse, R28 ;  /* 0x0000001c261c7221 */ /* 0x040fe40000010100 */
[----:B------:R-:W-:Y:S02]  /*2550*/  FADD.FTZ R29, -R38, R29 ;  /* 0x0000001d261d7221 */ /* 0x000fe40000010100 */
[----:B0-----:R-:W-:Y:S02]  /*2560*/  FFMA.FTZ R16, R10, R27, R12 ;  /* 0x0000001b0a107223 */ /* 0x001fe4000001000c */
        /* <DEDUP_REMOVED lines=12> */
.L_x_2060:
        /* <DEDUP_REMOVED lines=12> */
.L_x_2062:
[----:B------:R-:W-:Y:S05]  /*26f0*/  BSYNC B0 ;  /* 0x0000000000007941 */ /* 0x000fea0003800000 */
.L_x_2061:
[-C--:B0-----:R-:W-:Y:S01]  /*2700*/  FMUL.FTZ R17, R28, R39.reuse ;  /* 0x000000271c117220 */ /* 0x081fe20000410000 */
[----:B------:R-:W-:Y:S01]  /*2710*/  ISETP.GE.U32.AND P0, PT, R6, c[0x0][0x1c8], PT ;  /* 0x0000720006007a0c */ /* 0x000fe20003f06070 */
[C---:B------:R-:W-:Y:S02]  /*2720*/  FADD.FTZ R30, -R38.reuse, R30 ;  /* 0x0000001e261e7221 */ /* 0x040fe40000010100 */
[----:B------:R-:W-:Y:S02]  /*2730*/  FADD.FTZ R26, -R38, R31 ;  /* 0x0000001f261a7221 */ /* 0x000fe40000010100 */
[----:B------:R-:W-:Y:S02]  /*2740*/  FMUL.FTZ R18, R29, R39 ;  /* 0x000000271d127220 */ /* 0x000fe40000410000 */
[----:B------:R-:W-:Y:S02]  /*2750*/  FFMA.FTZ R16, R10, R17, R12 ;  /* 0x000000110a107223 */ /* 0x000fe4000001000c */
[----:B------:R-:W-:-:S02]  /*2760*/  FMUL.FTZ R27, R30, R39 ;  /* 0x000000271e1b7220 */ /* 0x000fc40000410000 */
[----:B------:R-:W-:Y:S02]  /*2770*/  FMUL.FTZ R26, R26, R39 ;  /* 0x000000271a1a7220 */ /* 0x000fe40000410000 */
        /* <DEDUP_REMOVED lines=12> */
.L_x_2063:
        /* <DEDUP_REMOVED lines=12> */
.L_x_2065:
[----:B------:R-:W-:Y:S05]  /*2900*/  BSYNC B0 ;  /* 0x0000000000007941 */ /* 0x000fea0003800000 */
.L_x_2064:
        /* <DEDUP_REMOVED lines=13> */
.L_x_2066:
        /* <DEDUP_REMOVED lines=11> */
.L_x_2068:
[----:B------:R-:W-:Y:S05]  /*2a90*/  BSYNC B0 ;  /* 0x0000000000007941 */ /* 0x000fea0003800000 */
.L_x_2067:
[C---:B------:R-:W-:Y:S01]  /*2aa0*/  FADD.FTZ R22, -R38.reuse, R22 ;  /* 0x0000001626167221 */ /* 0x040fe20000010100 */
[----:B------:R-:W-:Y:S01]  /*2ab0*/  ISETP.GE.U32.AND P5, PT, R7, c[0x0][0x1c8], PT ;  /* 0x0000720007007a0c */ /* 0x000fe20003fa6070 */
[----:B0-----:R-:W-:Y:S01]  /*2ac0*/  FADD.FTZ R16, -R38, R23 ;  /* 0x0000001726107221 */ /* 0x001fe20000010100 */
[----:B------:R-:W-:Y:S01]  /*2ad0*/  ISETP.GE.AND.EX P0, PT, R44, c[0x0][0x1cc], PT, P0 ;  /* 0x000073002c007a0c */ /* 0x000fe20003f06300 */
[-C--:B------:R-:W-:Y:S01]  /*2ae0*/  FMUL.FTZ R17, R22, R39.reuse ;  /* 0x0000002716117220 */ /* 0x080fe20000410000 */
[----:B------:R-:W-:Y:S01]  /*2af0*/  ISETP.GE.AND.EX P5, PT, R50, c[0x0][0x1cc], PT, P5 ;  /* 0x0000730032007a0c */ /* 0x000fe20003fa6350 */
[----:B------:R-:W-:Y:S01]  /*2b00*/  FMUL.FTZ R18, R16, R39 ;  /* 0x0000002710127220 */ /* 0x000fe20000410000 */
[----:B------:R-:W-:Y:S01]  /*2b10*/  ISETP.LT.U32.AND P0, PT, R48, 0x80, !P0 ;  /* 0x000000803000780c */ /* 0x000fe20004701070 */
[----:B------:R-:W-:Y:S02]  /*2b20*/  FFMA.FTZ R16, R10, R17, R12 ;  /* 0x000000110a107223 */ /* 0x000fe4000001000c */
[----:B------:R-:W-:-:S02]  /*2b30*/  FADD.FTZ R32, -R38, R32 ;  /* 0x0000002026207221 */ /* 0x000fc40000010100 */
[----:B------:R-:W-:Y:S01]  /*2b40*/  FFMA.FTZ R17, R11, R18, R13 ;  /* 0x000000120b117223 */ /* 0x000fe2000001000d */
[----:B------:R-:W-:Y:S06]  /*2b50*/  @!P6 BRA `(.L_x_2069) ;  /* 0x000000a00000e947 */ /* 0x000fec0003800000 */
        /* <DEDUP_REMOVED lines=10> */
.L_x_2069:
        /* <DEDUP_REMOVED lines=11> */
.L_x_2071:
[----:B------:R-:W-:Y:S05]  /*2cb0*/  BSYNC B0 ;  /* 0x0000000000007941 */ /* 0x000fea0003800000 */
.L_x_2070:
[----:B0-----:R-:W-:Y:S01]  /*2cc0*/  FADD.FTZ R16, -R38, R33 ;  /* 0x0000002126107221 */ /* 0x001fe20000010100 */
[----:B------:R-:W-:Y:S01]  /*2cd0*/  ISETP.GE.U32.AND P0, PT, R8, c[0x0][0x1c8], PT ;  /* 0x0000720008007a0c */ /* 0x000fe20003f06070 */
[-C--:B------:R-:W-:Y:S01]  /*2ce0*/  FMUL.FTZ R17, R32, R39.reuse ;  /* 0x0000002720117220 */ /* 0x080fe20000410000 */
[----:B------:R-:W-:Y:S01]  /*2cf0*/  ISETP.LT.U32.AND P5, PT, R48, 0x80, !P5 ;  /* 0x000000803000780c */ /* 0x000fe20006fa1070 */
[----:B------:R-:W-:Y:S02]  /*2d00*/  FMUL.FTZ R18, R16, R39 ;  /* 0x0000002710127220 */ /* 0x000fe40000410000 */
[----:B------:R-:W-:Y:S02]  /*2d10*/  FFMA.FTZ R16, R10, R17, R12 ;  /* 0x000000110a107223 */ /* 0x000fe4000001000c */
        /* <DEDUP_REMOVED lines=12> */
.L_x_2072:
        /* <DEDUP_REMOVED lines=11> */
.L_x_2074:
[----:B------:R-:W-:Y:S05]  /*2e90*/  BSYNC B0 ;  /* 0x0000000000007941 */ /* 0x000fea0003800000 */
.L_x_2073:
[C---:B------:R-:W-:Y:S01]  /*2ea0*/  FADD.FTZ R34, -R38.reuse, R34 ;  /* 0x0000002226227221 */ /* 0x040fe20000010100 */
[----:B------:R-:W-:Y:S01]  /*2eb0*/  ISETP.GE.U32.AND P5, PT, R9, c[0x0][0x1c8], PT ;  /* 0x0000720009007a0c */ /* 0x000fe20003fa6070 */
[C---:B0-----:R-:W-:Y:S01]  /*2ec0*/  FADD.FTZ R16, -R38.reuse, R35 ;  /* 0x0000002326107221 */ /* 0x041fe20000010100 */
[----:B------:R-:W-:Y:S01]  /*2ed0*/  ISETP.GE.AND.EX P0, PT, R43, c[0x0][0x1cc], PT, P0 ;  /* 0x000073002b007a0c */ /* 0x000fe20003f06300 */
[C---:B------:R-:W-:Y:S01]  /*2ee0*/  FADD.FTZ R36, -R38.reuse, R36 ;  /* 0x0000002426247221 */ /* 0x040fe20000010100 */
[----:B------:R-:W-:Y:S01]  /*2ef0*/  ISETP.GE.AND.EX P5, PT, R49, c[0x0][0x1cc], PT, P5 ;  /* 0x0000730031007a0c */ /* 0x000fe20003fa6350 */
[----:B------:R-:W-:Y:S01]  /*2f00*/  FADD.FTZ R38, -R38, R37 ;  /* 0x0000002526267221 */ /* 0x000fe20000010100 */
[----:B------:R-:W-:Y:S01]  /*2f10*/  ISETP.LT.U32.AND P0, PT, R48, 0x80, !P0 ;  /* 0x000000803000780c */ /* 0x000fe20004701070 */
[-C--:B------:R-:W-:Y:S01]  /*2f20*/  FMUL.FTZ R17, R34, R39.reuse ;  /* 0x0000002722117220 */ /* 0x080fe20000410000 */
[----:B------:R-:W-:Y:S01]  /*2f30*/  ISETP.LT.U32.AND P5, PT, R48, 0x80, !P5 ;  /* 0x000000803000780c */ /* 0x000fe20006fa1070 */
[----:B------:R-:W-:-:S02]  /*2f40*/  FMUL.FTZ R19, R36, R39 ;  /* 0x0000002724137220 */ /* 0x000fc40000410000 */
[-C--:B------:R-:W-:Y:S02]  /*2f50*/  FMUL.FTZ R38, R38, R39.reuse ;  /* 0x0000002726267220 */ /* 0x080fe40000410000 */
[----:B------:R-:W-:Y:S02]  /*2f60*/  FMUL.FTZ R22, R16, R39 ;  /* 0x0000002710167220 */ /* 0x000fe40000410000 */
        /* <DEDUP_REMOVED lines=15> */
.L_x_2075:
        /* <DEDUP_REMOVED lines=11> */
.L_x_2077:
[----:B------:R-:W-:Y:S05]  /*3110*/  BSYNC B0 ;  /* 0x0000000000007941 */ /* 0x000fea0003800000 */
.L_x_2076:
        /* <DEDUP_REMOVED lines=11> */
.L_x_2078:
        /* <DEDUP_REMOVED lines=11> */
.L_x_2080:
[----:B------:R-:W-:Y:S05]  /*3280*/  BSYNC B0 ;  /* 0x0000000000007941 */ /* 0x000fea0003800000 */
.L_x_2079:
[----:B------:R-:W-:Y:S02]  /*3290*/  IADD3 R5, R5, c[0x0][0x10], RZ ;  /* 0x0000040005057a10 */ /* 0x000fe40007ffe0ff */
[----:B------:R-:W-:Y:S02]  /*32a0*/  IADD3 R4, R4, 0x1, RZ ;  /* 0x0000000104047810 */ /* 0x000fe40007ffe0ff */
[----:B------:R-:W-:-:S13]  /*32b0*/  ISETP.GE.AND P0, PT, R5, UR4, PT ;  /* 0x0000000405007c0c */ /* 0x000fda000bf06270 */
[----:B------:R-:W-:Y:S01]  /*32c0*/  @P0 CALL.REL.NOINC `(.L_x_2081) ;  /* 0x0000001000000944 */ /* 0x000fe20003c00000 */
[----:B------:R-:W-:Y:S05]  /*32d0*/  BRA `(.L_x_2082) ;  /* 0xffffcfd000007947 */ /* 0x000fea000383ffff */
.L_x_2081:
[----:B------:R-:W-:Y:S05]  /*32e0*/  EXIT ;  /* 0x000000000000794d */ /* 0x000fea0003800000 */
.L_x_2083:
        /* <DEDUP_REMOVED lines=9> */
.L_x_2342:


//--------------------- .text._Z35group_norm_nhwc_fwd_one_pass_kernelI11Fp32IOBf16WLi64ELi4ELi128EEv26Group_norm_nhwc_fwd_params --------------------------
	.section	.text._Z35group_norm_nhwc_fwd_one_pass_kernelI11Fp32IOBf16WLi64ELi4ELi128EEv26Group_norm_nhwc_fwd_params,"ax",@progbits
	.sectioninfo	@"SHI_REGISTERS=32"
	.align	128
        .global         _Z35group_norm_nhwc_fwd_one_pass_kernelI11Fp32IOBf16WLi64ELi4ELi128EEv26Group_norm_nhwc_fwd_params
        .type           _Z35group_norm_nhwc_fwd_one_pass_kernelI11Fp32IOBf16WLi64ELi4ELi128EEv26Group_norm_nhwc_fwd_params,@function
        .size           _Z35group_norm_nhwc_fwd_one_pass_kernelI11Fp32IOBf16WLi64ELi4ELi128EEv26Group_norm_nhwc_fwd_params,(.L_x_2343 - _Z35group_norm_nhwc_fwd_one_pass_kernelI11Fp32IOBf16WLi64ELi4ELi128EEv26Group_norm_nhwc_fwd_params)
        .other          _Z35group_norm_nhwc_fwd_one_pass_kernelI11Fp32IOBf16WLi64ELi4ELi128EEv26Group_norm_nhwc_fwd_params,@"STO_CUDA_ENTRY STV_DEFAULT"
_Z35group_norm_nhwc_fwd_one_pass_kernelI11Fp32IOBf16WLi64ELi4ELi128EEv26Group_norm_nhwc_fwd_params:
.text._Z35group_norm_nhwc_fwd_one_pass_kernelI11Fp32IOBf16WLi64ELi4ELi128EEv26Group_norm_nhwc_fwd_params:
        /* <DEDUP_REMOVED lines=13> */
[----:B------:R-:W-:Y:S02]  /*00d0*/  ULDC.64 UR6, c[0x0][0x118] ;  /* 0x0000460000067ab9 */ /* 0x000fe40000000a00 */
[----:B------:R-:W2:Y:S03]  /*00e0*/  S2R R4, SR_LANEID ;  /* 0x0000000000047919 */ /* 0x000ea60000000000 */
[----:B------:R-:W-:-:S02]  /*00f0*/  LOP3.LUT R12, R12, c[0x0][0xc], RZ, 0xc0, !PT ;  /* 0x000003000c0c7a12 */ /* 0x000fc400078ec0ff */
[--C-:B0-----:R-:W-:Y:S02]  /*0100*/  SHF.R.U32.HI R2, RZ, 0x1, R20.reuse ;  /* 0x00000001ff027819 */ /* 0x101fe40000011614 */
[----:B------:R-:W-:Y:S02]  /*0110*/  SHF.R.S32.HI R7, RZ, 0x1f, R20 ;  /* 0x0000001fff077819 */ /* 0x000fe40000011414 */
[CC--:B-1----:R-:W-:Y:S01]  /*0120*/  LOP3.LUT P1, RZ, R3.reuse, R20.reuse, RZ, 0xfc, !PT ;  /* 0x0000001403ff7212 */ /* 0x0c2fe2000782fcff */
[----:B------:R-:W-:Y:S01]  /*0130*/  IMAD R2, R3, c[0x0][0x1e4], R2 ;  /* 0x0000790003027a24 */ /* 0x000fe200078e0202 */
[----:B------:R-:W-:Y:S01]  /*0140*/  LEA.HI R21, R7, R20, RZ, 0x5 ;  /* 0x0000001407157211 */ /* 0x000fe200078f28ff */
[----:B------:R-:W-:Y:S01]  /*0150*/  IMAD R13, R3, c[0x0][0x10], R0 ;  /* 0x00000400030d7a24 */ /* 0x000fe200078e0200 */
[----:B------:R-:W-:Y:S02]  /*0160*/  ISETP.NE.AND.EX P1, PT, RZ, c[0x0][0x16c], !P1, P0 ;  /* 0x00005b00ff007a0c */ /* 0x000fe40004f25300 */
[----:B------:R-:W-:-:S02]  /*0170*/  ISETP.GE.U32.AND P2, PT, R2, c[0x0][0x1c8], PT ;  /* 0x0000720002007a0c */ /* 0x000fc40003f46070 */
[----:B------:R-:W-:Y:S02]  /*0180*/  SHF.R.S32.HI R5, RZ, 0x1f, R2 ;  /* 0x0000001fff057819 */ /* 0x000fe40000011402 */
[----:B------:R-:W-:Y:S02]  /*0190*/  MOV R7, R0 ;  /* 0x0000000000077202 */ /* 0x000fe40000000f00 */
[----:B------:R-:W-:Y:S02]  /*01a0*/  ISETP.GE.AND.EX P2, PT, R5, c[0x0][0x1cc], PT, P2 ;  /* 0x0000730005007a0c */ /* 0x000fe40003f46320 */
[----:B------:R-:W-:Y:S02]  /*01b0*/  SHF.R.S32.HI R21, RZ, 0x5, R21 ;  /* 0x00000005ff157819 */ /* 0x000fe40000011415 */
[C---:B------:R-:W-:Y:S02]  /*01c0*/  ISETP.LT.U32.AND P2, PT, R20.reuse, 0x80, !P2 ;  /* 0x000000801400780c */ /* 0x040fe40005741070 */
[----:B------:R-:W-:-:S04]  /*01d0*/  SHF.L.U32 R20, R20, 0x1, RZ ;  /* 0x0000000114147819 */ /* 0x000fc800000006ff */
[----:B--2---:R-:W-:Y:S02]  /*01e0*/  LOP3.LUT R20, R20, 0x2, RZ, 0xc0, !PT ;  /* 0x0000000214147812 */ /* 0x004fe400078ec0ff */
.L_x_2098:
        /* <DEDUP_REMOVED lines=24> */
[----:B------:R-:W-:-:S05]  /*0370*/  IADD3 R8, -R9, RZ, RZ ;  /* 0x000000ff09087210 */ /* 0x000fca0007ffe1ff */
[----:B------:R-:W-:Y:S01]  /*0380*/  IMAD R27, R8, c[0x0][0x1d8], R7 ;  /* 0x00007600081b7a24 */ /* 0x000fe200078e0207 */
[----:B------:R-:W-:-:S04]  /*0390*/  SHF.R.S32.HI R8, RZ, 0x1f, R9 ;  /* 0x0000001fff087819 */ /* 0x000fc80000011409 */
[----:B------:R-:W-:Y:S01]  /*03a0*/  LEA R26, R27, R20, 0x2 ;  /* 0x000000141b1a7211 */ /* 0x000fe200078e10ff */
[----:B------:R-:W-:-:S03]  /*03b0*/  IMAD R8, R8, c[0x0][0x1d0], RZ ;  /* 0x0000740008087a24 */ /* 0x000fc600078e02ff */
[----:B------:R-:W-:Y:S01]  /*03c0*/  SHF.R.S32.HI R27, RZ, 0x1f, R26 ;  /* 0x0000001fff1b7819 */ /* 0x000fe2000001141a */
[----:B------:R-:W-:-:S04]  /*03d0*/  IMAD R25, R9, c[0x0][0x1d4], R8 ;  /* 0x0000750009197a24 */ /* 0x000fc800078e0208 */
[----:B------:R-:W-:-:S04]  /*03e0*/  IMAD.WIDE.U32 R22, R9, c[0x0][0x1d0], R26 ;  /* 0x0000740009167a25 */ /* 0x000fc800078e001a */
[----:B------:R-:W-:Y:S01]  /*03f0*/  @P2 IMAD R9, R5, c[0x0][0x1c0], RZ ;  /* 0x0000700005092a24 */ /* 0x000fe200078e02ff */
[----:B------:R-:W-:Y:S02]  /*0400*/  IADD3 R25, R23, R25, RZ ;  /* 0x0000001917197210 */ /* 0x000fe40007ffe0ff */
[----:B------:R-:W-:Y:S01]  /*0410*/  @P2 MOV R24, R22 ;  /* 0x0000001600182202 */ /* 0x000fe20000000f00 */
[----:B------:R-:W-:-:S04]  /*0420*/  @P2 IMAD R9, R2, c[0x0][0x1c4], R9 ;  /* 0x0000710002092a24 */ /* 0x000fc800078e0209 */
[----:B------:R-:W-:-:S05]  /*0430*/  @P2 IMAD.WIDE.U32 R10, R2, c[0x0][0x1c0], R24 ;  /* 0x00007000020a2a25 */ /* 0x000fca00078e0018 */
[----:B------:R-:W-:Y:S02]  /*0440*/  @P2 IADD3 R9, R11, R9, RZ ;  /* 0x000000090b092210 */ /* 0x000fe40007ffe0ff */
[----:B------:R-:W-:-:S04]  /*0450*/  @P2 LEA R8, P0, R10, c[0x0][0x170], 0x2 ;  /* 0x00005c000a082a11 */ /* 0x000fc800078010ff */
[----:B------:R-:W-:-:S05]  /*0460*/  @P2 LEA.HI.X R9, R10, c[0x0][0x174], R9, 0x2, P0 ;  /* 0x00005d000a092a11 */ /* 0x000fca00000f1409 */
[----:B------:R-:W2:Y:S01]  /*0470*/  @P2 LDG.E.64 R14, [R8.64] ;  /* 0x00000006080e2981 */ /* 0x000ea2000c1e1b00 */
[C---:B------:R-:W-:Y:S02]  /*0480*/  ISETP.GT.AND P0, PT, R4.reuse, 0x1e, PT ;  /* 0x0000001e0400780c */ /* 0x040fe40003f04270 */
        /* <DEDUP_REMOVED lines=66> */
.L_x_2086:
[----:B------:R-:W2:Y:S01]  /*08b0*/  LDG.E.STRONG.GPU R11, [R8.64] ;  /* 0x00000006080b7981 */ /* 0x000ea2000c1ef900 */
[----:B------:R-:W-:Y:S01]  /*08c0*/  YIELD ;  /* 0x0000000000007946 */ /* 0x000fe20003800000 */
[----:B--2---:R-:W-:Y:S01]  /*08d0*/  ISETP.NE.AND P0, PT, R11, R28, PT ;  /* 0x0000001c0b00720c */ /* 0x004fe20003f05270 */
[----:B------:R-:W-:-:S12]  /*08e0*/  CCTL.IVALL ;  /* 0x00000000ff00798f */ /* 0x000fd80002000000 */
[----:B------:R-:W-:Y:S05]  /*08f0*/  @P0 BRA `(.L_x_2086) ;  /* 0xffffffb000000947 */ /* 0x000fea000383ffff */
.L_x_2085:
        /* <DEDUP_REMOVED lines=16> */
.L_x_2090:
        /* <DEDUP_REMOVED lines=115> */
.L_x_2089:
        /* <DEDUP_REMOVED lines=61> */
.L_x_2091:
[----:B------:R-:W-:-:S13]  /*1500*/  ISETP.NE.OR P0, PT, R10, RZ, P0 ;  /* 0x000000ff0a00720c */ /* 0x000fda0000705670 */
[----:B------:R-:W-:Y:S05]  /*1510*/  @!P0 BRA `(.L_x_2087) ;  /* 0x000001f000008947 */ /* 0x000fea0003800000 */
.L_x_2088:
        /* <DEDUP_REMOVED lines=31> */
.L_x_2087:
        /* <DEDUP_REMOVED lines=11> */
.L_x_2093:
[----:B------:R-:W-:Y:S05]  /*17c0*/  BSYNC B0 ;  /* 0x0000000000007941 */ /* 0x000fea0003800000 */
.L_x_2092:
        /* <DEDUP_REMOVED lines=16> */
.L_x_2084:
[----:B------:R-:W-:Y:S01]  /*18d0*/  @P1 MOV R28, 0x8 ;  /* 0x00000008001c1802 */ /* 0x000fe20000000f00 */
[----:B------:R-:W-:Y:S01]  /*18e0*/  @P1 FMUL.FTZ R9, R17, c[0x0][0x1f4] ;  /* 0x00007d0011091a20 */ /* 0x000fe20000410000 */
[----:B------:R-:W-:Y:S01]  /*18f0*/  @!P3 STS.64 [0x30], R16 ;  /* 0x00003010ff00b388 */ /* 0x000fe20000000a00 */
[----:B------:R-:W-:Y:S01]  /*1900*/  @P1 FMUL.FTZ R8, R16, c[0x0][0x1f4] ;  /* 0x00007d0010081a20 */ /* 0x000fe20000410000 */
[C---:B------:R-:W-:Y:S01]  /*1910*/  SHF.L.U32 R18, R26.reuse, 0x1, RZ ;  /* 0x000000011a127819 */ /* 0x040fe200000006ff */
        /* <DEDUP_REMOVED lines=11> */
[----:B0-----:R-:W5:Y:S04]  /*19d0*/  LDG.E.U16 R26, [R26.64+0x2] ;  /* 0x000002061a1a7981 */ /* 0x001f68000c1e1500 */
[----:B-1----:R-:W5:Y:S01]  /*19e0*/  LDG.E.U16 R18, [R18.64+0x2] ;  /* 0x0000020612127981 */ /* 0x002f62000c1e1500 */
[----:B----4-:R-:W-:-:S04]  /*19f0*/  FMUL.FTZ R10, R10, c[0x0][0x1f4] ;  /* 0x00007d000a0a7a20 */ /* 0x010fc80000410000 */
        /* <DEDUP_REMOVED lines=10> */
[----:B------:R-:W-:Y:S01]  /*1aa0*/  FMUL.FTZ R15, R15, R16 ;  /* 0x000000100f0f7220 */ /* 0x000fe20000410000 */
[----:B--2---:R-:W-:Y:S02]  /*1ab0*/  PRMT R8, RZ, 0x5410, R8 ;  /* 0x00005410ff087816 */ /* 0x004fe40000000008 */
[----:B---3--:R-:W-:-:S05]  /*1ac0*/  PRMT R9, RZ, 0x5410, R9 ;  /* 0x00005410ff097816 */ /* 0x008fca0000000009 */
[----:B------:R-:W-:Y:S01]  /*1ad0*/  FFMA.FTZ R8, R8, R17, R9 ;  /* 0x0000001108087223 */ /* 0x000fe20000010009 */
[----:B-----5:R-:W-:Y:S02]  /*1ae0*/  PRMT R26, RZ, 0x5410, R26 ;  /* 0x00005410ff1a7816 */ /* 0x020fe4000000001a */
[----:B------:R-:W-:-:S05]  /*1af0*/  PRMT R18, RZ, 0x5410, R18 ;  /* 0x00005410ff127816 */ /* 0x000fca0000000012 */
        /* <DEDUP_REMOVED lines=12> */
.L_x_2094:
        /* <DEDUP_REMOVED lines=11> */
.L_x_2096:
[----:B------:R-:W-:Y:S05]  /*1c70*/  BSYNC B0 ;  /* 0x0000000000007941 */ /* 0x000fea0003800000 */
.L_x_2095:
[----:B------:R-:W-:Y:S02]  /*1c80*/  IADD3 R7, R7, c[0x0][0x10], RZ ;  /* 0x0000040007077a10 */ /* 0x000fe40007ffe0ff */
[----:B------:R-:W-:Y:S02]  /*1c90*/  IADD3 R6, R6, 0x1, RZ ;  /* 0x0000000106067810 */ /* 0x000fe40007ffe0ff */
[----:B------:R-:W-:-:S13]  /*1ca0*/  ISETP.GE.AND P0, PT, R7, UR4, PT ;  /* 0x0000000407007c0c */ /* 0x000fda000bf06270 */
[----:B------:R-:W-:Y:S01]  /*1cb0*/  @P0 CALL.REL.NOINC `(.L_x_2097) ;  /* 0x0000001000000944 */ /* 0x000fe20003c00000 */
[----:B------:R-:W-:Y:S05]  /*1cc0*/  BRA `(.L_x_2098) ;  /* 0xffffe52000007947 */ /* 0x000fea000383ffff */
.L_x_2097:
[----:B------:R-:W-:Y:S05]  /*1cd0*/  EXIT ;  /* 0x000000000000794d */ /* 0x000fea0003800000 */
.L_x_2099:
        /* <DEDUP_REMOVED lines=10> */
.L_x_2343:


//--------------------- .text._Z35group_norm_nhwc_fwd_one_pass_kernelI11Fp32IOBf16WLi128ELi4ELi128EEv26Group_norm_nhwc_fwd_params --------------------------
	.section	.text._Z35group_norm_nhwc_fwd_one_pass_kernelI11Fp32IOBf16WLi128ELi4ELi128EEv26Group_norm_nhwc_fwd_params,"ax",@progbits
	.sectioninfo	@"SHI_REGISTERS=32"
	.align	128
        .global         _Z35group_norm_nhwc_fwd_one_pass_kernelI11Fp32IOBf16WLi128ELi4ELi128EEv26Group_norm_nhwc_fwd_params
        .type           _Z35group_norm_nhwc_fwd_one_pass_kernelI11Fp32IOBf16WLi128ELi4ELi128EEv26Group_norm_nhwc_fwd_params,@function
        .size           _Z35group_norm_nhwc_fwd_one_pass_kernelI11Fp32IOBf16WLi128ELi4ELi128EEv26Group_norm_nhwc_fwd_params,(.L_x_2344 - _Z35group_norm_nhwc_fwd_one_pass_kernelI11Fp32IOBf16WLi128ELi4ELi128EEv26Group_norm_nhwc_fwd_params)
        .other          _Z35group_norm_nhwc_fwd_one_pass_kernelI11Fp32IOBf16WLi128ELi4ELi128EEv26Group_norm_nhwc_fwd_params,@"STO_CUDA_ENTRY STV_DEFAULT"
_Z35group_norm_nhwc_fwd_one_pass_kernelI11Fp32IOBf16WLi128ELi4ELi128EEv26Group_norm_nhwc_fwd_params:
.text._Z35group_norm_nhwc_fwd_one_pass_kernelI11Fp32IOBf16WLi128ELi4ELi128EEv26Group_norm_nhwc_fwd_params:
        /* <DEDUP_REMOVED lines=24> */
.L_x_2117:
        /* <DEDUP_REMOVED lines=9> */
[----:B------:R-:W-:-:S06]  /*0210*/  IMAD.HI.U32 R11, R11, R15, R10 ;  /* 0x0000000f0b0b7227 */ /* 0x000fcc00078e000a */
[----:B------:R-:W-:-:S05]  /*0220*/  IMAD.HI.U32 R11, R11, R14, RZ ;  /* 0x0000000e0b0b7227 */ /* 0x000fca00078e00ff */
[----:B------:R-:W-:-:S05]  /*0230*/  IADD3 R8, -R11, RZ, RZ ;  /* 0x000000ff0b087210 */ /* 0x000fca0007ffe1ff */
[----:B------:R-:W-:-:S05]  /*0240*/  IMAD R8, R13, R8, R14 ;  /* 0x000000080d087224 */ /* 0x000fca00078e020e */
[----:B------:R-:W-:-:S13]  /*0250*/  ISETP.GT.U32.AND P2, PT, R13, R8, PT ;  /* 0x000000080d00720c */ /* 0x000fda0003f44070 */
[-C--:B------:R-:W-:Y:S02]  /*0260*/  @!P2 IADD3 R8, R8, -R13.reuse, RZ ;  /* 0x8000000d0808a210 */ /* 0x080fe40007ffe0ff */
[----:B------:R-:W-:Y:S02]  /*0270*/  @!P2 IADD3 R11, R11, 0x1, RZ ;  /* 0x000000010b0ba810 */ /* 0x000fe40007ffe0ff */
[----:B------:R-:W-:Y:S02]  /*0280*/  ISETP.GE.U32.AND P0, PT, R8, R13, PT ;  /* 0x0000000d0800720c */ /* 0x000fe40003f06070 */
[----:B------:R-:W-:Y:S02]  /*0290*/  LOP3.LUT R8, R7, c[0x0][0x1d8], RZ, 0x3c, !PT ;  /* 0x0000760007087a12 */ /* 0x000fe400078e3cff */
[----:B------:R-:W-:Y:S02]  /*02a0*/  ISETP.NE.AND P2, PT, RZ, c[0x0][0x1d8], PT ;  /* 0x00007600ff007a0c */ /* 0x000fe40003f45270 */
[----:B------:R-:W-:-:S02]  /*02b0*/  ISETP.GE.AND P3, PT, R8, RZ, PT ;  /* 0x000000ff0800720c */ /* 0x000fc40003f66270 */
[----:B------:R-:W-:-:S05]  /*02c0*/  SHF.R.U32.HI R8, RZ, 0x1, R2 ;  /* 0x00000001ff087819 */ /* 0x000fca0000011602 */
[----:B------:R-:W-:Y:S01]  /*02d0*/  @P0 IADD3 R11, R11, 0x1, RZ ;  /* 0x000000010b0b0810 */ /* 0x000fe20007ffe0ff */
[----:B------:R-:W-:Y:S01]  /*02e0*/  IMAD R13, R3, c[0x0][0x1e4], R8 ;  /* 0x00007900030d7a24 */ /* 0x000fe200078e0208 */
[----:B------:R-:W-:Y:S02]  /*02f0*/  SHF.L.U32 R8, R2, 0x1, RZ ;  /* 0x0000000102087819 */ /* 0x000fe400000006ff */
[----:B------:R-:W-:Y:S02]  /*0300*/  MOV R23, R11 ;  /* 0x0000000b00177202 */ /* 0x000fe40000000f00 */
[----:B------:R-:W-:Y:S02]  /*0310*/  IADD3 R11, R13, 0x40, RZ ;  /* 0x000000400d0b7810 */ /* 0x000fe40007ffe0ff */
[----:B------:R-:W-:Y:S02]  /*0320*/  @!P3 IADD3 R23, -R23, RZ, RZ ;  /* 0x000000ff1717b210 */ /* 0x000fe40007ffe1ff */
[----:B------:R-:W-:-:S02]  /*0330*/  @!P2 LOP3.LUT R23, RZ, c[0x0][0x1d8], RZ, 0x33, !PT ;  /* 0x00007600ff17aa12 */ /* 0x000fc400078e33ff */
[----:B------:R-:W-:Y:S02]  /*0340*/  LOP3.LUT R27, R8, 0x2, RZ, 0xc0, !PT ;  /* 0x00000002081b7812 */ /* 0x000fe400078ec0ff */
[----:B------:R-:W-:Y:S02]  /*0350*/  IADD3 R26, -R23, RZ, RZ ;  /* 0x000000ff171a7210 */ /* 0x000fe40007ffe1ff */
[----:B------:R-:W-:Y:S02]  /*0360*/  ISETP.GE.U32.AND P0, PT, R11, c[0x0][0x1c8], PT ;  /* 0x000072000b007a0c */ /* 0x000fe40003f06070 */
[----:B------:R-:W-:Y:S01]  /*0370*/  SHF.R.S32.HI R8, RZ, 0x1f, R11 ;  /* 0x0000001fff087819 */ /* 0x000fe2000001140b */
[----:B------:R-:W-:Y:S01]  /*0380*/  IMAD R26, R26, c[0x0][0x1d8], R7 ;  /* 0x000076001a1a7a24 */ /* 0x000fe200078e0207 */
[----:B------:R-:W-:Y:S02]  /*0390*/  SHF.R.S32.HI R10, RZ, 0x1f, R23 ;  /* 0x0000001fff0a7819 */ /* 0x000fe40000011417 */
[----:B------:R-:W-:-:S02]  /*03a0*/  ISETP.GE.AND.EX P0, PT, R8, c[0x0][0x1cc], PT, P0 ;  /* 0x0000730008007a0c */ /* 0x000fc40003f06300 */
[----:B------:R-:W-:Y:S01]  /*03b0*/  LEA R26, R26, R27, 0x2 ;  /* 0x0000001b1a1a7211 */ /* 0x000fe200078e10ff */
[----:B------:R-:W-:Y:S01]  /*03c0*/  IMAD R10, R10, c[0x0][0x1d0], RZ ;  /* 0x000074000a0a7a24 */ /* 0x000fe200078e02ff */
[----:B------:R-:W-:Y:S02]  /*03d0*/  ISETP.LT.U32.AND P0, PT, R2, 0x80, !P0 ;  /* 0x000000800200780c */ /* 0x000fe40004701070 */
[----:B------:R-:W-:Y:S01]  /*03e0*/  SHF.R.S32.HI R27, RZ, 0x1f, R26 ;  /* 0x0000001fff1b7819 */ /* 0x000fe2000001141a */
[----:B------:R-:W-:Y:S02]  /*03f0*/  IMAD R25, R23, c[0x0][0x1d4], R10 ;  /* 0x0000750017197a24 */ /* 0x000fe400078e020a */
[----:B------:R-:W-:Y:S02]  /*0400*/  @P1 IMAD R10, R5, c[0x0][0x1c0], RZ ;  /* 0x00007000050a1a24 */ /* 0x000fe400078e02ff */
        /* <DEDUP_REMOVED lines=8> */
[C---:B------:R-:W-:Y:S01]  /*0490*/  @P0 IMAD R9, R11.reuse, c[0x0][0x1c4], R8 ;  /* 0x000071000b090a24 */ /* 0x040fe200078e0208 */
[----:B------:R-:W-:Y:S01]  /*04a0*/  @P1 LEA R10, P2, R14, c[0x0][0x170], 0x2 ;  /* 0x00005c000e0a1a11 */ /* 0x000fe200078410ff */
[----:B------:R-:W-:Y:S01]  /*04b0*/  @P0 IMAD.WIDE.U32 R16, R11, c[0x0][0x1c0], R16 ;  /* 0x000070000b100a25 */ /* 0x000fe200078e0010 */
[----:B------:R-:W-:-:S04]  /*04c0*/  @P1 IADD3 R11, R15, R19, RZ ;  /* 0x000000130f0b1210 */ /* 0x000fc80007ffe0ff */
        /* <DEDUP_REMOVED lines=81> */
.L_x_2102:
[----:B------:R-:W2:Y:S01]  /*09e0*/  LDG.E.STRONG.GPU R11, [R8.64] ;  /* 0x00000006080b7981 */ /* 0x000ea2000c1ef900 */
[----:B------:R-:W-:Y:S01]  /*09f0*/  YIELD ;  /* 0x0000000000007946 */ /* 0x000fe20003800000 */
[----:B--2---:R-:W-:Y:S01]  /*0a00*/  ISETP.NE.AND P0, PT, R11, R28, PT ;  /* 0x0000001c0b00720c */ /* 0x004fe20003f05270 */
[----:B------:R-:W-:-:S12]  /*0a10*/  CCTL.IVALL ;  /* 0x00000000ff00798f */ /* 0x000fd80002000000 */
[----:B------:R-:W-:Y:S05]  /*0a20*/  @P0 BRA `(.L_x_2102) ;  /* 0xffffffb000000947 */ /* 0x000fea000383ffff */
.L_x_2101:
        /* <DEDUP_REMOVED lines=17> */
.L_x_2106:
        /* <DEDUP_REMOVED lines=115> */
.L_x_2105:
        /* <DEDUP_REMOVED lines=61> */
.L_x_2107:
[----:B------:R-:W-:-:S13]  /*1640*/  ISETP.NE.OR P0, PT, R8, RZ, P0 ;  /* 0x000000ff0800720c */ /* 0x000fda0000705670 */
[----:B------:R-:W-:Y:S05]  /*1650*/  @!P0 BRA `(.L_x_2103) ;  /* 0x000001f000008947 */ /* 0x000fea0003800000 */
.L_x_2104:
        /* <DEDUP_REMOVED lines=31> */
.L_x_2103:
        /* <DEDUP_REMOVED lines=12> */
.L_x_2109:
[----:B------:R-:W-:Y:S05]  /*1910*/  BSYNC B0 ;  /* 0x0000000000007941 */ /* 0x000fea0003800000 */
.L_x_2108:
        /* <DEDUP_REMOVED lines=16> */
.L_x_2100:
        /* <DEDUP_REMOVED lines=16> */
[----:B0-----:R0:W2:Y:S04]  /*1b20*/  LDG.E.U16 R26, [R10.64] ;  /* 0x000000060a1a7981 */ /* 0x0010a8000c1e1500 */
[----:B------:R1:W3:Y:S04]  /*1b30*/  LDG.E.U16 R21, [R8.64] ;  /* 0x0000000608157981 */ /* 0x0002e8000c1e1500 */
[----:B------:R1:W4:Y:S04]  /*1b40*/  LDG.E.U16 R20, [R8.64+0x2] ;  /* 0x0000020608147981 */ /* 0x000328000c1e1500 */
[----:B0-----:R0:W5:Y:S04]  /*1b50*/  LDG.E.U16 R10, [R10.64+0x2] ;  /* 0x000002060a0a7981 */ /* 0x001168000c1e1500 */
[----:B-1----:R-:W1:Y:S01]  /*1b60*/  LDS.64 R8, [0x30] ;  /* 0x00003000ff087984 */ /* 0x002e620000000a00 */
[----:B------:R-:W-:Y:S01]  /*1b70*/  HFMA2.MMA R27, -RZ, RZ, 1.875, 0 ;  /* 0x3f800000ff1b7435 */ /* 0x000fe200000001ff */
[----:B------:R-:W-:Y:S01]  /*1b80*/  SHF.R.U32.HI R29, RZ, 0x1, R2 ;  /* 0x00000001ff1d7819 */ /* 0x000fe20000011602 */
[----:B-1----:R-:W-:-:S04]  /*1b90*/  FMUL.FTZ R19, R8, c[0x0][0x1f4] ;  /* 0x00007d0008137a20 */ /* 0x002fc80000410000 */
[----:B------:R-:W-:-:S04]  /*1ba0*/  FMUL.FTZ R18, R19, R19 ;  /* 0x0000001313127220 */ /* 0x000fc80000410000 */
[----:B------:R-:W-:-:S05]  /*1bb0*/  FFMA.FTZ R18, R9, c[0x0][0x1f4], -R18 ;  /* 0x00007d0009127a23 */ /* 0x000fca0000010812 */
[----:B------:R-:W-:Y:S01]  /*1bc0*/  FSETP.GTU.FTZ.AND P0, PT, R18, RZ, PT ;  /* 0x000000ff1200720b */ /* 0x000fe20003f1c000 */
[----:B------:R-:W-:-:S12]  /*1bd0*/  IMAD R9, R3, c[0x0][0x1e4], R29 ;  /* 0x0000790003097a24 */ /* 0x000fd800078e021d */
[----:B------:R-:W-:-:S04]  /*1be0*/  @P0 FADD.FTZ R28, R18, c[0x0][0x188] ;  /* 0x00006200121c0621 */ /* 0x000fc80000010000 */
[----:B------:R-:W1:Y:S01]  /*1bf0*/  @P0 MUFU.RSQ R27, R28 ;  /* 0x0000001c001b0308 */ /* 0x000e620000001400 */
[----:B------:R-:W-:Y:S01]  /*1c00*/  ISETP.NE.AND P2, PT, RZ, UR5, PT ;  /* 0x00000005ff007c0c */ /* 0x000fe2000bf45270 */
[----:B------:R-:W-:Y:S01]  /*1c10*/  FADD.FTZ R16, -R19, R16 ;  /* 0x0000001013107221 */ /* 0x000fe20000010100 */
[----:B------:R-:W-:Y:S01]  /*1c20*/  IADD3 R18, R9, 0x40, RZ ;  /* 0x0000004009127810 */ /* 0x000fe20007ffe0ff */
[C---:B------:R-:W-:Y:S02]  /*1c30*/  FADD.FTZ R17, -R19.reuse, R17 ;  /* 0x0000001113117221 */ /* 0x040fe40000010100 */
[C---:B------:R-:W-:Y:S01]  /*1c40*/  FADD.FTZ R14, -R19.reuse, R14 ;  /* 0x0000000e130e7221 */ /* 0x040fe20000010100 */
[----:B------:R-:W-:Y:S01]  /*1c50*/  ISETP.GE.U32.AND P0, PT, R18, c[0x0][0x1c8], PT ;  /* 0x0000720012007a0c */ /* 0x000fe20003f06070 */
[----:B0-----:R-:W-:Y:S01]  /*1c60*/  FADD.FTZ R11, -R19, R15 ;  /* 0x0000000f130b7221 */ /* 0x001fe20000010100 */
[----:B------:R-:W-:-:S04]  /*1c70*/  SHF.R.S32.HI R8, RZ, 0x1f, R18 ;  /* 0x0000001fff087819 */ /* 0x000fc80000011412 */
[----:B------:R-:W-:Y:S01]  /*1c80*/  ISETP.GE.AND.EX P0, PT, R8, c[0x0][0x1cc], PT, P0 ;  /* 0x0000730008007a0c */ /* 0x000fe20003f06300 */
[-C--:B-1----:R-:W-:Y:S02]  /*1c90*/  FMUL.FTZ R19, R16, R27.reuse ;  /* 0x0000001b10137220 */ /* 0x082fe40000410000 */
[-C--:B------:R-:W-:Y:S02]  /*1ca0*/  FMUL.FTZ R16, R17, R27.reuse ;  /* 0x0000001b11107220 */ /* 0x080fe40000410000 */
[-C--:B------:R-:W-:Y:S02]  /*1cb0*/  FMUL.FTZ R14, R14, R27.reuse ;  /* 0x0000001b0e0e7220 */ /* 0x080fe40000410000 */
[----:B------:R-:W-:Y:S01]  /*1cc0*/  FMUL.FTZ R11, R11, R27 ;  /* 0x0000001b0b0b7220 */ /* 0x000fe20000410000 */
[----:B------:R-:W-:Y:S02]  /*1cd0*/  ISETP.LT.U32.AND P0, PT, R2, 0x80, !P0 ;  /* 0x000000800200780c */ /* 0x000fe40004701070 */
[----:B--2---:R-:W-:-:S02]  /*1ce0*/  PRMT R26, RZ, 0x5410, R26 ;  /* 0x00005410ff1a7816 */ /* 0x004fc4000000001a */
[----:B---3--:R-:W-:Y:S02]  /*1cf0*/  PRMT R21, RZ, 0x5410, R21 ;  /* 0x00005410ff157816 */ /* 0x008fe40000000015 */
[----:B----4-:R-:W-:Y:S02]  /*1d00*/  PRMT R20, RZ, 0x5410, R20 ;  /* 0x00005410ff147816 */ /* 0x010fe40000000014 */
[----:B-----5:R-:W-:Y:S01]  /*1d10*/  PRMT R17, RZ, 0x5410, R10 ;  /* 0x00005410ff117816 */ /* 0x020fe2000000000a */
        /* <DEDUP_REMOVED lines=13> */
.L_x_2110:
[----:B------:R-:W-:Y:S01]  /*1df0*/  BSSY B0, `(.L_x_2111) ;  /* 0x000000b000007945 */ /* 0x000fe20003800000 */
[----:B------:R-:W-:Y:S05]  /*1e00*/  @!P1 BRA `(.L_x_2112) ;  /* 0x0000009000009947 */ /* 0x000fea0003800000 */
[----:B------:R-:W-:Y:S01]  /*1e10*/  IMAD R14, R5, c[0x0][0x1c0], RZ ;  /* 0x00007000050e7a24 */ /* 0x000fe200078e02ff */
[----:B------:R-:W-:-:S03]  /*1e20*/  MOV R15, R25 ;  /* 0x00000019000f7202 */ /* 0x000fc60000000f00 */
[----:B------:R-:W-:Y:S01]  /*1e30*/  IMAD R27, R13, c[0x0][0x1c4], R14 ;  /* 0x000071000d1b7a24 */ /* 0x000fe200078e020e */
[----:B------:R-:W-:-:S05]  /*1e40*/  MOV R14, R22 ;  /* 0x00000016000e7202 */ /* 0x000fca0000000f00 */
[----:B------:R-:W-:-:S05]  /*1e50*/  IMAD.WIDE.U32 R14, R13, c[0x0][0x1c0], R14 ;  /* 0x000070000d0e7a25 */ /* 0x000fca00078e000e */
[----:B------:R-:W-:Y:S02]  /*1e60*/  IADD3 R27, R15, R27, RZ ;  /* 0x0000001b0f1b7210 */ /* 0x000fe40007ffe0ff */
[----:B------:R-:W-:-:S04]  /*1e70*/  LEA R28, P3, R14, c[0x0][0x160], 0x2 ;  /* 0x000058000e1c7a11 */ /* 0x000fc800078610ff */
[----:B------:R-:W-:-:S05]  /*1e80*/  LEA.HI.X R29, R14, c[0x0][0x164], R27, 0x2, P3 ;  /* 0x000059000e1d7a11 */ /* 0x000fca00018f141b */
[----:B------:R0:W-:Y:S04]  /*1e90*/  STG.E.64 [R28.64], R10 ;  /* 0x0000000a1c007986 */ /* 0x0001e8000c101b06 */
.L_x_2112:
[----:B------:R-:W-:Y:S05]  /*1ea0*/  BSYNC B0 ;  /* 0x0000000000007941 */ /* 0x000fea0003800000 */
.L_x_2111:
        /* <DEDUP_REMOVED lines=13> */
.L_x_2113:
        /* <DEDUP_REMOVED lines=11> */
.L_x_2115:
[----:B------:R-:W-:Y:S05]  /*2030*/  BSYNC B0 ;  /* 0x0000000000007941 */ /* 0x000fea0003800000 */
.L_x_2114:
[----:B------:R-:W-:Y:S02]  /*2040*/  IADD3 R7, R7, c[0x0][0x10], RZ ;  /* 0x0000040007077a10 */ /* 0x000fe40007ffe0ff */
[----:B------:R-:W-:Y:S02]  /*2050*/  IADD3 R6, R6, 0x1, RZ ;  /* 0x0000000106067810 */ /* 0x000fe40007ffe0ff */
[----:B------:R-:W-:-:S13]  /*2060*/  ISETP.GE.AND P0, PT, R7, UR4, PT ;  /* 0x0000000407007c0c */ /* 0x000fda000bf06270 */
[----:B------:R-:W-:Y:S01]  /*2070*/  @P0 CALL.REL.NOINC `(.L_x_2116) ;  /* 0x0000001000000944 */ /* 0x000fe20003c00000 */
[----:B------:R-:W-:Y:S05]  /*2080*/  BRA `(.L_x_2117) ;  /* 0xffffe0f000007947 */ /* 0x000fea000383ffff */
.L_x_2116:
[----:B------:R-:W-:Y:S05]  /*2090*/  EXIT ;  /* 0x000000000000794d */ /* 0x000fea0003800000 */
.L_x_2118:
        /* <DEDUP_REMOVED lines=14> */
.L_x_2344:


//--------------------- .text._Z35group_norm_nhwc_fwd_one_pass_kernelI11Fp32IOBf16WLi256ELi4ELi128EEv26Group_norm_nhwc_fwd_params --------------------------
	.section	.text._Z35group_norm_nhwc_fwd_one_pass_kernelI11Fp32IOBf16WLi256ELi4ELi128EEv26Group_norm_nhwc_fwd_params,"ax",@progbits
	.sectioninfo	@"SHI_REGISTERS=40"
	.align	128
        .global         _Z35group_norm_nhwc_fwd_one_pass_kernelI11Fp32IOBf16WLi256ELi4ELi128EEv26Group_norm_nhwc_fwd_params
        .type           _Z35group_norm_nhwc_fwd_one_pass_kernelI11Fp32IOBf16WLi256ELi4ELi128EEv26Group_norm_nhwc_fwd_params,@function
        .size           _Z35group_norm_nhwc_fwd_one_pass_kernelI11Fp32IOBf16WLi256ELi4ELi128EEv26Group_norm_nhwc_fwd_params,(.L_x_2345 - _Z35group_norm_nhwc_fwd_one_pass_kernelI11Fp32IOBf16WLi256ELi4ELi128EEv26Group_norm_nhwc_fwd_params)
        .other          _Z35group_norm_nhwc_fwd_one_pass_kernelI11Fp32IOBf16WLi256ELi4ELi128EEv26Group_norm_nhwc_fwd_params,@"STO_CUDA_ENTRY STV_DEFAULT"
_Z35group_norm_nhwc_fwd_one_pass_kernelI11Fp32IOBf16WLi256ELi4ELi128EEv26Group_norm_nhwc_fwd_params:
.text._Z35group_norm_nhwc_fwd_one_pass_kernelI11Fp32IOBf16WLi256ELi4ELi128EEv26Group_norm_nhwc_fwd_params:
        /* <DEDUP_REMOVED lines=14> */
[----:B0-----:R-:W-:-:S04]  /*00e0*/  SHF.R.S32.HI R5, RZ, 0x1f, R2 ;  /* 0x0000001fff057819 */ /* 0x001fc80000011402 */
[----:B------:R-:W-:Y:S01]  /*00f0*/  LEA.HI R7, R5, R2, RZ, 0x5 ;  /* 0x0000000205077211 */ /* 0x000fe200078f28ff */
[----:B------:R-:W-:-:S03]  /*0100*/  HFMA2.MMA R5, -RZ, RZ, 0, 0 ;  /* 0x00000000ff057435 */ /* 0x000fc600000001ff */
[----:B-12---:R-:W-:Y:S02]  /*0110*/  SHF.R.S32.HI R7, RZ, 0x5, R7 ;  /* 0x00000005ff077819 */ /* 0x006fe40000011407 */
.L_x_2142:
        /* <DEDUP_REMOVED lines=25> */
[----:B------:R-:W-:Y:S02]  /*02b0*/  ISETP.GE.U32.AND P0, PT, R15, c[0x0][0x1c8], PT ;  /* 0x000072000f007a0c */ /* 0x000fe40003f06070 */
[----:B------:R-:W-:Y:S02]  /*02c0*/  @!P2 IADD3 R9, -R9, RZ, RZ ;  /* 0x000000ff0909a210 */ /* 0x000fe40007ffe1ff */
[----:B------:R-:W-:Y:S02]  /*02d0*/  @!P1 LOP3.LUT R9, RZ, c[0x0][0x1d8], RZ, 0x33, !PT ;  /* 0x00007600ff099a12 */ /* 0x000fe400078e33ff */
[----:B------:R-:W-:Y:S02]  /*02e0*/  SHF.R.S32.HI R12, RZ, 0x1f, R15 ;  /* 0x0000001fff0c7819 */ /* 0x000fe4000001140f */
[----:B------:R-:W-:-:S02]  /*02f0*/  IADD3 R11, -R9, RZ, RZ ;  /* 0x000000ff090b7210 */ /* 0x000fc40007ffe1ff */
[C---:B------:R-:W-:Y:S02]  /*0300*/  IADD3 R13, R15.reuse, 0x80, RZ ;  /* 0x000000800f0d7810 */ /* 0x040fe40007ffe0ff */
[----:B------:R-:W-:Y:S01]  /*0310*/  IADD3 R19, R15, 0x40, RZ ;  /* 0x000000400f137810 */ /* 0x000fe20007ffe0ff */
[----:B------:R-:W-:Y:S01]  /*0320*/  IMAD R32, R11, c[0x0][0x1d8], R6 ;  /* 0x000076000b207a24 */ /* 0x000fe200078e0206 */
[----:B------:R-:W-:Y:S02]  /*0330*/  ISETP.GE.AND.EX P0, PT, R12, c[0x0][0x1cc], PT, P0 ;  /* 0x000073000c007a0c */ /* 0x000fe40003f06300 */
[----:B------:R-:W-:Y:S02]  /*0340*/  ISETP.GE.U32.AND P3, PT, R13, c[0x0][0x1c8], PT ;  /* 0x000072000d007a0c */ /* 0x000fe40003f66070 */
[----:B------:R-:W-:Y:S02]  /*0350*/  SHF.R.S32.HI R16, RZ, 0x1f, R13 ;  /* 0x0000001fff107819 */ /* 0x000fe4000001140d */
[----:B------:R-:W-:-:S02]  /*0360*/  ISETP.GE.U32.AND P2, PT, R19, c[0x0][0x1c8], PT ;  /* 0x0000720013007a0c */ /* 0x000fc40003f46070 */
[----:B------:R-:W-:Y:S02]  /*0370*/  SHF.R.S32.HI R14, RZ, 0x1f, R19 ;  /* 0x0000001fff0e7819 */ /* 0x000fe40000011413 */
[----:B------:R-:W-:Y:S02]  /*0380*/  ISETP.GT.U32.OR P0, PT, R2, 0x7f, P0 ;  /* 0x0000007f0200780c */ /* 0x000fe40000704470 */
[----:B------:R-:W-:Y:S02]  /*0390*/  LEA R32, R32, R33, 0x2 ;  /* 0x0000002120207211 */ /* 0x000fe400078e10ff */
[----:B------:R-:W-:Y:S02]  /*03a0*/  SHF.R.S32.HI R8, RZ, 0x1f, R9 ;  /* 0x0000001fff087819 */ /* 0x000fe40000011409 */
[----:B------:R-:W-:Y:S02]  /*03b0*/  ISETP.GE.AND.EX P3, PT, R16, c[0x0][0x1cc], PT, P3 ;  /* 0x0000730010007a0c */ /* 0x000fe40003f66330 */
[----:B------:R-:W-:Y:S01]  /*03c0*/  ISETP.GE.AND.EX P2, PT, R14, c[0x0][0x1cc], PT, P2 ;  /* 0x000073000e007a0c */ /* 0x000fe20003f46320 */
[----:B------:R-:W-:Y:S01]  /*03d0*/  IMAD R8, R8, c[0x0][0x1d0], RZ ;  /* 0x0000740008087a24 */ /* 0x000fe200078e02ff */
[----:B------:R-:W-:-:S02]  /*03e0*/  IADD3 R11, R15, 0xc0, RZ ;  /* 0x000000c00f0b7810 */ /* 0x000fc40007ffe0ff */
[----:B------:R-:W-:Y:S01]  /*03f0*/  SHF.R.S32.HI R33, RZ, 0x1f, R32 ;  /* 0x0000001fff217819 */ /* 0x000fe20000011420 */
[C---:B------:R-:W-:Y:S01]  /*0400*/  IMAD R31, R9.reuse, c[0x0][0x1d4], R8 ;  /* 0x00007500091f7a24 */ /* 0x040fe200078e0208 */
[----:B------:R-:W-:Y:S01]  /*0410*/  ISETP.GT.U32.OR P3, PT, R2, 0x7f, P3 ;  /* 0x0000007f0200780c */ /* 0x000fe20001f64470 */
[----:B------:R-:W-:Y:S01]  /*0420*/  @!P0 IMAD R12, R12, c[0x0][0x1c0], RZ ;  /* 0x000070000c0c8a24 */ /* 0x000fe200078e02ff */
[----:B------:R-:W-:Y:S01]  /*0430*/  ISETP.GT.U32.OR P2, PT, R2, 0x7f, P2 ;  /* 0x0000007f0200780c */ /* 0x000fe20001744470 */
[----:B------:R-:W-:Y:S01]  /*0440*/  IMAD.WIDE.U32 R28, R9, c[0x0][0x1d0], R32 ;  /* 0x00007400091c7a25 */ /* 0x000fe200078e0020 */
[----:B------:R-:W-:Y:S02]  /*0450*/  ISETP.GE.U32.AND P1, PT, R11, c[0x0][0x1c8], PT ;  /* 0x000072000b007a0c */ /* 0x000fe40003f26070 */
[----:B------:R-:W-:Y:S01]  /*0460*/  SHF.R.S32.HI R10, RZ, 0x1f, R11 ;  /* 0x0000001fff0a7819 */ /* 0x000fe2000001140b */
[----:B------:R-:W-:Y:S01]  /*0470*/  @!P0 IMAD R21, R15, c[0x0][0x1c4], R12 ;  /* 0x000071000f158a24 */ /* 0x000fe200078e020c */
[----:B------:R-:W-:-:S02]  /*0480*/  IADD3 R31, R29, R31, RZ ;  /* 0x0000001f1d1f7210 */ /* 0x000fc40007ffe0ff */
[----:B------:R-:W-:Y:S02]  /*0490*/  ISETP.GE.AND.EX P1, PT, R10, c[0x0][0x1cc], PT, P1 ;  /* 0x000073000a007a0c */ /* 0x000fe40003f26310 */
[-C--:B------:R-:W-:Y:S01]  /*04a0*/  @!P0 MOV R30, R28.reuse ;  /* 0x0000001c001e8202 */ /* 0x080fe20000000f00 */
[----:B------:R-:W-:Y:S01]  /*04b0*/  @!P3 IMAD R12, R16, c[0x0][0x1c0], RZ ;  /* 0x00007000100cba24 */ /* 0x000fe200078e02ff */
[----:B------:R-:W-:Y:S01]  /*04c0*/  ISETP.GT.U32.OR P1, PT, R2, 0x7f, P1 ;  /* 0x0000007f0200780c */ /* 0x000fe20000f24470 */
[----:B------:R-:W-:Y:S01]  /*04d0*/  @!P2 IMAD R14, R14, c[0x0][0x1c0], RZ ;  /* 0x000070000e0eaa24 */ /* 0x000fe200078e02ff */
[-C--:B------:R-:W-:Y:S01]  /*04e0*/  @!P2 MOV R16, R28.reuse ;  /* 0x0000001c0010a202 */ /* 0x080fe20000000f00 */
[----:B------:R-:W-:Y:S01]  /*04f0*/  @!P0 IMAD.WIDE.U32 R8, R15, c[0x0][0x1c0], R30 ;  /* 0x000070000f088a25 */ /* 0x000fe200078e001e */
[----:B------:R-:W-:Y:S02]  /*0500*/  @!P2 MOV R17, R31 ;  /* 0x0000001f0011a202 */ /* 0x000fe40000000f00 */
[-C--:B------:R-:W-:Y:S01]  /*0510*/  @!P3 MOV R18, R28.reuse ;  /* 0x0000001c0012b202 */ /* 0x080fe20000000f00 */
[----:B------:R-:W-:Y:S01]  /*0520*/  @!P2 IMAD R25, R19, c[0x0][0x1c4], R14 ;  /* 0x000071001319aa24 */ /* 0x000fe200078e020e */
[----:B------:R-:W-:Y:S01]  /*0530*/  @!P0 IADD3 R9, R9, R21, RZ ;  /* 0x0000001509098210 */ /* 0x000fe20007ffe0ff */
[----:B------:R-:W-:Y:S01]  /*0540*/  @!P2 IMAD.WIDE.U32 R16, R19, c[0x0][0x1c0], R16 ;  /* 0x000070001310aa25 */ /* 0x000fe200078e0010 */
[-C--:B------:R-:W-:Y:S01]  /*0550*/  @!P3 MOV R19, R31.reuse ;  /* 0x0000001f0013b202 */ /* 0x080fe20000000f00 */
[----:B------:R-:W-:Y:S01]  /*0560*/  CS2R R14, SRZ ;  /* 0x00000000000e7805 */ /* 0x000fe2000001ff00 */
[----:B------:R-:W-:Y:S01]  /*0570*/  @!P0 LEA R22, P4, R8, c[0x0][0x170], 0x2 ;  /* 0x00005c0008168a11 */ /* 0x000fe200078810ff */
[C---:B------:R-:W-:Y:S01]  /*0580*/  @!P3 IMAD R27, R13.reuse, c[0x0][0x1c4], R12 ;  /* 0x000071000d1bba24 */ /* 0x040fe200078e020c */
[----:B------:R-:W-:Y:S01]  /*0590*/  @!P1 MOV R12, R28 ;  /* 0x0000001c000c9202 */ /* 0x000fe20000000f00 */
[----:B------:R-:W-:Y:S01]  /*05a0*/  @!P3 IMAD.WIDE.U32 R18, R13, c[0x0][0x1c0], R18 ;  /* 0x000070000d12ba25 */ /* 0x000fe200078e0012 */
[----:B------:R-:W-:-:S02]  /*05b0*/  @!P1 MOV R13, R31 ;  /* 0x0000001f000d9202 */ /* 0x000fc40000000f00 */
[----:B------:R-:W-:Y:S01]  /*05c0*/  @!P0 LEA.HI.X R23, R8, c[0x0][0x174], R9, 0x2, P4 ;  /* 0x00005d0008178a11 */ /* 0x000fe200020f1409 */
[----:B------:R-:W-:Y:S01]  /*05d0*/  @!P1 IMAD R10, R10, c[0x0][0x1c0], RZ ;  /* 0x000070000a0a9a24 */ /* 0x000fe200078e02ff */
[----:B------:R-:W-:Y:S01]  /*05e0*/  @!P2 IADD3 R25, R17, R25, RZ ;  /* 0x000000191119a210 */ /* 0x000fe20007ffe0ff */
[----:B------:R-:W-:Y:S01]  /*05f0*/  @!P1 IMAD.WIDE.U32 R12, R11, c[0x0][0x1c0], R12 ;  /* 0x000070000b0c9a25 */ /* 0x000fe200078e000c */
[----:B------:R-:W-:Y:S01]  /*0600*/  @!P3 IADD3 R17, R19, R27, RZ ;  /* 0x0000001b1311b210 */ /* 0x000fe20007ffe0ff */
[----:B------:R-:W2:Y:S01]  /*0610*/  @!P0 LDG.E.64 R14, [R22.64] ;  /* 0x00000006160e8981 */ /* 0x000ea2000c1e1b00 */
[----:B------:R-:W-:Y:S01]  /*0620*/  @!P2 LEA R8, P4, R16, c[0x0][0x170], 0x2 ;  /* 0x00005c001008aa11 */ /* 0x000fe200078810ff */
[----:B------:R-:W-:Y:S01]  /*0630*/  @!P1 IMAD R21, R11, c[0x0][0x1c4], R10 ;  /* 0x000071000b159a24 */ /* 0x000fe200078e020a */
[----:B------:R-:W-:Y:S02]  /*0640*/  @!P3 LEA R10, P5, R18, c[0x0][0x170], 0x2 ;  /* 0x00005c00120aba11 */ /* 0x000fe400078a10ff */
[----:B------:R-:W-:-:S02]  /*0650*/  @!P2 LEA.HI.X R9, R16, c[0x0][0x174], R25, 0x2, P4 ;  /* 0x00005d001009aa11 */ /* 0x000fc400020f1419 */
[----:B------:R-:W-:Y:S02]  /*0660*/  @!P3 LEA.HI.X R11, R18, c[0x0][0x174], R17, 0x2, P5 ;  /* 0x00005d00120bba11 */ /* 0x000fe400028f1411 */
[----:B------:R-:W-:Y:S01]  /*0670*/  CS2R R16, SRZ ;  /* 0x0000000000107805 */ /* 0x000fe2000001ff00 */
[----:B------:R-:W-:Y:S01]  /*0680*/  CS2R R18, SRZ ;  /* 0x0000000000127805 */ /* 0x000fe2000001ff00 */
[----:B------:R-:W-:Y:S02]  /*0690*/  @!P1 IADD3 R21, R13, R21, RZ ;  /* 0x000000150d159210 */ /* 0x000fe40007ffe0ff */
[C---:B------:R-:W-:Y:S02]  /*06a0*/  @!P1 LEA R24, P0, R12.reuse, c[0x0][0x170], 0x2 ;  /* 0x00005c000c189a11 */ /* 0x040fe400078010ff */
[----:B------:R-:W3:Y:S02]  /*06b0*/  @!P2 LDG.E.64 R16, [R8.64] ;  /* 0x000000060810a981 */ /* 0x000ee4000c1e1b00 */
[----:B------:R-:W-:-:S02]  /*06c0*/  @!P1 LEA.HI.X R25, R12, c[0x0][0x174], R21, 0x2, P0 ;  /* 0x00005d000c199a11 */ /* 0x000fc400000f1415 */
[----:B------:R-:W-:Y:S01]  /*06d0*/  CS2R R20, SRZ ;  /* 0x0000000000147805 */ /* 0x000fe2000001ff00 */
[----:B------:R-:W4:Y:S05]  /*06e0*/  @!P3 LDG.E.64 R18, [R10.64] ;  /* 0x000000060a12b981 */ /* 0x000f2a000c1e1b00 */
[----:B------:R0:W5:Y:S01]  /*06f0*/  @!P1 LDG.E.64 R20, [R24.64] ;  /* 0x0000000618149981 */ /* 0x000162000c1e1b00 */
[C---:B------:R-:W-:Y:S02]  /*0700*/  ISETP.GT.AND P0, PT, R4.reuse, 0x1e, PT ;  /* 0x0000001e0400780c */ /* 0x040fe40003f04270 */
[----:B------:R-:W-:Y:S02]  /*0710*/  ISETP.NE.AND P2, PT, R4, RZ, PT ;  /* 0x000000ff0400720c */ /* 0x000fe40003f45270 */
[----:B------:R-:W-:-:S02]  /*0720*/  ISETP.NE.AND P1, PT, R2, RZ, PT ;  /* 0x000000ff0200720c */ /* 0x000fc40003f25270 */
[----:B0-----:R-:W-:Y:S01]  /*0730*/  MOV R24, c[0x0][0xc] ;  /* 0x0000030000187a02 */ /* 0x001fe20000000f00 */
[----:B--2---:R-:W-:Y:S02]  /*0740*/  FMUL.FTZ R13, R15, R15 ;  /* 0x0000000f0f0d7220 */ /* 0x004fe40000410000 */
[C---:B------:R-:W-:Y:S02]  /*0750*/  FADD.FTZ R12, R14.reuse, R15 ;  /* 0x0000000f0e0c7221 */ /* 0x040fe40000010000 */
[----:B------:R-:W-:Y:S02]  /*0760*/  FFMA.FTZ R13, R14, R14, R13 ;  /* 0x0000000e0e0d7223 */ /* 0x000fe4000001000d */
[----:B------:R-:W-:Y:S02]  /*0770*/  FADD.FTZ R12, RZ, R12 ;  /* 0x0000000cff0c7221 */ /* 0x000fe40000010000 */
[----:B------:R-:W-:Y:S02]  /*0780*/  FADD.FTZ R13, RZ, R13 ;  /* 0x0000000dff0d7221 */ /* 0x000fe40000010000 */
[----:B---3--:R-:W-:-:S02]  /*0790*/  FMUL.FTZ R27, R17, R17 ;  /* 0x00000011111b7220 */ /* 0x008fc40000410000 */
[C---:B------:R-:W-:Y:S02]  /*07a0*/  FADD.FTZ R23, R16.reuse, R17 ;  /* 0x0000001110177221 */ /* 0x040fe40000010000 */
[----:B------:R-:W-:Y:S02]  /*07b0*/  FFMA.FTZ R8, R16, R16, R27 ;  /* 0x0000001010087223 */ /* 0x000fe4000001001b */
[----:B----4-:R-:W-:Y:S02]  /*07c0*/  FMUL.FTZ R11, R19, R19 ;  /* 0x00000013130b7220 */ /* 0x010fe40000410000 */
[----:B------:R-:W-:Y:S02]  /*07d0*/  FADD.FTZ R12, R12, R23 ;  /* 0x000000170c0c7221 */ /* 0x000fe40000010000 */
[----:B------:R-:W-:Y:S02]  /*07e0*/  FADD.FTZ R9, R18, R19 ;  /* 0x0000001312097221 */ /* 0x000fe40000010000 */
[----:B------:R-:W-:-:S02]  /*07f0*/  FADD.FTZ R8, R13, R8 ;  /* 0x000000080d087221 */ /* 0x000fc40000010000 */
[----:B------:R-:W-:Y:S02]  /*0800*/  FFMA.FTZ R11, R18, R18, R11 ;  /* 0x00000012120b7223 */ /* 0x000fe4000001000b */
[----:B-----5:R-:W-:Y:S02]  /*0810*/  FMUL.FTZ R13, R21, R21 ;  /* 0x00000015150d7220 */ /* 0x020fe40000410000 */
[----:B------:R-:W-:Y:S02]  /*0820*/  FADD.FTZ R9, R12, R9 ;  /* 0x000000090c097221 */ /* 0x000fe40000010000 */
[----:B------:R-:W-:Y:S02]  /*0830*/  FADD.FTZ R10, R20, R21 ;  /* 0x00000015140a7221 */ /* 0x000fe40000010000 */
[----:B------:R-:W-:Y:S02]  /*0840*/  FADD.FTZ R8, R8, R11 ;  /* 0x0000000b08087221 */ /* 0x000fe40000010000 */
[----:B------:R-:W-:-:S02]  /*0850*/  FFMA.FTZ R13, R20, R20, R13 ;  /* 0x00000014140d7223 */ /* 0x000fc4000001000d */
        /* <DEDUP_REMOVED lines=26> */
[----:B------:R-:W-:-:S05]  /*0a00*/  MOV R12, R9 ;  /* 0x00000009000c7202 */ /* 0x000fca0000000f00 */
[----:B------:R-:W-:Y:S04]  /*0a10*/  @!P2 STS.64 [R7.X8+0x8], R12 ;  /* 0x0000080c0700a388 */ /* 0x000fe80000008a00 */
[----:B------:R-:W-:Y:S06]  /*0a20*/  BAR.SYNC.DEFER_BLOCKING 0x0 ;  /* 0x0000000000007b1d */ /* 0x000fec0000010000 */
[----:B------:R-:W0:Y:S04]  /*0a30*/  @!P1 LDS.128 R8, [0x10] ;  /* 0x00001000ff089984 */ /* 0x000e280000000c00 */
[----:B------:R-:W1:Y:S01]  /*0a40*/  @!P1 LDS.64 R22, [0x20] ;  /* 0x00002000ff169984 */ /* 0x000e620000000a00 */
[----:B------:R-:W-:Y:S01]  /*0a50*/  ISETP.GE.U32.AND P0, PT, R24, 0x2, PT ;  /* 0x000000021800780c */ /* 0x000fe20003f06070 */
        /* <DEDUP_REMOVED lines=30> */
.L_x_2121:
[----:B------:R-:W2:Y:S01]  /*0c40*/  LDG.E.STRONG.GPU R10, [R8.64] ;  /* 0x00000006080a7981 */ /* 0x000ea2000c1ef900 */
[----:B------:R-:W-:Y:S01]  /*0c50*/  YIELD ;  /* 0x0000000000007946 */ /* 0x000fe20003800000 */
[----:B--2---:R-:W-:Y:S01]  /*0c60*/  ISETP.NE.AND P0, PT, R10, R11, PT ;  /* 0x0000000b0a00720c */ /* 0x004fe20003f05270 */
[----:B------:R-:W-:-:S12]  /*0c70*/  CCTL.IVALL ;  /* 0x00000000ff00798f */ /* 0x000fd80002000000 */
[----:B------:R-:W-:Y:S05]  /*0c80*/  @P0 BRA `(.L_x_2121) ;  /* 0xffffffb000000947 */ /* 0x000fea000383ffff */
.L_x_2120:
        /* <DEDUP_REMOVED lines=17> */
.L_x_2125:
[C---:B------:R-:W-:Y:S02]  /*0da0*/  IADD3 R25, R9.reuse, 0x1, RZ ;  /* 0x0000000109197810 */ /* 0x040fe40007ffe0ff */
[-C--:B------:R-:W-:Y:S02]  /*0db0*/  ISETP.EQ.OR P3, PT, R9, R3.reuse, P1 ;  /* 0x000000030900720c */ /* 0x080fe40000f62670 */
[----:B------:R-:W-:Y:S02]  /*0dc0*/  ISETP.EQ.OR P5, PT, R25, R3, P1 ;  /* 0x000000031900720c */ /* 0x000fe40000fa2670 */
[----:B------:R-:W-:-:S04]  /*0dd0*/  IADD3 R10, R9, 0x2, RZ ;  /* 0x00000002090a7810 */ /* 0x000fc80007ffe0ff */
[----:B------:R-:W-:-:S05]  /*0de0*/  ISETP.EQ.OR P6, PT, R10, R3, P1 ;  /* 0x000000030a00720c */ /* 0x000fca0000fc2670 */
[--C-:B------:R-:W-:Y:S02]  /*0df0*/  @!P3 IMAD R23, R9, c[0x0][0x10], R0.reuse ;  /* 0x000004000917ba24 */ /* 0x100fe400078e0200 */
[----:B------:R-:W-:Y:S02]  /*0e00*/  @!P5 IMAD R25, R25, c[0x0][0x10], R0 ;  /* 0x000004001919da24 */ /* 0x000fe400078e0200 */
[----:B------:R-:W-:-:S04]  /*0e10*/  @!P3 IMAD.WIDE.U32 R22, R23, 0x8, R34 ;  /* 0x000000081716b825 */ /* 0x000fc800078e0022 */
[----:B------:R-:W-:Y:S02]  /*0e20*/  @!P5 IMAD.WIDE.U32 R24, R25, 0x8, R34 ;  /* 0x000000081918d825 */ /* 0x000fe400078e0022 */
[----:B------:R-:W2:Y:S04]  /*0e30*/  @!P3 LDG.E.64 R22, [R22.64] ;  /* 0x000000061616b981 */ /* 0x000ea8000c1e1b00 */
[----:B------:R-:W3:Y:S01]  /*0e40*/  @!P5 LDG.E.64 R24, [R24.64] ;  /* 0x000000061818d981 */ /* 0x000ee2000c1e1b00 */
[----:B------:R-:W-:Y:S01]  /*0e50*/  @!P6 IMAD R27, R10, c[0x0][0x10], R0 ;  /* 0x000004000a1bea24 */ /* 0x000fe200078e0200 */
[----:B------:R-:W-:-:S03]  /*0e60*/  IADD3 R11, R9, 0x3, RZ ;  /* 0x00000003090b7810 */ /* 0x000fc60007ffe0ff */
[----:B------:R-:W-:Y:S01]  /*0e70*/  @!P6 IMAD.WIDE.U32 R26, R27, 0x8, R34 ;  /* 0x000000081b1ae825 */ /* 0x000fe200078e0022 */
[----:B------:R-:W-:-:S05]  /*0e80*/  ISETP.EQ.OR P2, PT, R11, R3, P1 ;  /* 0x000000030b00720c */ /* 0x000fca0000f42670 */
[----:B------:R-:W4:Y:S08]  /*0e90*/  @!P6 LDG.E.64 R26, [R26.64] ;  /* 0x000000061a1ae981 */ /* 0x000f30000c1e1b00 */
[----:B------:R-:W-:-:S04]  /*0ea0*/  @!P2 IMAD R11, R11, c[0x0][0x10], R0 ;  /* 0x000004000b0baa24 */ /* 0x000fc800078e0200 */
[----:B------:R-:W-:-:S06]  /*0eb0*/  @!P2 IMAD.WIDE.U32 R10, R11, 0x8, R34 ;  /* 0x000000080b0aa825 */ /* 0x000fcc00078e0022 */
[----:B------:R-:W5:Y:S01]  /*0ec0*/  @!P2 LDG.E.64 R10, [R10.64] ;  /* 0x000000060a0aa981 */ /* 0x000f62000c1e1b00 */
[----:B------:R-:W-:Y:S01]  /*0ed0*/  IADD3 R36, R9, 0x7, RZ ;  /* 0x0000000709247810 */ /* 0x000fe20007ffe0ff */
[----:B--2---:R-:W-:Y:S02]  /*0ee0*/  @!P3 FADD.FTZ R12, R12, R22 ;  /* 0x000000160c0cb221 */ /* 0x004fe40000010000 */
[----:B------:R-:W-:Y:S01]  /*0ef0*/  @!P3 FADD.FTZ R13, R13, R23 ;  /* 0x000000170d0db221 */ /* 0x000fe20000010000 */
[C---:B------:R-:W-:Y:S01]  /*0f00*/  IADD3 R23, R9.reuse, 0x4, RZ ;  /* 0x0000000409177810 */ /* 0x040fe20007ffe0ff */
[----:B---3--:R-:W-:Y:S01]  /*0f10*/  @!P5 FADD.FTZ R12, R12, R24 ;  /* 0x000000180c0cd221 */ /* 0x008fe20000010000 */
[----:B------:R-:W-:Y:S01]  /*0f20*/  IADD3 R24, R9, 0x5, RZ ;  /* 0x0000000509187810 */ /* 0x000fe20007ffe0ff */
[----:B------:R-:W-:Y:S01]  /*0f30*/  @!P5 FADD.FTZ R13, R13, R25 ;  /* 0x000000190d0dd221 */ /* 0x000fe20000010000 */
[-C--:B------:R-:W-:Y:S02]  /*0f40*/  ISETP.EQ.OR P3, PT, R23, R3.reuse, P1 ;  /* 0x000000031700720c */ /* 0x080fe40000f62670 */
[----:B------:R-:W-:Y:S01]  /*0f50*/  ISETP.EQ.OR P4, PT, R24, R3, P1 ;  /* 0x000000031800720c */ /* 0x000fe20000f82670 */
[----:B----4-:R-:W-:Y:S01]  /*0f60*/  @!P6 FADD.FTZ R12, R12, R26 ;  /* 0x0000001a0c0ce221 */ /* 0x010fe20000010000 */
[----:B------:R-:W-:Y:S01]  /*0f70*/  IADD3 R26, R9, 0x6, RZ ;  /* 0x00000006091a7810 */ /* 0x000fe20007ffe0ff */
[----:B------:R-:W-:-:S08]  /*0f80*/  @!P6 FADD.FTZ R13, R13, R27 ;  /* 0x0000001b0d0de221 */ /* 0x000fd00000010000 */
[--C-:B------:R-:W-:Y:S01]  /*0f90*/  @!P3 IMAD R23, R23, c[0x0][0x10], R0.reuse ;  /* 0x000004001717ba24 */ /* 0x100fe200078e0200 */
[----:B------:R-:W-:Y:S01]  /*0fa0*/  ISETP.EQ.OR P6, PT, R26, R3, P1 ;  /* 0x000000031a00720c */ /* 0x000fe20000fc2670 */
[----:B------:R-:W-:Y:S02]  /*0fb0*/  @!P4 IMAD R25, R24, c[0x0][0x10], R0 ;  /* 0x000004001819ca24 */ /* 0x000fe400078e0200 */
[----:B------:R-:W-:-:S04]  /*0fc0*/  @!P3 IMAD.WIDE.U32 R22, R23, 0x8, R34 ;  /* 0x000000081716b825 */ /* 0x000fc800078e0022 */
[----:B------:R-:W-:Y:S02]  /*0fd0*/  @!P4 IMAD.WIDE.U32 R24, R25, 0x8, R34 ;  /* 0x000000081918c825 */ /* 0x000fe400078e0022 */
[----:B------:R-:W2:Y:S01]  /*0fe0*/  @!P3 LDG.E.64 R22, [R22.64] ;  /* 0x000000061616b981 */ /* 0x000ea2000c1e1b00 */
[----:B------:R-:W-:-:S03]  /*0ff0*/  ISETP.EQ.OR P5, PT, R36, R3, P1 ;  /* 0x000000032400720c */ /* 0x000fc60000fa2670 */
[----:B------:R-:W3:Y:S01]  /*1000*/  @!P4 LDG.E.64 R24, [R24.64] ;  /* 0x000000061818c981 */ /* 0x000ee2000c1e1b00 */
[----:B------:R-:W-:Y:S02]  /*1010*/  @!P6 IMAD R27, R26, c[0x0][0x10], R0 ;  /* 0x000004001a1bea24 */ /* 0x000fe400078e0200 */
[----:B-----5:R-:W-:Y:S02]  /*1020*/  @!P2 FADD.FTZ R13, R13, R11 ;  /* 0x0000000b0d0da221 */ /* 0x020fe40000010000 */
[----:B------:R-:W-:-:S04]  /*1030*/  @!P6 IMAD.WIDE.U32 R26, R27, 0x8, R34 ;  /* 0x000000081b1ae825 */ /* 0x000fc800078e0022 */
[----:B------:R-:W-:Y:S02]  /*1040*/  @!P2 FADD.FTZ R12, R12, R10 ;  /* 0x0000000a0c0ca221 */ /* 0x000fe40000010000 */
[----:B------:R-:W4:Y:S01]  /*1050*/  @!P6 LDG.E.64 R26, [R26.64] ;  /* 0x000000061a1ae981 */ /* 0x000f22000c1e1b00 */
[----:B------:R-:W-:-:S04]  /*1060*/  @!P5 IMAD R11, R36, c[0x0][0x10], R0 ;  /* 0x00000400240bda24 */ /* 0x000fc800078e0200 */
[----:B------:R-:W-:-:S06]  /*1070*/  @!P5 IMAD.WIDE.U32 R10, R11, 0x8, R34 ;  /* 0x000000080b0ad825 */ /* 0x000fcc00078e0022 */
[----:B------:R-:W5:Y:S01]  /*1080*/  @!P5 LDG.E.64 R10, [R10.64] ;  /* 0x000000060a0ad981 */ /* 0x000f62000c1e1b00 */
[----:B--2---:R-:W-:Y:S01]  /*1090*/  @!P3 FADD.FTZ R12, R12, R22 ;  /* 0x000000160c0cb221 */ /* 0x004fe20000010000 */
[----:B------:R-:W-:Y:S01]  /*10a0*/  IADD3 R22, R9, 0x8, RZ ;  /* 0x0000000809167810 */ /* 0x000fe20007ffe0ff */
[----:B------:R-:W-:Y:S02]  /*10b0*/  @!P3 FADD.FTZ R13, R13, R23 ;  /* 0x000000170d0db221 */ /* 0x000fe40000010000 */
[----:B---3--:R-:W-:Y:S02]  /*10c0*/  @!P4 FADD.FTZ R12, R12, R24 ;  /* 0x000000180c0cc221 */ /* 0x008fe40000010000 */
[----:B------:R-:W-:Y:S01]  /*10d0*/  @!P4 FADD.FTZ R13, R13, R25 ;  /* 0x000000190d0dc221 */ /* 0x000fe20000010000 */
[----:B------:R-:W-:Y:S02]  /*10e0*/  IADD3 R25, R9, 0x9, RZ ;  /* 0x0000000909197810 */ /* 0x000fe40007ffe0ff */
[----:B------:R-:W-:-:S02]  /*10f0*/  ISETP.EQ.OR P4, PT, R22, R3, P1 ;  /* 0x000000031600720c */ /* 0x000fc40000f82670 */
[----:B------:R-:W-:Y:S02]  /*1100*/  ISETP.EQ.OR P3, PT, R25, R3, P1 ;  /* 0x000000031900720c */ /* 0x000fe40000f62670 */
[----:B------:R-:W-:-:S04]  /*1110*/  IADD3 R23, R9, 0xa, RZ ;  /* 0x0000000a09177810 */ /* 0x000fc80007ffe0ff */
[----:B------:R-:W-:Y:S01]  /*1120*/  ISETP.EQ.OR P2, PT, R23, R3, P1 ;  /* 0x000000031700720c */ /* 0x000fe20000f42670 */
[----:B----4-:R-:W-:-:S04]  /*1130*/  @!P6 FADD.FTZ R13, R13, R27 ;  /* 0x0000001b0d0de221 */ /* 0x010fc80000010000 */
[----:B------:R-:W-:Y:S02]  /*1140*/  @!P4 IMAD R27, R22, c[0x0][0x10], R0 ;  /* 0x00000400161bca24 */ /* 0x000fe400078e0200 */
[----:B------:R-:W-:Y:S02]  /*1150*/  @!P6 FADD.FTZ R12, R12, R26 ;  /* 0x0000001a0c0ce221 */ /* 0x000fe40000010000 */
[----:B------:R-:W-:Y:S02]  /*1160*/  @!P3 IMAD R25, R25, c[0x0][0x10], R0 ;  /* 0x000004001919ba24 */ /* 0x000fe400078e0200 */
[----:B------:R-:W-:-:S04]  /*1170*/  @!P4 IMAD.WIDE.U32 R26, R27, 0x8, R34 ;  /* 0x000000081b1ac825 */ /* 0x000fc800078e0022 */
[----:B------:R-:W-:Y:S02]  /*1180*/  @!P3 IMAD.WIDE.U32 R24, R25, 0x8, R34 ;  /* 0x000000081918b825 */ /* 0x000fe400078e0022 */
[----:B------:R-:W2:Y:S02]  /*1190*/  @!P4 LDG.E.64 R26, [R26.64] ;  /* 0x000000061a1ac981 */ /* 0x000ea4000c1e1b00 */
[----:B------:R-:W-:Y:S02]  /*11a0*/  @!P2 IMAD R23, R23, c[0x0][0x10], R0 ;  /* 0x000004001717aa24 */ /* 0x000fe400078e0200 */
[----:B-----5:R-:W-:Y:S01]  /*11b0*/  @!P5 FADD.FTZ R12, R12, R10 ;  /* 0x0000000a0c0cd221 */ /* 0x020fe20000010000 */
[----:B------:R-:W-:Y:S01]  /*11c0*/  IADD3 R10, R9, 0xb, RZ ;  /* 0x0000000b090a7810 */ /* 0x000fe20007ffe0ff */
[----:B------:R-:W-:Y:S01]  /*11d0*/  @!P2 IMAD.WIDE.U32 R22, R23, 0x8, R34 ;  /* 0x000000081716a825 */ /* 0x000fe200078e0022 */
[----:B------:R-:W3:Y:S02]  /*11e0*/  @!P3 LDG.E.64 R24, [R24.64] ;  /* 0x000000061818b981 */ /* 0x000ee4000c1e1b00 */
[----:B------:R-:W-:-:S03]  /*11f0*/  ISETP.EQ.OR P6, PT, R10, R3, P1 ;  /* 0x000000030a00720c */ /* 0x000fc60000fc2670 */
[----:B------:R-:W4:Y:S01]  /*1200*/  @!P2 LDG.E.64 R22, [R22.64] ;  /* 0x000000061616a981 */ /* 0x000f22000c1e1b00 */
[----:B------:R-:W-:-:S09]  /*1210*/  @!P5 FADD.FTZ R13, R13, R11 ;  /* 0x0000000b0d0dd221 */ /* 0x000fd20000010000 */
[----:B------:R-:W-:-:S04]  /*1220*/  @!P6 IMAD R37, R10, c[0x0][0x10], R0 ;  /* 0x000004000a25ea24 */ /* 0x000fc800078e0200 */
[----:B------:R-:W-:-:S06]  /*1230*/  @!P6 IMAD.WIDE.U32 R10, R37, 0x8, R34 ;  /* 0x00000008250ae825 */ /* 0x000fcc00078e0022 */
[----:B------:R-:W5:Y:S01]  /*1240*/  @!P6 LDG.E.64 R10, [R10.64] ;  /* 0x000000060a0ae981 */ /* 0x000f62000c1e1b00 */
[----:B------:R-:W-:Y:S01]  /*1250*/  IADD3 R37, R9, 0xc, RZ ;  /* 0x0000000c09257810 */ /* 0x000fe20007ffe0ff */
[----:B--2---:R-:W-:Y:S02]  /*1260*/  @!P4 FADD.FTZ R12, R12, R26 ;  /* 0x0000001a0c0cc221 */ /* 0x004fe40000010000 */
[----:B------:R-:W-:Y:S01]  /*1270*/  @!P4 FADD.FTZ R13, R13, R27 ;  /* 0x0000001b0d0dc221 */ /* 0x000fe20000010000 */
[----:B------:R-:W-:Y:S01]  /*1280*/  ISETP.EQ.OR P4, PT, R37, R3, P1 ;  /* 0x000000032500720c */ /* 0x000fe20000f82670 */
[----:B---3--:R-:W-:Y:S01]  /*1290*/  @!P3 FADD.FTZ R12, R12, R24 ;  /* 0x000000180c0cb221 */ /* 0x008fe20000010000 */
[----:B------:R-:W-:Y:S01]  /*12a0*/  IADD3 R24, R9, 0xd, RZ ;  /* 0x0000000d09187810 */ /* 0x000fe20007ffe0ff */
[----:B------:R-:W-:Y:S02]  /*12b0*/  @!P3 FADD.FTZ R13, R13, R25 ;  /* 0x000000190d0db221 */ /* 0x000fe40000010000 */
[----:B----4-:R-:W-:Y:S01]  /*12c0*/  @!P2 FADD.FTZ R12, R12, R22 ;  /* 0x000000160c0ca221 */ /* 0x010fe20000010000 */
[----:B------:R-:W-:-:S02]  /*12d0*/  IADD3 R22, R9, 0xe, RZ ;  /* 0x0000000e09167810 */ /* 0x000fc40007ffe0ff */
[-C--:B------:R-:W-:Y:S02]  /*12e0*/  ISETP.EQ.OR P3, PT, R24, R3.reuse, P1 ;  /* 0x000000031800720c */ /* 0x080fe40000f62670 */
[----:B------:R-:W-:-:S03]  /*12f0*/  ISETP.EQ.OR P5, PT, R22, R3, P1 ;  /* 0x000000031600720c */ /* 0x000fc60000fa2670 */
[----:B------:R-:W-:Y:S01]  /*1300*/  @!P4 IMAD R37, R37, c[0x0][0x10], R0 ;  /* 0x000004002525ca24 */ /* 0x000fe200078e0200 */
[----:B------:R-:W-:Y:S01]  /*1310*/  IADD3 R27, R9, 0xf, RZ ;  /* 0x0000000f091b7810 */ /* 0x000fe20007ffe0ff */
[----:B------:R-:W-:Y:S02]  /*1320*/  @!P2 FADD.FTZ R13, R13, R23 ;  /* 0x000000170d0da221 */ /* 0x000fe40000010000 */
[----:B------:R-:W-:Y:S01]  /*1330*/  @!P4 IMAD.WIDE.U32 R36, R37, 0x8, R34 ;  /* 0x000000082524c825 */ /* 0x000fe200078e0022 */
[----:B------:R-:W-:-:S03]  /*1340*/  ISETP.EQ.OR P2, PT, R27, R3, P1 ;  /* 0x000000031b00720c */ /* 0x000fc60000f42670 */
[--C-:B------:R-:W-:Y:S02]  /*1350*/  @!P3 IMAD R23, R24, c[0x0][0x10], R0.reuse ;  /* 0x000004001817ba24 */ /* 0x100fe400078e0200 */
[----:B------:R-:W-:Y:S02]  /*1360*/  @!P5 IMAD R25, R22, c[0x0][0x10], R0 ;  /* 0x000004001619da24 */ /* 0x000fe400078e0200 */
[----:B------:R-:W-:-:S04]  /*1370*/  @!P3 IMAD.WIDE.U32 R22, R23, 0x8, R34 ;  /* 0x000000081716b825 */ /* 0x000fc800078e0022 */
[----:B-----5:R-:W-:Y:S02]  /*1380*/  @!P6 FADD.FTZ R12, R12, R10 ;  /* 0x0000000a0c0ce221 */ /* 0x020fe40000010000 */
[----:B------:R-:W-:Y:S01]  /*1390*/  @!P6 FADD.FTZ R13, R13, R11 ;  /* 0x0000000b0d0de221 */ /* 0x000fe20000010000 */
[----:B------:R-:W2:Y:S04]  /*13a0*/  @!P3 LDG.E.64 R22, [R22.64] ;  /* 0x000000061616b981 */ /* 0x000ea8000c1e1b00 */
[----:B------:R-:W3:Y:S01]  /*13b0*/  @!P4 LDG.E.64 R10, [R36.64] ;  /* 0x00000006240ac981 */ /* 0x000ee2000c1e1b00 */
[----:B------:R-:W-:Y:S02]  /*13c0*/  @!P2 IMAD R27, R27, c[0x0][0x10], R0 ;  /* 0x000004001b1baa24 */ /* 0x000fe400078e0200 */
[----:B------:R-:W-:-:S04]  /*13d0*/  @!P5 IMAD.WIDE.U32 R24, R25, 0x8, R34 ;  /* 0x000000081918d825 */ /* 0x000fc800078e0022 */
[----:B------:R-:W-:Y:S02]  /*13e0*/  @!P2 IMAD.WIDE.U32 R26, R27, 0x8, R34 ;  /* 0x000000081b1aa825 */ /* 0x000fe400078e0022 */
[----:B------:R-:W4:Y:S04]  /*13f0*/  @!P5 LDG.E.64 R24, [R24.64] ;  /* 0x000000061818d981 */ /* 0x000f28000c1e1b00 */
[----:B------:R-:W5:Y:S01]  /*1400*/  @!P2 LDG.E.64 R26, [R26.64] ;  /* 0x000000061a1aa981 */ /* 0x000f62000c1e1b00 */
[----:B------:R-:W-:Y:S02]  /*1410*/  IADD3 R8, R8, -0x10, RZ ;  /* 0xfffffff008087810 */ /* 0x000fe40007ffe0ff */
[----:B------:R-:W-:Y:S01]  /*1420*/  IADD3 R9, R9, 0x10, RZ ;  /* 0x0000001009097810 */ /* 0x000fe20007ffe0ff */
[----:B---3--:R-:W-:-:S02]  /*1430*/  @!P4 FADD.FTZ R12, R12, R10 ;  /* 0x0000000a0c0cc221 */ /* 0x008fc40000010000 */
[----:B------:R-:W-:Y:S02]  /*1440*/  @!P4 FADD.FTZ R13, R13, R11 ;  /* 0x0000000b0d0dc221 */ /* 0x000fe40000010000 */
[----:B--2---:R-:W-:Y:S02]  /*1450*/  @!P3 FADD.FTZ R12, R12, R22 ;  /* 0x000000160c0cb221 */ /* 0x004fe40000010000 */
[----:B------:R-:W-:Y:S01]  /*1460*/  @!P3 FADD.FTZ R13, R13, R23 ;  /* 0x000000170d0db221 */ /* 0x000fe20000010000 */
[----:B------:R-:W-:Y:S01]  /*1470*/  ISETP.GT.AND P3, PT, R8, 0xc, PT ;  /* 0x0000000c0800780c */ /* 0x000fe20003f64270 */
[----:B----4-:R-:W-:Y:S02]  /*1480*/  @!P5 FADD.FTZ R12, R12, R24 ;  /* 0x000000180c0cd221 */ /* 0x010fe40000010000 */
[----:B------:R-:W-:Y:S02]  /*1490*/  @!P5 FADD.FTZ R13, R13, R25 ;  /* 0x000000190d0dd221 */ /* 0x000fe40000010000 */
[----:B-----5:R-:W-:-:S02]  /*14a0*/  @!P2 FADD.FTZ R12, R12, R26 ;  /* 0x0000001a0c0ca221 */ /* 0x020fc40000010000 */
[----:B------:R-:W-:-:S06]  /*14b0*/  @!P2 FADD.FTZ R13, R13, R27 ;  /* 0x0000001b0d0da221 */ /* 0x000fcc0000010000 */
[----:B------:R-:W-:Y:S05]  /*14c0*/  @P3 BRA `(.L_x_2125) ;  /* 0xfffff8d000003947 */ /* 0x000fea000383ffff */
.L_x_2124:
[----:B------:R-:W-:-:S13]  /*14d0*/  ISETP.GT.AND P2, PT, R8, 0x4, PT ;  /* 0x000000040800780c */ /* 0x000fda0003f44270 */
[----:B------:R-:W-:Y:S05]  /*14e0*/  @!P2 BRA `(.L_x_2126) ;  /* 0x000003b00000a947 */ /* 0x000fea0003800000 */
[C---:B------:R-:W-:Y:S02]  /*14f0*/  IADD3 R23, R9.reuse, 0x1, RZ ;  /* 0x0000000109177810 */ /* 0x040fe40007ffe0ff */
[-C--:B------:R-:W-:Y:S02]  /*1500*/  ISETP.EQ.OR P3, PT, R9, R3.reuse, P1 ;  /* 0x000000030900720c */ /* 0x080fe40000f62670 */
[-C--:B------:R-:W-:Y:S02]  /*1510*/  ISETP.EQ.OR P4, PT, R23, R3.reuse, P1 ;  /* 0x000000031700720c */ /* 0x080fe40000f82670 */
[C---:B------:R-:W-:Y:S02]  /*1520*/  IADD3 R24, R9.reuse, 0x2, RZ ;  /* 0x0000000209187810 */ /* 0x040fe40007ffe0ff */
[----:B------:R-:W-:Y:S02]  /*1530*/  IADD3 R26, R9, 0x3, RZ ;  /* 0x00000003091a7810 */ /* 0x000fe40007ffe0ff */
[----:B------:R-:W-:-:S05]  /*1540*/  ISETP.EQ.OR P0, PT, R24, R3, P1 ;  /* 0x000000031800720c */ /* 0x000fca0000f02670 */
[--C-:B------:R-:W-:Y:S02]  /*1550*/  @!P3 IMAD R11, R9, c[0x0][0x10], R0.reuse ;  /* 0x00000400090bba24 */ /* 0x100fe400078e0200 */
[----:B------:R-:W-:Y:S02]  /*1560*/  @!P4 IMAD R23, R23, c[0x0][0x10], R0 ;  /* 0x000004001717ca24 */ /* 0x000fe400078e0200 */
[----:B------:R-:W-:-:S04]  /*1570*/  @!P3 IMAD.WIDE.U32 R10, R11, 0x8, R34 ;  /* 0x000000080b0ab825 */ /* 0x000fc800078e0022 */
[----:B------:R-:W-:Y:S02]  /*1580*/  @!P4 IMAD.WIDE.U32 R22, R23, 0x8, R34 ;  /* 0x000000081716c825 */ /* 0x000fe400078e0022 */
[----:B------:R-:W2:Y:S01]  /*1590*/  @!P3 LDG.E.64 R10, [R10.64] ;  /* 0x000000060a0ab981 */ /* 0x000ea2000c1e1b00 */
[----:B------:R-:W-:Y:S01]  /*15a0*/  ISETP.EQ.OR P2, PT, R26, R3, P1 ;  /* 0x000000031a00720c */ /* 0x000fe20000f42670 */
[----:B------:R-:W-:Y:S02]  /*15b0*/  @!P0 IMAD R25, R24, c[0x0][0x10], R0 ;  /* 0x0000040018198a24 */ /* 0x000fe400078e0200 */
[----:B------:R-:W3:Y:S02]  /*15c0*/  @!P4 LDG.E.64 R22, [R22.64] ;  /* 0x000000061616c981 */ /* 0x000ee4000c1e1b00 */
[----:B------:R-:W-:-:S06]  /*15d0*/  @!P0 IMAD.WIDE.U32 R24, R25, 0x8, R34 ;  /* 0x0000000819188825 */ /* 0x000fcc00078e0022 */
[----:B------:R-:W4:Y:S02]  /*15e0*/  @!P0 LDG.E.64 R24, [R24.64] ;  /* 0x0000000618188981 */ /* 0x000f24000c1e1b00 */
[----:B------:R-:W-:-:S04]  /*15f0*/  @!P2 IMAD R27, R26, c[0x0][0x10], R0 ;  /* 0x000004001a1baa24 */ /* 0x000fc800078e0200 */
[----:B------:R-:W-:-:S06]  /*1600*/  @!P2 IMAD.WIDE.U32 R26, R27, 0x8, R34 ;  /* 0x000000081b1aa825 */ /* 0x000fcc00078e0022 */
[----:B------:R-:W5:Y:S01]  /*1610*/  @!P2 LDG.E.64 R26, [R26.64] ;  /* 0x000000061a1aa981 */ /* 0x000f62000c1e1b00 */
[----:B------:R-:W-:Y:S01]  /*1620*/  IADD3 R9, R9, 0x4, RZ ;  /* 0x0000000409097810 */ /* 0x000fe20007ffe0ff */
[----:B--2---:R-:W-:Y:S02]  /*1630*/  @!P3 FADD.FTZ R12, R12, R10 ;  /* 0x0000000a0c0cb221 */ /* 0x004fe40000010000 */
[----:B------:R-:W-:Y:S02]  /*1640*/  @!P3 FADD.FTZ R13, R13, R11 ;  /* 0x0000000b0d0db221 */ /* 0x000fe40000010000 */
[----:B---3--:R-:W-:Y:S01]  /*1650*/  @!P4 FADD.FTZ R12, R12, R22 ;  /* 0x000000160c0cc221 */ /* 0x008fe20000010000 */
[----:B------:R-:W-:Y:S01]  /*1660*/  IADD3 R22, R9, 0x2, RZ ;  /* 0x0000000209167810 */ /* 0x000fe20007ffe0ff */
[----:B------:R-:W-:Y:S01]  /*1670*/  @!P4 FADD.FTZ R13, R13, R23 ;  /* 0x000000170d0dc221 */ /* 0x000fe20000010000 */
[C---:B------:R-:W-:Y:S02]  /*1680*/  IADD3 R23, R9.reuse, 0x1, RZ ;  /* 0x0000000109177810 */ /* 0x040fe40007ffe0ff */
[----:B------:R-:W-:-:S02]  /*1690*/  ISETP.EQ.OR P4, PT, R9, R3, P1 ;  /* 0x000000030900720c */ /* 0x000fc40000f82670 */
[-C--:B------:R-:W-:Y:S01]  /*16a0*/  ISETP.EQ.OR P5, PT, R23, R3.reuse, P1 ;  /* 0x000000031700720c */ /* 0x080fe20000fa2670 */
[----:B----4-:R-:W-:Y:S01]  /*16b0*/  @!P0 FADD.FTZ R12, R12, R24 ;  /* 0x000000180c0c8221 */ /* 0x010fe20000010000 */
[----:B------:R-:W-:Y:S01]  /*16c0*/  IADD3 R24, R9, 0x3, RZ ;  /* 0x0000000309187810 */ /* 0x000fe20007ffe0ff */
[----:B------:R-:W-:Y:S01]  /*16d0*/  @!P0 FADD.FTZ R13, R13, R25 ;  /* 0x000000190d0d8221 */ /* 0x000fe20000010000 */
[-C--:B------:R-:W-:Y:S02]  /*16e0*/  ISETP.EQ.OR P6, PT, R22, R3.reuse, P1 ;  /* 0x000000031600720c */ /* 0x080fe40000fc2670 */
[----:B------:R-:W-:-:S05]  /*16f0*/  ISETP.EQ.OR P3, PT, R24, R3, P1 ;  /* 0x000000031800720c */ /* 0x000fca0000f62670 */
[--C-:B------:R-:W-:Y:S02]  /*1700*/  @!P4 IMAD R11, R9, c[0x0][0x10], R0.reuse ;  /* 0x00000400090bca24 */ /* 0x100fe400078e0200 */
[----:B------:R-:W-:Y:S02]  /*1710*/  @!P5 IMAD R23, R23, c[0x0][0x10], R0 ;  /* 0x000004001717da24 */ /* 0x000fe400078e0200 */
[----:B------:R-:W-:-:S04]  /*1720*/  @!P4 IMAD.WIDE.U32 R10, R11, 0x8, R34 ;  /* 0x000000080b0ac825 */ /* 0x000fc800078e0022 */
[----:B------:R-:W-:Y:S02]  /*1730*/  @!P6 IMAD R25, R22, c[0x0][0x10], R0 ;  /* 0x000004001619ea24 */ /* 0x000fe400078e0200 */
[----:B------:R-:W-:Y:S01]  /*1740*/  @!P5 IMAD.WIDE.U32 R22, R23, 0x8, R34 ;  /* 0x000000081716d825 */ /* 0x000fe200078e0022 */
[----:B------:R-:W2:Y:S03]  /*1750*/  @!P4 LDG.E.64 R10, [R10.64] ;  /* 0x000000060a0ac981 */ /* 0x000ea6000c1e1b00 */
[----:B-----5:R-:W-:Y:S02]  /*1760*/  @!P2 FADD.FTZ R13, R13, R27 ;  /* 0x0000001b0d0da221 */ /* 0x020fe40000010000 */
[----:B------:R-:W-:Y:S01]  /*1770*/  @!P3 IMAD R27, R24, c[0x0][0x10], R0 ;  /* 0x00000400181bba24 */ /* 0x000fe200078e0200 */
[----:B------:R-:W3:Y:S01]  /*1780*/  @!P5 LDG.E.64 R22, [R22.64] ;  /* 0x000000061616d981 */ /* 0x000ee2000c1e1b00 */
[----:B------:R-:W-:-:S04]  /*1790*/  @!P6 IMAD.WIDE.U32 R24, R25, 0x8, R34 ;  /* 0x000000081918e825 */ /* 0x000fc800078e0022 */
[----:B------:R-:W-:Y:S02]  /*17a0*/  @!P2 FADD.FTZ R12, R12, R26 ;  /* 0x0000001a0c0ca221 */ /* 0x000fe40000010000 */
[----:B------:R-:W-:Y:S01]  /*17b0*/  @!P3 IMAD.WIDE.U32 R26, R27, 0x8, R34 ;  /* 0x000000081b1ab825 */ /* 0x000fe200078e0022 */
[----:B------:R-:W4:Y:S05]  /*17c0*/  @!P6 LDG.E.64 R24, [R24.64] ;  /* 0x000000061818e981 */ /* 0x000f2a000c1e1b00 */
[----:B------:R-:W5:Y:S01]  /*17d0*/  @!P3 LDG.E.64 R26, [R26.64] ;  /* 0x000000061a1ab981 */ /* 0x000f62000c1e1b00 */
[----:B------:R-:W-:Y:S02]  /*17e0*/  IADD3 R8, R8, -0x4, RZ ;  /* 0xfffffffc08087810 */ /* 0x000fe40007ffe0ff */
[----:B------:R-:W-:-:S02]  /*17f0*/  PLOP3.LUT P0, PT, PT, PT, PT, 0x8, 0x0 ;  /* 0x000000000000781c */ /* 0x000fc40003f0e170 */
[----:B------:R-:W-:Y:S02]  /*1800*/  IADD3 R8, R8, -0x4, RZ ;  /* 0xfffffffc08087810 */ /* 0x000fe40007ffe0ff */
[----:B------:R-:W-:Y:S01]  /*1810*/  IADD3 R9, R9, 0x4, RZ ;  /* 0x0000000409097810 */ /* 0x000fe20007ffe0ff */
[----:B--2---:R-:W-:Y:S02]  /*1820*/  @!P4 FADD.FTZ R12, R12, R10 ;  /* 0x0000000a0c0cc221 */ /* 0x004fe40000010000 */
[----:B------:R-:W-:Y:S02]  /*1830*/  @!P4 FADD.FTZ R13, R13, R11 ;  /* 0x0000000b0d0dc221 */ /* 0x000fe40000010000 */
[----:B---3--:R-:W-:Y:S02]  /*1840*/  @!P5 FADD.FTZ R12, R12, R22 ;  /* 0x000000160c0cd221 */ /* 0x008fe40000010000 */
[----:B------:R-:W-:Y:S02]  /*1850*/  @!P5 FADD.FTZ R13, R13, R23 ;  /* 0x000000170d0dd221 */ /* 0x000fe40000010000 */
[----:B----4-:R-:W-:-:S02]  /*1860*/  @!P6 FADD.FTZ R12, R12, R24 ;  /* 0x000000180c0ce221 */ /* 0x010fc40000010000 */
[----:B------:R-:W-:Y:S02]  /*1870*/  @!P6 FADD.FTZ R13, R13, R25 ;  /* 0x000000190d0de221 */ /* 0x000fe40000010000 */
[----:B-----5:R-:W-:Y:S02]  /*1880*/  @!P3 FADD.FTZ R12, R12, R26 ;  /* 0x0000001a0c0cb221 */ /* 0x020fe40000010000 */
[----:B------:R-:W-:Y:S02]  /*1890*/  @!P3 FADD.FTZ R13, R13, R27 ;  /* 0x0000001b0d0db221 */ /* 0x000fe40000010000 */
.L_x_2126:
[----:B------:R-:W-:-:S13]  /*18a0*/  ISETP.NE.OR P0, PT, R8, RZ, P0 ;  /* 0x000000ff0800720c */ /* 0x000fda0000705670 */
[----:B------:R-:W-:Y:S05]  /*18b0*/  @!P0 BRA `(.L_x_2122) ;  /* 0x000001f000008947 */ /* 0x000fea0003800000 */
.L_x_2123:
        /* <DEDUP_REMOVED lines=19> */
[----:B------:R-:W-:-:S02]  /*19f0*/  IADD3 R8, R8, -0x4, RZ ;  /* 0xfffffffc08087810 */ /* 0x000fc40007ffe0ff */
[----:B------:R-:W-:Y:S01]  /*1a00*/  IADD3 R9, R9, 0x4, RZ ;  /* 0x0000000409097810 */ /* 0x000fe20007ffe0ff */
[----:B--2---:R-:W-:Y:S02]  /*1a10*/  @!P0 FADD.FTZ R12, R12, R10 ;  /* 0x0000000a0c0c8221 */ /* 0x004fe40000010000 */
[----:B------:R-:W-:Y:S01]  /*1a20*/  @!P0 FADD.FTZ R13, R13, R11 ;  /* 0x0000000b0d0d8221 */ /* 0x000fe20000010000 */
[----:B------:R-:W-:Y:S01]  /*1a30*/  ISETP.NE.AND P0, PT, R8, RZ, PT ;  /* 0x000000ff0800720c */ /* 0x000fe20003f05270 */
[----:B---3--:R-:W-:Y:S02]  /*1a40*/  @!P2 FADD.FTZ R12, R12, R22 ;  /* 0x000000160c0ca221 */ /* 0x008fe40000010000 */
[----:B------:R-:W-:Y:S02]  /*1a50*/  @!P2 FADD.FTZ R13, R13, R23 ;  /* 0x000000170d0da221 */ /* 0x000fe40000010000 */
[----:B----4-:R-:W-:Y:S02]  /*1a60*/  @!P3 FADD.FTZ R12, R12, R24 ;  /* 0x000000180c0cb221 */ /* 0x010fe40000010000 */
[----:B------:R-:W-:-:S02]  /*1a70*/  @!P3 FADD.FTZ R13, R13, R25 ;  /* 0x000000190d0db221 */ /* 0x000fc40000010000 */
[----:B-----5:R-:W-:Y:S02]  /*1a80*/  @!P4 FADD.FTZ R12, R12, R26 ;  /* 0x0000001a0c0cc221 */ /* 0x020fe40000010000 */
[----:B------:R-:W-:Y:S02]  /*1a90*/  @!P4 FADD.FTZ R13, R13, R27 ;  /* 0x0000001b0d0dc221 */ /* 0x000fe40000010000 */
[----:B------:R-:W-:Y:S05]  /*1aa0*/  @P0 BRA `(.L_x_2123) ;  /* 0xfffffe1000000947 */ /* 0x000fea000383ffff */
.L_x_2122:
        /* <DEDUP_REMOVED lines=12> */
.L_x_2128:
[----:B------:R-:W-:Y:S05]  /*1b70*/  BSYNC B0 ;  /* 0x0000000000007941 */ /* 0x000fea0003800000 */
.L_x_2127:
        /* <DEDUP_REMOVED lines=16> */
.L_x_2119:
        /* <DEDUP_REMOVED lines=16> */
[----:B------:R1:W2:Y:S04]  /*1d80*/  LDG.E.U16 R8, [R24.64] ;  /* 0x0000000618087981 */ /* 0x0002a8000c1e1500 */
[----:B------:R1:W3:Y:S04]  /*1d90*/  LDG.E.U16 R9, [R24.64+0x2] ;  /* 0x0000020618097981 */ /* 0x0002e8000c1e1500 */
[----:B------:R4:W5:Y:S04]  /*1da0*/  LDG.E.U16 R10, [R22.64] ;  /* 0x00000006160a7981 */ /* 0x000968000c1e1500 */
[----:B------:R4:W5:Y:S01]  /*1db0*/  LDG.E.U16 R11, [R22.64+0x2] ;  /* 0x00000206160b7981 */ /* 0x000962000c1e1500 */
[----:B0-----:R-:W-:Y:S01]  /*1dc0*/  HFMA2.MMA R13, -RZ, RZ, 1.875, 0 ;  /* 0x3f800000ff0d7435 */ /* 0x001fe200000001ff */
[----:B------:R-:W-:-:S02]  /*1dd0*/  SHF.R.U32.HI R12, RZ, 0x1, R2 ;  /* 0x00000001ff0c7819 */ /* 0x000fc40000011602 */
[----:B------:R-:W0:Y:S01]  /*1de0*/  LDS.64 R26, [0x30] ;  /* 0x00003000ff1a7984 */ /* 0x000e220000000a00 */
[----:B------:R-:W-:Y:S02]  /*1df0*/  ISETP.NE.AND P4, PT, RZ, UR5, PT ;  /* 0x00000005ff007c0c */ /* 0x000fe4000bf85270 */
[----:B------:R-:W-:-:S05]  /*1e00*/  IMAD R12, R3, c[0x0][0x1e4], R12 ;  /* 0x00007900030c7a24 */ /* 0x000fca00078e020c */
[C---:B-1----:R-:W-:Y:S02]  /*1e10*/  IADD3 R25, R12.reuse, 0xc0, RZ ;  /* 0x000000c00c197810 */ /* 0x042fe40007ffe0ff */
[----:B------:R-:W-:Y:S02]  /*1e20*/  ISETP.GE.U32.AND P2, PT, R12, c[0x0][0x1c8], PT ;  /* 0x000072000c007a0c */ /* 0x000fe40003f46070 */
[----:B------:R-:W-:Y:S02]  /*1e30*/  SHF.R.S32.HI R24, RZ, 0x1f, R12 ;  /* 0x0000001fff187819 */ /* 0x000fe4000001140c */
[----:B------:R-:W-:Y:S02]  /*1e40*/  ISETP.GE.U32.AND P1, PT, R25, c[0x0][0x1c8], PT ;  /* 0x0000720019007a0c */ /* 0x000fe40003f26070 */
[----:B------:R-:W-:-:S04]  /*1e50*/  ISETP.GE.AND.EX P2, PT, R24, c[0x0][0x1cc], PT, P2 ;  /* 0x0000730018007a0c */ /* 0x000fc80003f46320 */
[----:B------:R-:W-:Y:S01]  /*1e60*/  ISETP.GT.U32.OR P2, PT, R2, 0x7f, P2 ;  /* 0x0000007f0200780c */ /* 0x000fe20001744470 */
[----:B0-----:R-:W-:-:S04]  /*1e70*/  FMUL.FTZ R26, R26, c[0x0][0x1f4] ;  /* 0x00007d001a1a7a20 */ /* 0x001fc80000410000 */
[C---:B------:R-:W-:Y:S02]  /*1e80*/  FMUL.FTZ R36, R26.reuse, R26 ;  /* 0x0000001a1a247220 */ /* 0x040fe40000410000 */
[C---:B------:R-:W-:Y:S02]  /*1e90*/  FADD.FTZ R14, -R26.reuse, R14 ;  /* 0x0000000e1a0e7221 */ /* 0x040fe40000010100 */
[----:B------:R-:W-:Y:S02]  /*1ea0*/  FFMA.FTZ R27, R27, c[0x0][0x1f4], -R36 ;  /* 0x00007d001b1b7a23 */ /* 0x000fe40000010824 */
        /* <DEDUP_REMOVED lines=8> */
[C---:B------:R-:W-:Y:S02]  /*1f30*/  IADD3 R26, R12.reuse, 0x80, RZ ;  /* 0x000000800c1a7810 */ /* 0x040fe40007ffe0ff */
[----:B------:R-:W-:Y:S01]  /*1f40*/  SHF.R.S32.HI R21, RZ, 0x1f, R25 ;  /* 0x0000001fff157819 */ /* 0x000fe20000011419 */
[----:B----4-:R-:W-:Y:S01]  /*1f50*/  @P0 FADD.FTZ R22, R27, c[0x0][0x188] ;  /* 0x000062001b160621 */ /* 0x010fe20000010000 */
[----:B------:R-:W-:-:S02]  /*1f60*/  IADD3 R27, R12, 0x40, RZ ;  /* 0x000000400c1b7810 */ /* 0x000fc40007ffe0ff */
[----:B------:R-:W-:Y:S01]  /*1f70*/  ISETP.GE.AND.EX P1, PT, R21, c[0x0][0x1cc], PT, P1 ;  /* 0x0000730015007a0c */ /* 0x000fe20003f26310 */
[----:B------:R0:W1:Y:S01]  /*1f80*/  @P0 MUFU.RSQ R13, R22 ;  /* 0x00000016000d0308 */ /* 0x0000620000001400 */
[----:B------:R-:W-:Y:S02]  /*1f90*/  ISETP.GE.U32.AND P3, PT, R27, c[0x0][0x1c8], PT ;  /* 0x000072001b007a0c */ /* 0x000fe40003f66070 */
[----:B------:R-:W-:Y:S02]  /*1fa0*/  ISETP.GE.U32.AND P0, PT, R26, c[0x0][0x1c8], PT ;  /* 0x000072001a007a0c */ /* 0x000fe40003f06070 */
[----:B------:R-:W-:Y:S02]  /*1fb0*/  SHF.R.S32.HI R23, RZ, 0x1f, R27 ;  /* 0x0000001fff177819 */ /* 0x000fe4000001141b */
[----:B------:R-:W-:Y:S02]  /*1fc0*/  ISETP.GT.U32.OR P1, PT, R2, 0x7f, P1 ;  /* 0x0000007f0200780c */ /* 0x000fe40000f24470 */
[----:B0-----:R-:W-:-:S02]  /*1fd0*/  SHF.R.S32.HI R22, RZ, 0x1f, R26 ;  /* 0x0000001fff167819 */ /* 0x001fc4000001141a */
[----:B------:R-:W-:Y:S02]  /*1fe0*/  ISETP.GE.AND.EX P3, PT, R23, c[0x0][0x1cc], PT, P3 ;  /* 0x0000730017007a0c */ /* 0x000fe40003f66330 */
[----:B------:R-:W-:Y:S02]  /*1ff0*/  ISETP.GE.AND.EX P0, PT, R22, c[0x0][0x1cc], PT, P0 ;  /* 0x0000730016007a0c */ /* 0x000fe40003f06300 */
[----:B------:R-:W-:Y:S01]  /*2000*/  ISETP.GT.U32.OR P3, PT, R2, 0x7f, P3 ;  /* 0x0000007f0200780c */ /* 0x000fe20001f64470 */
[-C--:B-1----:R-:W-:Y:S01]  /*2010*/  FMUL.FTZ R14, R14, R13.reuse ;  /* 0x0000000d0e0e7220 */ /* 0x082fe20000410000 */
[----:B------:R-:W-:Y:S01]  /*2020*/  ISETP.GT.U32.OR P0, PT, R2, 0x7f, P0 ;  /* 0x0000007f0200780c */ /* 0x000fe20000704470 */
[-C--:B------:R-:W-:Y:S02]  /*2030*/  FMUL.FTZ R15, R15, R13.reuse ;  /* 0x0000000d0f0f7220 */ /* 0x080fe40000410000 */
[-C--:B------:R-:W-:Y:S02]  /*2040*/  FMUL.FTZ R16, R16, R13.reuse ;  /* 0x0000000d10107220 */ /* 0x080fe40000410000 */
[----:B------:R-:W-:-:S02]  /*2050*/  FMUL.FTZ R17, R17, R13 ;  /* 0x0000000d11117220 */ /* 0x000fc40000410000 */
[-C--:B------:R-:W-:Y:S02]  /*2060*/  FMUL.FTZ R18, R18, R13.reuse ;  /* 0x0000000d12127220 */ /* 0x080fe40000410000 */
[-C--:B------:R-:W-:Y:S02]  /*2070*/  FMUL.FTZ R19, R19, R13.reuse ;  /* 0x0000000d13137220 */ /* 0x080fe40000410000 */
[-C--:B------:R-:W-:Y:S02]  /*2080*/  FMUL.FTZ R20, R20, R13.reuse ;  /* 0x0000000d14147220 */ /* 0x080fe40000410000 */
[----:B------:R-:W-:Y:S01]  /*2090*/  FMUL.FTZ R32, R32, R13 ;  /* 0x0000000d20207220 */ /* 0x000fe20000410000 */
[----:B--2---:R-:W-:Y:S02]  /*20a0*/  PRMT R13, RZ, 0x5410, R8 ;  /* 0x00005410ff0d7816 */ /* 0x004fe40000000008 */
[----:B---3--:R-:W-:Y:S02]  /*20b0*/  PRMT R34, RZ, 0x5410, R9 ;  /* 0x00005410ff227816 */ /* 0x008fe40000000009 */
[----:B-----5:R-:W-:-:S02]  /*20c0*/  PRMT R10, RZ, 0x5410, R10 ;  /* 0x00005410ff0a7816 */ /* 0x020fc4000000000a */
        /* <DEDUP_REMOVED lines=14> */
.L_x_2129:
[----:B------:R-:W-:Y:S01]  /*21b0*/  BSSY B0, `(.L_x_2130) ;  /* 0x000000b000007945 */ /* 0x000fe20003800000 */
[----:B------:R-:W-:Y:S05]  /*21c0*/  @P2 BRA `(.L_x_2131) ;  /* 0x0000009000002947 */ /* 0x000fea0003800000 */
        /* <DEDUP_REMOVED lines=9> */
.L_x_2131:
[----:B------:R-:W-:Y:S05]  /*2260*/  BSYNC B0 ;  /* 0x0000000000007941 */ /* 0x000fea0003800000 */
.L_x_2130:
[----:B------:R-:W-:Y:S02]  /*2270*/  FFMA.FTZ R16, R13, R16, R10 ;  /* 0x000000100d107223 */ /* 0x000fe4000001000a */
[----:B------:R-:W-:Y:S01]  /*2280*/  FFMA.FTZ R17, R34, R17, R11 ;  /* 0x0000001122117223 */ /* 0x000fe2000001000b */
        /* <DEDUP_REMOVED lines=11> */
.L_x_2132:
[----:B------:R-:W-:Y:S01]  /*2340*/  BSSY B0, `(.L_x_2133) ;  /* 0x000000b000007945 */ /* 0x000fe20003800000 */
[----:B------:R-:W-:Y:S05]  /*2350*/  @P3 BRA `(.L_x_2134) ;  /* 0x0000009000003947 */ /* 0x000fea0003800000 */
[----:B0-----:R-:W-:Y:S01]  /*2360*/  MOV R8, R28 ;  /* 0x0000001c00087202 */ /* 0x001fe20000000f00 */
        /* <DEDUP_REMOVED lines=8> */
.L_x_2134:
[----:B------:R-:W-:Y:S05]  /*23f0*/  BSYNC B0 ;  /* 0x0000000000007941 */ /* 0x000fea0003800000 */
.L_x_2133:
        /* <DEDUP_REMOVED lines=13> */
.L_x_2135:
        /* <DEDUP_REMOVED lines=11> */
.L_x_2137:
[----:B------:R-:W-:Y:S05]  /*2580*/  BSYNC B0 ;  /* 0x0000000000007941 */ /* 0x000fea0003800000 */
.L_x_2136:
        /* <DEDUP_REMOVED lines=13> */
.L_x_2138:
[----:B------:R-:W-:Y:S01]  /*2660*/  BSSY B0, `(.L_x_2139) ;  /* 0x000000a000007945 */ /* 0x000fe20003800000 */
[----:B------:R-:W-:Y:S05]  /*2670*/  @P1 BRA `(.L_x_2140) ;  /* 0x0000008000001947 */ /* 0x000fea0003800000 */
        /* <DEDUP_REMOVED lines=8> */
.L_x_2140:
[----:B------:R-:W-:Y:S05]  /*2700*/  BSYNC B0 ;  /* 0x0000000000007941 */ /* 0x000fea0003800000 */
.L_x_2139:
[----:B------:R-:W-:Y:S02]  /*2710*/  IADD3 R6, R6, c[0x0][0x10], RZ ;  /* 0x0000040006067a10 */ /* 0x000fe40007ffe0ff */
[----:B------:R-:W-:Y:S02]  /*2720*/  IADD3 R5, R5, 0x1, RZ ;  /* 0x0000000105057810 */ /* 0x000fe40007ffe0ff */
[----:B------:R-:W-:-:S13]  /*2730*/  ISETP.GE.AND P0, PT, R6, UR4, PT ;  /* 0x0000000406007c0c */ /* 0x000fda000bf06270 */
[----:B------:R-:W-:Y:S01]  /*2740*/  @P0 CALL.REL.NOINC `(.L_x_2141) ;  /* 0x0000001000000944 */ /* 0x000fe20003c00000 */
[----:B------:R-:W-:Y:S05]  /*2750*/  BRA `(.L_x_2142) ;  /* 0xffffd9c000007947 */ /* 0x000fea000383ffff */
.L_x_2141:
[----:B------:R-:W-:Y:S05]  /*2760*/  EXIT ;  /* 0x000000000000794d */ /* 0x000fea0003800000 */
.L_x_2143:
        /* <DEDUP_REMOVED lines=9> */
.L_x_2345:


//--------------------- .text._Z35group_norm_nhwc_fwd_one_pass_kernelI11Fp32IOBf16WLi512ELi4ELi128EEv26Group_norm_nhwc_fwd_params --------------------------
	.section	.text._Z35group_norm_nhwc_fwd_one_pass_kernelI11Fp32IOBf16WLi512ELi4ELi128EEv26Group_norm_nhwc_fwd_params,"ax",@progbits
	.sectioninfo	@"SHI_REGISTERS=56"
	.align	128
        .global         _Z35group_norm_nhwc_fwd_one_pass_kernelI11Fp32IOBf16WLi512ELi4ELi128EEv26Group_norm_nhwc_fwd_params
        .type           _Z35group_norm_nhwc_fwd_one_pass_kernelI11Fp32IOBf16WLi512ELi4ELi128EEv26Group_norm_nhwc_fwd_params,@function
        .size           _Z35group_norm_nhwc_fwd_one_pass_kernelI11Fp32IOBf16WLi512ELi4ELi128EEv26Group_norm_nhwc_fwd_params,(.L_x_2346 - _Z35group_norm_nhwc_fwd_one_pass_kernelI11Fp32IOBf16WLi512ELi4ELi128EEv26Group_norm_nhwc_fwd_params)
        .other          _Z35group_norm_nhwc_fwd_one_pass_kernelI11Fp32IOBf16WLi512ELi4ELi128EEv26Group_norm_nhwc_fwd_params,@"STO_CUDA_ENTRY STV_DEFAULT"
_Z35group_norm_nhwc_fwd_one_pass_kernelI11Fp32IOBf16WLi512ELi4ELi128EEv26Group_norm_nhwc_fwd_params:
.text._Z35group_norm_nhwc_fwd_one_pass_kernelI11Fp32IOBf16WLi512ELi4ELi128EEv26Group_norm_nhwc_fwd_params:
        /* <DEDUP_REMOVED lines=43> */
.L_x_2179:
        /* <DEDUP_REMOVED lines=232> */
.L_x_2146:
[----:B------:R-:W2:Y:S01]  /*1130*/  LDG.E.STRONG.GPU R19, [R10.64] ;  /* 0x000000060a137981 */ /* 0x000ea2000c1ef900 */
[----:B------:R-:W-:Y:S01]  /*1140*/  YIELD ;  /* 0x0000000000007946 */ /* 0x000fe20003800000 */
[----:B--2---:R-:W-:Y:S01]  /*1150*/  ISETP.NE.AND P0, PT, R19, R18, PT ;  /* 0x000000121300720c */ /* 0x004fe20003f05270 */
[----:B------:R-:W-:-:S12]  /*1160*/  CCTL.IVALL ;  /* 0x00000000ff00798f */ /* 0x000fd80002000000 */
[----:B------:R-:W-:Y:S05]  /*1170*/  @P0 BRA `(.L_x_2146) ;  /* 0xffffffb000000947 */ /* 0x000fea000383ffff */
.L_x_2145:
        /* <DEDUP_REMOVED lines=17> */
.L_x_2150:
        /* <DEDUP_REMOVED lines=115> */
.L_x_2149:
        /* <DEDUP_REMOVED lines=61> */
.L_x_2151:
[----:B------:R-:W-:-:S13]  /*1d90*/  ISETP.NE.OR P0, PT, R10, RZ, P0 ;  /* 0x000000ff0a00720c */ /* 0x000fda0000705670 */
[----:B------:R-:W-:Y:S05]  /*1da0*/  @!P0 BRA `(.L_x_2147) ;  /* 0x000001f000008947 */ /* 0x000fea0003800000 */
.L_x_2148:
        /* <DEDUP_REMOVED lines=31> */
.L_x_2147:
        /* <DEDUP_REMOVED lines=12> */
.L_x_2153:
[----:B------:R-:W-:Y:S05]  /*2060*/  BSYNC B0 ;  /* 0x0000000000007941 */ /* 0x000fea0003800000 */
.L_x_2152:
        /* <DEDUP_REMOVED lines=16> */
.L_x_2144:
[----:B------:R-:W-:Y:S01]  /*2170*/  LOP3.LUT P0, RZ, R2, R48, RZ, 0xfc, !PT ;  /* 0x0000003002ff7212 */ /* 0x000fe2000780fcff */
[----:B------:R-:W-:Y:S01]  /*2180*/  @!P5 STS.64 [0x30], R38 ;  /* 0x00003026ff00d388 */ /* 0x000fe20000000a00 */
        /* <DEDUP_REMOVED lines=12> */
[----:B------:R0:W-:Y:S04]  /*2250*/  @!P0 STG.E.64 [R18.64], R16 ;  /* 0x0000001012008986 */ /* 0x0001e8000c101b06 */
[----:B------:R-:W-:Y:S06]  /*2260*/  BAR.SYNC.DEFER_BLOCKING 0x0 ;  /* 0x0000000000007b1d */ /* 0x000fec0000010000 */
[----:B0-----:R0:W2:Y:S04]  /*2270*/  LDG.E.U16 R18, [R10.64+0x2] ;  /* 0x000002060a127981 */ /* 0x0010a8000c1e1500 */
[----:B------:R1:W3:Y:S04]  /*2280*/  LDG.E.U16 R16, [R12.64] ;  /* 0x000000060c107981 */ /* 0x0002e8000c1e1500 */
[----:B------:R1:W4:Y:S04]  /*2290*/  LDG.E.U16 R19, [R12.64+0x2] ;  /* 0x000002060c137981 */ /* 0x000328000c1e1500 */
[----:B------:R0:W5:Y:S04]  /*22a0*/  LDG.E.U16 R17, [R10.64] ;  /* 0x000000060a117981 */ /* 0x000168000c1e1500 */
[----:B-1----:R-:W1:Y:S01]  /*22b0*/  LDS.64 R12, [0x30] ;  /* 0x00003000ff0c7984 */ /* 0x002e620000000a00 */
[----:B0-----:R-:W-:Y:S01]  /*22c0*/  HFMA2.MMA R10, -RZ, RZ, 1.875, 0 ;  /* 0x3f800000ff0a7435 */ /* 0x001fe200000001ff */
[----:B-1----:R-:W-:-:S04]  /*22d0*/  FMUL.FTZ R11, R12, c[0x0][0x1f4] ;  /* 0x00007d000c0b7a20 */ /* 0x002fc80000410000 */
[----:B------:R-:W-:-:S04]  /*22e0*/  FMUL.FTZ R40, R11, R11 ;  /* 0x0000000b0b287220 */ /* 0x000fc80000410000 */
[----:B------:R-:W-:-:S05]  /*22f0*/  FFMA.FTZ R40, R13, c[0x0][0x1f4], -R40 ;  /* 0x00007d000d287a23 */ /* 0x000fca0000010828 */
[----:B------:R-:W-:Y:S02]  /*2300*/  FSETP.GTU.FTZ.AND P0, PT, R40, RZ, PT ;  /* 0x000000ff2800720b */ /* 0x000fe40003f1c000 */
[----:B------:R-:W-:-:S11]  /*2310*/  ISETP.NE.AND P6, PT, RZ, UR5, PT ;  /* 0x00000005ff007c0c */ /* 0x000fd6000bfc5270 */
[----:B------:R-:W-:-:S04]  /*2320*/  @P0 FADD.FTZ R40, R40, c[0x0][0x188] ;  /* 0x0000620028280621 */ /* 0x000fc80000010000 */
[----:B------:R-:W0:Y:S01]  /*2330*/  @P0 MUFU.RSQ R10, R40 ;  /* 0x00000028000a0308 */ /* 0x000e220000001400 */
[C---:B------:R-:W-:Y:S02]  /*2340*/  FADD.FTZ R25, -R11.reuse, R25 ;  /* 0x000000190b197221 */ /* 0x040fe40000010100 */
[C---:B------:R-:W-:Y:S02]  /*2350*/  FADD.FTZ R24, -R11.reuse, R24 ;  /* 0x000000180b187221 */ /* 0x040fe40000010100 */
[C---:B------:R-:W-:Y:S02]  /*2360*/  FADD.FTZ R39, -R11.reuse, R26 ;  /* 0x0000001a0b277221 */ /* 0x040fe40000010100 */
[----:B------:R-:W-:Y:S02]  /*2370*/  FADD.FTZ R38, -R11, R27 ;  /* 0x0000001b0b267221 */ /* 0x000fe40000010100 */
[-C--:B0-----:R-:W-:Y:S02]  /*2380*/  FMUL.FTZ R39, R39, R10.reuse ;  /* 0x0000000a27277220 */ /* 0x081fe40000410000 */
[----:B------:R-:W-:Y:S01]  /*2390*/  FMUL.FTZ R38, R38, R10 ;  /* 0x0000000a26267220 */ /* 0x000fe20000410000 */
[----:B--2---:R-:W-:-:S02]  /*23a0*/  PRMT R13, RZ, 0x5410, R18 ;  /* 0x00005410ff0d7816 */ /* 0x004fc40000000012 */
[----:B---3--:R-:W-:Y:S01]  /*23b0*/  PRMT R26, RZ, 0x5410, R16 ;  /* 0x00005410ff1a7816 */ /* 0x008fe20000000010 */
[-C--:B------:R-:W-:Y:S01]  /*23c0*/  FMUL.FTZ R16, R25, R10.reuse ;  /* 0x0000000a19107220 */ /* 0x080fe20000410000 */
[----:B----4-:R-:W-:Y:S01]  /*23d0*/  PRMT R27, RZ, 0x5410, R19 ;  /* 0x00005410ff1b7816 */ /* 0x010fe20000000013 */
[----:B------:R-:W-:Y:S01]  /*23e0*/  FMUL.FTZ R19, R24, R10 ;  /* 0x0000000a18137220 */ /* 0x000fe20000410000 */
[----:B-----5:R-:W-:-:S03]  /*23f0*/  PRMT R12, RZ, 0x5410, R17 ;  /* 0x00005410ff0c7816 */ /* 0x020fc60000000011 */
        /* <DEDUP_REMOVED lines=13> */
.L_x_2154:
        /* <DEDUP_REMOVED lines=12> */
.L_x_2156:
[----:B------:R-:W-:Y:S05]  /*2590*/  BSYNC B0 ;  /* 0x0000000000007941 */ /* 0x000fea0003800000 */
.L_x_2155:
        /* <DEDUP_REMOVED lines=15> */
.L_x_2157:
        /* <DEDUP_REMOVED lines=12> */
.L_x_2159:
[----:B------:R-:W-:Y:S05]  /*2750*/  BSYNC B0 ;  /* 0x0000000000007941 */ /* 0x000fea0003800000 */
.L_x_2158:
[-C--:B0-----:R-:W-:Y:S01]  /*2760*/  FMUL.FTZ R17, R28, R10.reuse ;  /* 0x0000000a1c117220 */ /* 0x081fe20000410000 */
[----:B------:R-:W-:Y:S01]  /*2770*/  ISETP.GE.U32.AND P0, PT, R6, c[0x0][0x1c8], PT ;  /* 0x0000720006007a0c */ /* 0x000fe20003f06070 */
[C---:B------:R-:W-:Y:S02]  /*2780*/  FADD.FTZ R19, -R11.reuse, R30 ;  /* 0x0000001e0b137221 */ /* 0x040fe40000010100 */
[----:B------:R-:W-:Y:S02]  /*2790*/  FADD.FTZ R31, -R11, R31 ;  /* 0x0000001f0b1f7221 */ /* 0x000fe40000010100 */
[-C--:B------:R-:W-:Y:S02]  /*27a0*/  FMUL.FTZ R18, R29, R10.reuse ;  /* 0x0000000a1d127220 */ /* 0x080fe40000410000 */
        /* <DEDUP_REMOVED lines=15> */
.L_x_2160:
        /* <DEDUP_REMOVED lines=12> */
.L_x_2162:
[----:B------:R-:W-:Y:S05]  /*2960*/  BSYNC B0 ;  /* 0x0000000000007941 */ /* 0x000fea0003800000 */
.L_x_2161:
        /* <DEDUP_REMOVED lines=13> */
.L_x_2163:
        /* <DEDUP_REMOVED lines=11> */
.L_x_2165:
[----:B------:R-:W-:Y:S05]  /*2af0*/  BSYNC B0 ;  /* 0x0000000000007941 */ /* 0x000fea0003800000 */
.L_x_2164:
[----:B0-----:R-:W-:Y:S01]  /*2b00*/  FADD.FTZ R17, -R11, R22 ;  /* 0x000000160b117221 */ /* 0x001fe20000010100 */
[----:B------:R-:W-:Y:S01]  /*2b10*/  ISETP.GE.U32.AND P5, PT, R7, c[0x0][0x1c8], PT ;  /* 0x0000720007007a0c */ /* 0x000fe20003fa6070 */
[----:B------:R-:W-:Y:S01]  /*2b20*/  FADD.FTZ R23, -R11, R23 ;  /* 0x000000170b177221 */ /* 0x000fe20000010100 */
        /* <DEDUP_REMOVED lines=19> */
.L_x_2166:
        /* <DEDUP_REMOVED lines=11> */
.L_x_2168:
[----:B------:R-:W-:Y:S05]  /*2d10*/  BSYNC B0 ;  /* 0x0000000000007941 */ /* 0x000fea0003800000 */
.L_x_2167:
[----:B------:R-:W-:Y:S01]  /*2d20*/  FADD.FTZ R33, -R11, R33 ;  /* 0x000000210b217221 */ /* 0x000fe20000010100 */
[----:B------:R-:W-:Y:S01]  /*2d30*/  ISETP.GE.U32.AND P0, PT, R8, c[0x0][0x1c8], PT ;  /* 0x0000720008007a0c */ /* 0x000fe20003f06070 */
[-C--:B------:R-:W-:Y:S01]  /*2d40*/  FMUL.FTZ R25, R25, R10.reuse ;  /* 0x0000000a19197220 */ /* 0x080fe20000410000 */
[----:B------:R-:W-:Y:S01]  /*2d50*/  ISETP.LT.U32.AND P5, PT, R48, 0x80, !P5 ;  /* 0x000000803000780c */ /* 0x000fe20006fa1070 */
[----:B------:R-:W-:Y:S02]  /*2d60*/  FMUL.FTZ R18, R33, R10 ;  /* 0x0000000a21127220 */ /* 0x000fe40000410000 */
[----:B0-----:R-:W-:Y:S02]  /*2d70*/  FFMA.FTZ R16, R12, R25, R26 ;  /* 0x000000190c107223 */ /* 0x001fe4000001001a */
        /* <DEDUP_REMOVED lines=12> */
.L_x_2169:
        /* <DEDUP_REMOVED lines=11> */
.L_x_2171:
[----:B------:R-:W-:Y:S05]  /*2ef0*/  BSYNC B0 ;  /* 0x0000000000007941 */ /* 0x000fea0003800000 */
.L_x_2170:
[----:B------:R-:W-:Y:S01]  /*2f00*/  ISETP.GE.U32.AND P5, PT, R9, c[0x0][0x1c8], PT ;  /* 0x0000720009007a0c */ /* 0x000fe20003fa6070 */
[----:B0-----:R-:W-:Y:S01]  /*2f10*/  FADD.FTZ R17, -R11, R34 ;  /* 0x000000220b117221 */ /* 0x001fe20000010100 */
[----:B------:R-:W-:Y:S01]  /*2f20*/  ISETP.GE.AND.EX P0, PT, R43, c[0x0][0x1cc], PT, P0 ;  /* 0x000073002b007a0c */ /* 0x000fe20003f06300 */
[----:B------:R-:W-:Y:S01]  /*2f30*/  FADD.FTZ R35, -R11, R35 ;  /* 0x000000230b237221 */ /* 0x000fe20000010100 */
[----:B------:R-:W-:Y:S01]  /*2f40*/  ISETP.GE.AND.EX P5, PT, R49, c[0x0][0x1cc], PT, P5 ;  /* 0x0000730031007a0c */ /* 0x000fe20003fa6350 */
[C---:B------:R-:W-:Y:S01]  /*2f50*/  FADD.FTZ R23, -R11.reuse, R36 ;  /* 0x000000240b177221 */ /* 0x040fe20000010100 */
[C---:B------:R-:W-:Y:S01]  /*2f60*/  ISETP.LT.U32.AND P0, PT, R48.reuse, 0x80, !P0 ;  /* 0x000000803000780c */ /* 0x040fe20004701070 */
[----:B------:R-:W-:Y:S01]  /*2f70*/  FADD.FTZ R11, -R11, R37 ;  /* 0x000000250b0b7221 */ /* 0x000fe20000010100 */
[----:B------:R-:W-:Y:S01]  /*2f80*/  ISETP.LT.U32.AND P5, PT, R48, 0x80, !P5 ;  /* 0x000000803000780c */ /* 0x000fe20006fa1070 */
[-C--:B------:R-:W-:Y:S02]  /*2f90*/  FMUL.FTZ R17, R17, R10.reuse ;  /* 0x0000000a11117220 */ /* 0x080fe40000410000 */
[----:B------:R-:W-:-:S02]  /*2fa0*/  FMUL.FTZ R16, R35, R10 ;  /* 0x0000000a23107220 */ /* 0x000fc40000410000 */
        /* <DEDUP_REMOVED lines=15> */
.L_x_2172:
        /* <DEDUP_REMOVED lines=11> */
.L_x_2174:
[----:B------:R-:W-:Y:S05]  /*3150*/  BSYNC B0 ;  /* 0x0000000000007941 */ /* 0x000fea0003800000 */
.L_x_2173:
        /* <DEDUP_REMOVED lines=13> */
.L_x_2175:
[----:B------:R-:W-:Y:S01]  /*3230*/  BSSY B0, `(.L_x_2176) ;  /* 0x000000b000007945 */ /* 0x000fe20003800000 */
[----:B------:R-:W-:Y:S05]  /*3240*/  @!P5 BRA `(.L_x_2177) ;  /* 0x000000900000d947 */ /* 0x000fea0003800000 */
        /* <DEDUP_REMOVED lines=9> */
.L_x_2177:
[----:B------:R-:W-:Y:S05]  /*32e0*/  BSYNC B0 ;  /* 0x0000000000007941 */ /* 0x000fea0003800000 */
.L_x_2176:
[----:B------:R-:W-:Y:S02]  /*32f0*/  IADD3 R5, R5, c[0x0][0x10], RZ ;  /* 0x0000040005057a10 */ /* 0x000fe40007ffe0ff */
[----:B------:R-:W-:Y:S02]  /*3300*/  IADD3 R4, R4, 0x1, RZ ;  /* 0x0000000104047810 */ /* 0x000fe40007ffe0ff */
[----:B------:R-:W-:-:S13]  /*3310*/  ISETP.GE.AND P0, PT, R5, UR4, PT ;  /* 0x0000000405007c0c */ /* 0x000fda000bf06270 */
[----:B------:R-:W-:Y:S01]  /*3320*/  @P0 CALL.REL.NOINC `(.L_x_2178) ;  /* 0x0000001000000944 */ /* 0x000fe20003c00000 */
[----:B------:R-:W-:Y:S05]  /*3330*/  BRA `(.L_x_2179) ;  /* 0xffffcf7000007947 */ /* 0x000fea000383ffff */
.L_x_2178:
[----:B------:R-:W-:Y:S05]  /*3340*/  EXIT ;  /* 0x000000000000794d */ /* 0x000fea0003800000 */
.L_x_2180:
        /* <DEDUP_REMOVED lines=11> */
.L_x_2346:


//--------------------- .text._Z35group_norm_nhwc_fwd_one_pass_kernelI11Fp32IOFp16WLi64ELi4ELi128EEv26Group_norm_nhwc_fwd_params --------------------------
	.section	.text._Z35group_norm_nhwc_fwd_one_pass_kernelI11Fp32IOFp16WLi64ELi4ELi128EEv26Group_norm_nhwc_fwd_params,"ax",@progbits
	.sectioninfo	@"SHI_REGISTERS=32"
	.align	128
        .global         _Z35group_norm_nhwc_fwd_one_pass_kernelI11Fp32IOFp16WLi64ELi4ELi128EEv26Group_norm_nhwc_fwd_params
        .type           _Z35group_norm_nhwc_fwd_one_pass_kernelI11Fp32IOFp16WLi64ELi4ELi128EEv26Group_norm_nhwc_fwd_params,@function
        .size           _Z35group_norm_nhwc_fwd_one_pass_kernelI11Fp32IOFp16WLi64ELi4ELi128EEv26Group_norm_nhwc_fwd_params,(.L_x_2347 - _Z35group_norm_nhwc_fwd_one_pass_kernelI11Fp32IOFp16WLi64ELi4ELi128EEv26Group_norm_nhwc_fwd_params)
        .other          _Z35group_norm_nhwc_fwd_one_pass_kernelI11Fp32IOFp16WLi64ELi4ELi128EEv26Group_norm_nhwc_fwd_params,@"STO_CUDA_ENTRY STV_DEFAULT"
_Z35group_norm_nhwc_fwd_one_pass_kernelI11Fp32IOFp16WLi64ELi4ELi128EEv26Group_norm_nhwc_fwd_params:
.text._Z35group_norm_nhwc_fwd_one_pass_kernelI11Fp32IOFp16WLi64ELi4ELi128EEv26Group_norm_nhwc_fwd_params:
        /* <DEDUP_REMOVED lines=31> */
.L_x_2195:
        /* <DEDUP_REMOVED lines=108> */
.L_x_2183:
[----:B------:R-:W2:Y:S01]  /*08b0*/  LDG.E.STRONG.GPU R11, [R8.64] ;  /* 0x00000006080b7981 */ /* 0x000ea2000c1ef900 */
[----:B------:R-:W-:Y:S01]  /*08c0*/  YIELD ;  /* 0x0000000000007946 */ /* 0x000fe20003800000 */
[----:B--2---:R-:W-:Y:S01]  /*08d0*/  ISETP.NE.AND P0, PT, R11, R28, PT ;  /* 0x0000001c0b00720c */ /* 0x004fe20003f05270 */
[----:B------:R-:W-:-:S12]  /*08e0*/  CCTL.IVALL ;  /* 0x00000000ff00798f */ /* 0x000fd80002000000 */
[----:B------:R-:W-:Y:S05]  /*08f0*/  @P0 BRA `(.L_x_2183) ;  /* 0xffffffb000000947 */ /* 0x000fea000383ffff */
.L_x_2182:
        /* <DEDUP_REMOVED lines=16> */
.L_x_2187:
        /* <DEDUP_REMOVED lines=115> */
.L_x_2186:
        /* <DEDUP_REMOVED lines=61> */
.L_x_2188:
[----:B------:R-:W-:-:S13]  /*1500*/  ISETP.NE.OR P0, PT, R10, RZ, P0 ;  /* 0x000000ff0a00720c */ /* 0x000fda0000705670 */
[----:B------:R-:W-:Y:S05]  /*1510*/  @!P0 BRA `(.L_x_2184) ;  /* 0x000001f000008947 */ /* 0x000fea0003800000 */
.L_x_2185:
        /* <DEDUP_REMOVED lines=31> */
.L_x_2184:
        /* <DEDUP_REMOVED lines=11> */
.L_x_2190:
[----:B------:R-:W-:Y:S05]  /*17c0*/  BSYNC B0 ;  /* 0x0000000000007941 */ /* 0x000fea0003800000 */
.L_x_2189:
        /* <DEDUP_REMOVED lines=16> */
.L_x_2181:
        /* <DEDUP_REMOVED lines=19> */
[----:B------:R-:W-:-:S04]  /*1a00*/  FMUL.FTZ R10, R16, R16 ;  /* 0x00000010100a7220 */ /* 0x000fc80000410000 */
[----:B------:R-:W-:-:S05]  /*1a10*/  FFMA.FTZ R11, R11, c[0x0][0x1f4], -R10 ;  /* 0x00007d000b0b7a23 */ /* 0x000fca000001080a */
[----:B------:R-:W-:Y:S01]  /*1a20*/  FSETP.GTU.FTZ.AND P0, PT, R11, RZ, PT ;  /* 0x000000ff0b00720b */ /* 0x000fe20003f1c000 */
[----:B------:R-:W-:-:S12]  /*1a30*/  HFMA2.MMA R10, -RZ, RZ, 1.875, 0 ;  /* 0x3f800000ff0a7435 */ /* 0x000fd800000001ff */
[----:B------:R-:W-:-:S04]  /*1a40*/  @P0 FADD.FTZ R11, R11, c[0x0][0x188] ;  /* 0x000062000b0b0621 */ /* 0x000fc80000010000 */
[----:B------:R-:W0:Y:S01]  /*1a50*/  @P0 MUFU.RSQ R10, R11 ;  /* 0x0000000b000a0308 */ /* 0x000e220000001400 */
[----:B------:R-:W-:Y:S01]  /*1a60*/  ISETP.NE.AND P0, PT, RZ, UR5, PT ;  /* 0x00000005ff007c0c */ /* 0x000fe2000bf05270 */
[C---:B------:R-:W-:Y:S02]  /*1a70*/  FADD.FTZ R17, -R16.reuse, R14 ;  /* 0x0000000e10117221 */ /* 0x040fe40000010100 */
[----:B------:R-:W-:Y:S02]  /*1a80*/  FADD.FTZ R15, -R16, R15 ;  /* 0x0000000f100f7221 */ /* 0x000fe40000010100 */
[-C--:B0-----:R-:W-:Y:S02]  /*1a90*/  FMUL.FTZ R17, R17, R10.reuse ;  /* 0x0000000a11117220 */ /* 0x081fe40000410000 */
[----:B------:R-:W-:Y:S01]  /*1aa0*/  FMUL.FTZ R15, R15, R10 ;  /* 0x0000000a0f0f7220 */ /* 0x000fe20000410000 */
[----:B--2---:R-:W-:Y:S02]  /*1ab0*/  HADD2.F32 R8, -RZ, R8.H0_H0 ;  /* 0x20000008ff087230 */ /* 0x004fe40000004100 */
[----:B---3--:R-:W-:-:S02]  /*1ac0*/  HADD2.F32 R9, -RZ, R9.H0_H0 ;  /* 0x20000009ff097230 */ /* 0x008fc40000004100 */
[----:B-----5:R-:W-:Y:S02]  /*1ad0*/  HADD2.F32 R26, -RZ, R26.H0_H0 ;  /* 0x2000001aff1a7230 */ /* 0x020fe40000004100 */
[----:B------:R-:W-:Y:S01]  /*1ae0*/  HADD2.F32 R18, -RZ, R18.H0_H0 ;  /* 0x20000012ff127230 */ /* 0x000fe20000004100 */
        /* <DEDUP_REMOVED lines=13> */
.L_x_2191:
        /* <DEDUP_REMOVED lines=11> */
.L_x_2193:
[----:B------:R-:W-:Y:S05]  /*1c70*/  BSYNC B0 ;  /* 0x0000000000007941 */ /* 0x000fea0003800000 */
.L_x_2192:
[----:B------:R-:W-:Y:S02]  /*1c80*/  IADD3 R7, R7, c[0x0][0x10], RZ ;  /* 0x0000040007077a10 */ /* 0x000fe40007ffe0ff */
[----:B------:R-:W-:Y:S02]  /*1c90*/  IADD3 R6, R6, 0x1, RZ ;  /* 0x0000000106067810 */ /* 0x000fe40007ffe0ff */
[----:B------:R-:W-:-:S13]  /*1ca0*/  ISETP.GE.AND P0, PT, R7, UR4, PT ;  /* 0x0000000407007c0c */ /* 0x000fda000bf06270 */
[----:B------:R-:W-:Y:S01]  /*1cb0*/  @P0 CALL.REL.NOINC `(.L_x_2194) ;  /* 0x0000001000000944 */ /* 0x000fe20003c00000 */
[----:B------:R-:W-:Y:S05]  /*1cc0*/  BRA `(.L_x_2195) ;  /* 0xffffe52000007947 */ /* 0x000fea000383ffff */
.L_x_2194:
[----:B------:R-:W-:Y:S05]  /*1cd0*/  EXIT ;  /* 0x000000000000794d */ /* 0x000fea0003800000 */
.L_x_2196:
        /* <DEDUP_REMOVED lines=10> */
.L_x_2347:


//--------------------- .text._Z35group_norm_nhwc_fwd_one_pass_kernelI11Fp32IOFp16WLi128ELi4ELi128EEv26Group_norm_nhwc_fwd_params --------------------------
	.section	.text._Z35group_norm_nhwc_fwd_one_pass_kernelI11Fp32IOFp16WLi128ELi4ELi128EEv26Group_norm_nhwc_fwd_params,"ax",@progbits
	.sectioninfo	@"SHI_REGISTERS=32"
	.align	128
        .global         _Z35group_norm_nhwc_fwd_one_pass_kernelI11Fp32IOFp16WLi128ELi4ELi128EEv26Group_norm_nhwc_fwd_params
        .type           _Z35group_norm_nhwc_fwd_one_pass_kernelI11Fp32IOFp16WLi128ELi4ELi128EEv26Group_norm_nhwc_fwd_params,@function
        .size           _Z35group_norm_nhwc_fwd_one_pass_kernelI11Fp32IOFp16WLi128ELi4ELi128EEv26Group_norm_nhwc_fwd_params,(.L_x_2348 - _Z35group_norm_nhwc_fwd_one_pass_kernelI11Fp32IOFp16WLi128ELi4ELi128EEv26Group_norm_nhwc_fwd_params)
        .other          _Z35group_norm_nhwc_fwd_one_pass_kernelI11Fp32IOFp16WLi128ELi4ELi128EEv26Group_norm_nhwc_fwd_params,@"STO_CUDA_ENTRY STV_DEFAULT"
_Z35group_norm_nhwc_fwd_one_pass_kernelI11Fp32IOFp16WLi128ELi4ELi128EEv26Group_norm_nhwc_fwd_params:
.text._Z35group_norm_nhwc_fwd_one_pass_kernelI11Fp32IOFp16WLi128ELi4ELi128EEv26Group_norm_nhwc_fwd_params:
        /* <DEDUP_REMOVED lines=24> */
.L_x_2214:
        /* <DEDUP_REMOVED lines=134> */
.L_x_2199:
[----:B------:R-:W2:Y:S01]  /*09e0*/  LDG.E.STRONG.GPU R11, [R8.64] ;  /* 0x00000006080b7981 */ /* 0x000ea2000c1ef900 */
[----:B------:R-:W-:Y:S01]  /*09f0*/  YIELD ;  /* 0x0000000000007946 */ /* 0x000fe20003800000 */
[----:B--2---:R-:W-:Y:S01]  /*0a00*/  ISETP.NE.AND P0, PT, R11, R28, PT ;  /* 0x0000001c0b00720c */ /* 0x004fe20003f05270 */
[----:B------:R-:W-:-:S12]  /*0a10*/  CCTL.IVALL ;  /* 0x00000000ff00798f */ /* 0x000fd80002000000 */
[----:B------:R-:W-:Y:S05]  /*0a20*/  @P0 BRA `(.L_x_2199) ;  /* 0xffffffb000000947 */ /* 0x000fea000383ffff */
.L_x_2198:
        /* <DEDUP_REMOVED lines=17> */
.L_x_2203:
        /* <DEDUP_REMOVED lines=115> */
.L_x_2202:
        /* <DEDUP_REMOVED lines=61> */
.L_x_2204:
[----:B------:R-:W-:-:S13]  /*1640*/  ISETP.NE.OR P0, PT, R8, RZ, P0 ;  /* 0x000000ff0800720c */ /* 0x000fda0000705670 */
[----:B------:R-:W-:Y:S05]  /*1650*/  @!P0 BRA `(.L_x_2200) ;  /* 0x000001f000008947 */ /* 0x000fea0003800000 */
.L_x_2201:
        /* <DEDUP_REMOVED lines=31> */
.L_x_2200:
        /* <DEDUP_REMOVED lines=12> */
.L_x_2206:
[----:B------:R-:W-:Y:S05]  /*1910*/  BSYNC B0 ;  /* 0x0000000000007941 */ /* 0x000fea0003800000 */
.L_x_2205:
        /* <DEDUP_REMOVED lines=16> */
.L_x_2197:
        /* <DEDUP_REMOVED lines=16> */
[----:B------:R2:W3:Y:S04]  /*1b20*/  LDG.E.U16 R20, [R10.64] ;  /* 0x000000060a147981 */ /* 0x0004e8000c1e1500 */
[----:B0-----:R2:W4:Y:S04]  /*1b30*/  LDG.E.U16 R19, [R10.64+0x2] ;  /* 0x000002060a137981 */ /* 0x001528000c1e1500 */
[----:B------:R-:W0:Y:S04]  /*1b40*/  LDS.64 R8, [0x30] ;  /* 0x00003000ff087984 */ /* 0x000e280000000a00 */
[----:B--2---:R2:W5:Y:S04]  /*1b50*/  LDG.E.U16 R10, [R28.64] ;  /* 0x000000061c0a7981 */ /* 0x004568000c1e1500 */
[----:B------:R2:W5:Y:S01]  /*1b60*/  LDG.E.U16 R11, [R28.64+0x2] ;  /* 0x000002061c0b7981 */ /* 0x000562000c1e1500 */
[----:B-1----:R-:W-:Y:S01]  /*1b70*/  HFMA2.MMA R26, -RZ, RZ, 1.875, 0 ;  /* 0x3f800000ff1a7435 */ /* 0x002fe200000001ff */
[----:B------:R-:W-:Y:S01]  /*1b80*/  ISETP.NE.AND P2, PT, RZ, UR5, PT ;  /* 0x00000005ff007c0c */ /* 0x000fe2000bf45270 */
[----:B0-----:R-:W-:Y:S01]  /*1b90*/  FMUL.FTZ R21, R8, c[0x0][0x1f4] ;  /* 0x00007d0008157a20 */ /* 0x001fe20000410000 */
[----:B------:R-:W-:-:S03]  /*1ba0*/  SHF.R.U32.HI R8, RZ, 0x1, R2 ;  /* 0x00000001ff087819 */ /* 0x000fc60000011602 */
[C---:B------:R-:W-:Y:S02]  /*1bb0*/  FMUL.FTZ R18, R21.reuse, R21 ;  /* 0x0000001515127220 */ /* 0x040fe40000410000 */
[----:B------:R-:W-:Y:S02]  /*1bc0*/  FADD.FTZ R27, -R21, R14 ;  /* 0x0000000e151b7221 */ /* 0x000fe40000010100 */
[----:B------:R-:W-:Y:S02]  /*1bd0*/  FFMA.FTZ R18, R9, c[0x0][0x1f4], -R18 ;  /* 0x00007d0009127a23 */ /* 0x000fe40000010812 */
[----:B------:R-:W-:Y:S02]  /*1be0*/  IMAD R9, R3, c[0x0][0x1e4], R8 ;  /* 0x0000790003097a24 */ /* 0x000fe400078e0208 */
[C---:B------:R-:W-:Y:S01]  /*1bf0*/  FADD.FTZ R15, -R21.reuse, R15 ;  /* 0x0000000f150f7221 */ /* 0x040fe20000010100 */
[----:B------:R-:W-:Y:S01]  /*1c00*/  FSETP.GTU.FTZ.AND P0, PT, R18, RZ, PT ;  /* 0x000000ff1200720b */ /* 0x000fe20003f1c000 */
[----:B--2---:R-:W-:-:S02]  /*1c10*/  FADD.FTZ R29, -R21, R16 ;  /* 0x00000010151d7221 */ /* 0x004fc40000010100 */
[----:B------:R-:W-:-:S10]  /*1c20*/  FADD.FTZ R21, -R21, R17 ;  /* 0x0000001115157221 */ /* 0x000fd40000010100 */
[----:B------:R-:W-:Y:S01]  /*1c30*/  @P0 FADD.FTZ R8, R18, c[0x0][0x188] ;  /* 0x0000620012080621 */ /* 0x000fe20000010000 */
[----:B------:R-:W-:-:S03]  /*1c40*/  IADD3 R18, R9, 0x40, RZ ;  /* 0x0000004009127810 */ /* 0x000fc60007ffe0ff */
[----:B------:R0:W1:Y:S01]  /*1c50*/  @P0 MUFU.RSQ R26, R8 ;  /* 0x00000008001a0308 */ /* 0x0000620000001400 */
[----:B------:R-:W-:Y:S02]  /*1c60*/  ISETP.GE.U32.AND P0, PT, R18, c[0x0][0x1c8], PT ;  /* 0x0000720012007a0c */ /* 0x000fe40003f06070 */
[----:B0-----:R-:W-:-:S04]  /*1c70*/  SHF.R.S32.HI R8, RZ, 0x1f, R18 ;  /* 0x0000001fff087819 */ /* 0x001fc80000011412 */
[----:B------:R-:W-:Y:S01]  /*1c80*/  ISETP.GE.AND.EX P0, PT, R8, c[0x0][0x1cc], PT, P0 ;  /* 0x0000730008007a0c */ /* 0x000fe20003f06300 */
[----:B-1----:R-:W-:-:S03]  /*1c90*/  FMUL.FTZ R15, R15, R26 ;  /* 0x0000001a0f0f7220 */ /* 0x002fc60000410000 */
[----:B------:R-:W-:Y:S01]  /*1ca0*/  ISETP.LT.U32.AND P0, PT, R2, 0x80, !P0 ;  /* 0x000000800200780c */ /* 0x000fe20004701070 */
[-C--:B------:R-:W-:Y:S02]  /*1cb0*/  FMUL.FTZ R27, R27, R26.reuse ;  /* 0x0000001a1b1b7220 */ /* 0x080fe40000410000 */
[-C--:B------:R-:W-:Y:S02]  /*1cc0*/  FMUL.FTZ R29, R29, R26.reuse ;  /* 0x0000001a1d1d7220 */ /* 0x080fe40000410000 */
[----:B------:R-:W-:Y:S01]  /*1cd0*/  FMUL.FTZ R21, R21, R26 ;  /* 0x0000001a15157220 */ /* 0x000fe20000410000 */
[----:B---3--:R-:W-:Y:S02]  /*1ce0*/  HADD2.F32 R20, -RZ, R20.H0_H0 ;  /* 0x20000014ff147230 */ /* 0x008fe40000004100 */
[----:B----4-:R-:W-:Y:S02]  /*1cf0*/  HADD2.F32 R19, -RZ, R19.H0_H0 ;  /* 0x20000013ff137230 */ /* 0x010fe40000004100 */
[----:B-----5:R-:W-:-:S02]  /*1d00*/  HADD2.F32 R17, -RZ, R10.H0_H0 ;  /* 0x2000000aff117230 */ /* 0x020fc40000004100 */
        /* <DEDUP_REMOVED lines=14> */
.L_x_2207:
        /* <DEDUP_REMOVED lines=11> */
.L_x_2209:
[----:B------:R-:W-:Y:S05]  /*1ea0*/  BSYNC B0 ;  /* 0x0000000000007941 */ /* 0x000fea0003800000 */
.L_x_2208:
        /* <DEDUP_REMOVED lines=13> */
.L_x_2210:
        /* <DEDUP_REMOVED lines=11> */
.L_x_2212:
[----:B------:R-:W-:Y:S05]  /*2030*/  BSYNC B0 ;  /* 0x0000000000007941 */ /* 0x000fea0003800000 */
.L_x_2211:
[----:B------:R-:W-:Y:S02]  /*2040*/  IADD3 R7, R7, c[0x0][0x10], RZ ;  /* 0x0000040007077a10 */ /* 0x000fe40007ffe0ff */
[----:B------:R-:W-:Y:S02]  /*2050*/  IADD3 R6, R6, 0x1, RZ ;  /* 0x0000000106067810 */ /* 0x000fe40007ffe0ff */
[----:B------:R-:W-:-:S13]  /*2060*/  ISETP.GE.AND P0, PT, R7, UR4, PT ;  /* 0x0000000407007c0c */ /* 0x000fda000bf06270 */
[----:B------:R-:W-:Y:S01]  /*2070*/  @P0 CALL.REL.NOINC `(.L_x_2213) ;  /* 0x0000001000000944 */ /* 0x000fe20003c00000 */
[----:B------:R-:W-:Y:S05]  /*2080*/  BRA `(.L_x_2214) ;  /* 0xffffe0f000007947 */ /* 0x000fea000383ffff */
.L_x_2213:
[----:B------:R-:W-:Y:S05]  /*2090*/  EXIT ;  /* 0x000000000000794d */ /* 0x000fea0003800000 */
.L_x_2215:
        /* <DEDUP_REMOVED lines=14> */
.L_x_2348:


//--------------------- .text._Z35group_norm_nhwc_fwd_one_pass_kernelI11Fp32IOFp16WLi256ELi4ELi128EEv26Group_norm_nhwc_fwd_params --------------------------
	.section	.text._Z35group_norm_nhwc_fwd_one_pass_kernelI11Fp32IOFp16WLi256ELi4ELi128EEv26Group_norm_nhwc_fwd_params,"ax",@progbits
	.sectioninfo	@"SHI_REGISTERS=40"
	.align	128
        .global         _Z35group_norm_nhwc_fwd_one_pass_kernelI11Fp32IOFp16WLi256ELi4ELi128EEv26Group_norm_nhwc_fwd_params
        .type           _Z35group_norm_nhwc_fwd_one_pass_kernelI11Fp32IOFp16WLi256ELi4ELi128EEv26Group_norm_nhwc_fwd_params,@function
        .size           _Z35group_norm_nhwc_fwd_one_pass_kernelI11Fp32IOFp16WLi256ELi4ELi128EEv26Group_norm_nhwc_fwd_params,(.L_x_2349 - _Z35group_norm_nhwc_fwd_one_pass_kernelI11Fp32IOFp16WLi256ELi4ELi128EEv26Group_norm_nhwc_fwd_params)
        .other          _Z35group_norm_nhwc_fwd_one_pass_kernelI11Fp32IOFp16WLi256ELi4ELi128EEv26Group_norm_nhwc_fwd_params,@"STO_CUDA_ENTRY STV_DEFAULT"
_Z35group_norm_nhwc_fwd_one_pass_kernelI11Fp32IOFp16WLi256ELi4ELi128EEv26Group_norm_nhwc_fwd_params:
.text._Z35group_norm_nhwc_fwd_one_pass_kernelI11Fp32IOFp16WLi256ELi4ELi128EEv26Group_norm_nhwc_fwd_params:
        /* <DEDUP_REMOVED lines=18> */
.L_x_2239:
        /* <DEDUP_REMOVED lines=178> */
.L_x_2218:
[----:B------:R-:W2:Y:S01]  /*0c40*/  LDG.E.STRONG.GPU R10, [R8.64] ;  /* 0x00000006080a7981 */ /* 0x000ea2000c1ef900 */
[----:B------:R-:W-:Y:S01]  /*0c50*/  YIELD ;  /* 0x0000000000007946 */ /* 0x000fe20003800000 */
[----:B--2---:R-:W-:Y:S01]  /*0c60*/  ISETP.NE.AND P0, PT, R10, R11, PT ;  /* 0x0000000b0a00720c */ /* 0x004fe20003f05270 */
[----:B------:R-:W-:-:S12]  /*0c70*/  CCTL.IVALL ;  /* 0x00000000ff00798f */ /* 0x000fd80002000000 */
[----:B------:R-:W-:Y:S05]  /*0c80*/  @P0 BRA `(.L_x_2218) ;  /* 0xffffffb000000947 */ /* 0x000fea000383ffff */
.L_x_2217:
        /* <DEDUP_REMOVED lines=17> */
.L_x_2222:
        /* <DEDUP_REMOVED lines=115> */
.L_x_2221:
        /* <DEDUP_REMOVED lines=61> */
.L_x_2223:
[----:B------:R-:W-:-:S13]  /*18a0*/  ISETP.NE.OR P0, PT, R8, RZ, P0 ;  /* 0x000000ff0800720c */ /* 0x000fda0000705670 */
[----:B------:R-:W-:Y:S05]  /*18b0*/  @!P0 BRA `(.L_x_2219) ;  /* 0x000001f000008947 */ /* 0x000fea0003800000 */
.L_x_2220:
        /* <DEDUP_REMOVED lines=31> */
.L_x_2219:
        /* <DEDUP_REMOVED lines=12> */
.L_x_2225:
[----:B------:R-:W-:Y:S05]  /*1b70*/  BSYNC B0 ;  /* 0x0000000000007941 */ /* 0x000fea0003800000 */
.L_x_2224:
        /* <DEDUP_REMOVED lines=16> */
.L_x_2216:
        /* <DEDUP_REMOVED lines=26> */
[C---:B------:R-:W-:Y:S02]  /*1e20*/  IADD3 R24, R12.reuse, 0x80, RZ ;  /* 0x000000800c187810 */ /* 0x040fe40007ffe0ff */
[C---:B----4-:R-:W-:Y:S02]  /*1e30*/  IADD3 R23, R12.reuse, 0xc0, RZ ;  /* 0x000000c00c177810 */ /* 0x050fe40007ffe0ff */
[----:B------:R-:W-:Y:S02]  /*1e40*/  ISETP.GE.U32.AND P2, PT, R12, c[0x0][0x1c8], PT ;  /* 0x000072000c007a0c */ /* 0x000fe40003f46070 */
[----:B------:R-:W-:Y:S02]  /*1e50*/  ISETP.GE.U32.AND P3, PT, R25, c[0x0][0x1c8], PT ;  /* 0x0000720019007a0c */ /* 0x000fe40003f66070 */
[----:B------:R-:W-:Y:S01]  /*1e60*/  ISETP.GE.U32.AND P1, PT, R23, c[0x0][0x1c8], PT ;  /* 0x0000720017007a0c */ /* 0x000fe20003f26070 */
        /* <DEDUP_REMOVED lines=9> */
[C---:B------:R-:W-:Y:S01]  /*1f00*/  FADD.FTZ R22, -R26.reuse, R19 ;  /* 0x000000131a167221 */ /* 0x040fe20000010100 */
[----:B------:R-:W-:Y:S01]  /*1f10*/  SHF.R.S32.HI R19, RZ, 0x1f, R23 ;  /* 0x0000001fff137819 */ /* 0x000fe20000011417 */
[C---:B------:R-:W-:Y:S01]  /*1f20*/  FADD.FTZ R34, -R26.reuse, R20 ;  /* 0x000000141a227221 */ /* 0x040fe20000010100 */
[----:B------:R-:W-:Y:S01]  /*1f30*/  SHF.R.S32.HI R20, RZ, 0x1f, R24 ;  /* 0x0000001fff147819 */ /* 0x000fe20000011418 */
[----:B------:R-:W-:Y:S01]  /*1f40*/  FADD.FTZ R36, -R26, R21 ;  /* 0x000000151a247221 */ /* 0x000fe20000010100 */
[----:B------:R-:W-:Y:S02]  /*1f50*/  SHF.R.S32.HI R26, RZ, 0x1f, R12 ;  /* 0x0000001fff1a7819 */ /* 0x000fe4000001140c */
[----:B------:R-:W-:Y:S01]  /*1f60*/  SHF.R.S32.HI R21, RZ, 0x1f, R25 ;  /* 0x0000001fff157819 */ /* 0x000fe20000011419 */
[----:B------:R-:W-:Y:S01]  /*1f70*/  @P0 FADD.FTZ R27, R27, c[0x0][0x188] ;  /* 0x000062001b1b0621 */ /* 0x000fe20000010000 */
[----:B------:R-:W-:-:S02]  /*1f80*/  ISETP.GE.AND.EX P2, PT, R26, c[0x0][0x1cc], PT, P2 ;  /* 0x000073001a007a0c */ /* 0x000fc40003f46320 */
[----:B------:R-:W-:Y:S01]  /*1f90*/  ISETP.GE.AND.EX P3, PT, R21, c[0x0][0x1cc], PT, P3 ;  /* 0x0000730015007a0c */ /* 0x000fe20003f66330 */
[----:B------:R-:W0:Y:S01]  /*1fa0*/  @P0 MUFU.RSQ R13, R27 ;  /* 0x0000001b000d0308 */ /* 0x000e220000001400 */
[----:B------:R-:W-:Y:S02]  /*1fb0*/  ISETP.GE.U32.AND P0, PT, R24, c[0x0][0x1c8], PT ;  /* 0x0000720018007a0c */ /* 0x000fe40003f06070 */
[----:B------:R-:W-:Y:S02]  /*1fc0*/  ISETP.GE.AND.EX P1, PT, R19, c[0x0][0x1cc], PT, P1 ;  /* 0x0000730013007a0c */ /* 0x000fe40003f26310 */
[----:B------:R-:W-:Y:S02]  /*1fd0*/  ISETP.GE.AND.EX P0, PT, R20, c[0x0][0x1cc], PT, P0 ;  /* 0x0000730014007a0c */ /* 0x000fe40003f06300 */
[C---:B------:R-:W-:Y:S02]  /*1fe0*/  ISETP.GT.U32.OR P2, PT, R2.reuse, 0x7f, P2 ;  /* 0x0000007f0200780c */ /* 0x040fe40001744470 */
[----:B------:R-:W-:-:S02]  /*1ff0*/  ISETP.GT.U32.OR P3, PT, R2, 0x7f, P3 ;  /* 0x0000007f0200780c */ /* 0x000fc40001f64470 */
[C---:B------:R-:W-:Y:S02]  /*2000*/  ISETP.GT.U32.OR P0, PT, R2.reuse, 0x7f, P0 ;  /* 0x0000007f0200780c */ /* 0x040fe40000704470 */
[----:B------:R-:W-:Y:S01]  /*2010*/  ISETP.GT.U32.OR P1, PT, R2, 0x7f, P1 ;  /* 0x0000007f0200780c */ /* 0x000fe20000f24470 */
[-C--:B0-----:R-:W-:Y:S02]  /*2020*/  FMUL.FTZ R14, R14, R13.reuse ;  /* 0x0000000d0e0e7220 */ /* 0x081fe40000410000 */
[-C--:B------:R-:W-:Y:S02]  /*2030*/  FMUL.FTZ R15, R15, R13.reuse ;  /* 0x0000000d0f0f7220 */ /* 0x080fe40000410000 */
[-C--:B------:R-:W-:Y:S02]  /*2040*/  FMUL.FTZ R16, R16, R13.reuse ;  /* 0x0000000d10107220 */ /* 0x080fe40000410000 */
[-C--:B------:R-:W-:Y:S02]  /*2050*/  FMUL.FTZ R17, R17, R13.reuse ;  /* 0x0000000d11117220 */ /* 0x080fe40000410000 */
[----:B------:R-:W-:-:S02]  /*2060*/  FMUL.FTZ R18, R18, R13 ;  /* 0x0000000d12127220 */ /* 0x000fc40000410000 */
[-C--:B------:R-:W-:Y:S02]  /*2070*/  FMUL.FTZ R22, R22, R13.reuse ;  /* 0x0000000d16167220 */ /* 0x080fe40000410000 */
[-C--:B------:R-:W-:Y:S02]  /*2080*/  FMUL.FTZ R34, R34, R13.reuse ;  /* 0x0000000d22227220 */ /* 0x080fe40000410000 */
[----:B------:R-:W-:Y:S01]  /*2090*/  FMUL.FTZ R36, R36, R13 ;  /* 0x0000000d24247220 */ /* 0x000fe20000410000 */
[----:B--2---:R-:W-:Y:S02]  /*20a0*/  HADD2.F32 R27, -RZ, R8.H0_H0 ;  /* 0x20000008ff1b7230 */ /* 0x004fe40000004100 */
[----:B---3--:R-:W-:Y:S02]  /*20b0*/  HADD2.F32 R32, -RZ, R9.H0_H0 ;  /* 0x20000009ff207230 */ /* 0x008fe40000004100 */
[----:B-----5:R-:W-:Y:S02]  /*20c0*/  HADD2.F32 R10, -RZ, R10.H0_H0 ;  /* 0x2000000aff0a7230 */ /* 0x020fe40000004100 */
        /* <DEDUP_REMOVED lines=14> */
.L_x_2226:
        /* <DEDUP_REMOVED lines=11> */
.L_x_2228:
[----:B------:R-:W-:Y:S05]  /*2260*/  BSYNC B0 ;  /* 0x0000000000007941 */ /* 0x000fea0003800000 */
.L_x_2227:
        /* <DEDUP_REMOVED lines=13> */
.L_x_2229:
        /* <DEDUP_REMOVED lines=11> */
.L_x_2231:
[----:B------:R-:W-:Y:S05]  /*23f0*/  BSYNC B0 ;  /* 0x0000000000007941 */ /* 0x000fea0003800000 */
.L_x_2230:
        /* <DEDUP_REMOVED lines=13> */
.L_x_2232:
        /* <DEDUP_REMOVED lines=11> */
.L_x_2234:
[----:B------:R-:W-:Y:S05]  /*2580*/  BSYNC B0 ;  /* 0x0000000000007941 */ /* 0x000fea0003800000 */
.L_x_2233:
        /* <DEDUP_REMOVED lines=13> */
.L_x_2235:
        /* <DEDUP_REMOVED lines=10> */
.L_x_2237:
[----:B------:R-:W-:Y:S05]  /*2700*/  BSYNC B0 ;  /* 0x0000000000007941 */ /* 0x000fea0003800000 */
.L_x_2236:
[----:B------:R-:W-:Y:S02]  /*2710*/  IADD3 R6, R6, c[0x0][0x10], RZ ;  /* 0x0000040006067a10 */ /* 0x000fe40007ffe0ff */
[----:B------:R-:W-:Y:S02]  /*2720*/  IADD3 R5, R5, 0x1, RZ ;  /* 0x0000000105057810 */ /* 0x000fe40007ffe0ff */
[----:B------:R-:W-:-:S13]  /*2730*/  ISETP.GE.AND P0, PT, R6, UR4, PT ;  /* 0x0000000406007c0c */ /* 0x000fda000bf06270 */
[----:B------:R-:W-:Y:S01]  /*2740*/  @P0 CALL.REL.NOINC `(.L_x_2238) ;  /* 0x0000001000000944 */ /* 0x000fe20003c00000 */
[----:B------:R-:W-:Y:S05]  /*2750*/  BRA `(.L_x_2239) ;  /* 0xffffd9c000007947 */ /* 0x000fea000383ffff */
.L_x_2238:
[----:B------:R-:W-:Y:S05]  /*2760*/  EXIT ;  /* 0x000000000000794d */ /* 0x000fea0003800000 */
.L_x_2240:
        /* <DEDUP_REMOVED lines=9> */
.L_x_2349:


//--------------------- .text._Z35group_norm_nhwc_fwd_one_pass_kernelI11Fp32IOFp16WLi512ELi4ELi128EEv26Group_norm_nhwc_fwd_params --------------------------
	.section	.text._Z35group_norm_nhwc_fwd_one_pass_kernelI11Fp32IOFp16WLi512ELi4ELi128EEv26Group_norm_nhwc_fwd_params,"ax",@progbits
	.sectioninfo	@"SHI_REGISTERS=56"
	.align	128
        .global         _Z35group_norm_nhwc_fwd_one_pass_kernelI11Fp32IOFp16WLi512ELi4ELi128EEv26Group_norm_nhwc_fwd_params
        .type           _Z35group_norm_nhwc_fwd_one_pass_kernelI11Fp32IOFp16WLi512ELi4ELi128EEv26Group_norm_nhwc_fwd_params,@function
        .size           _Z35group_norm_nhwc_fwd_one_pass_kernelI11Fp32IOFp16WLi512ELi4ELi128EEv26Group_norm_nhwc_fwd_params,(.L_x_2350 - _Z35group_norm_nhwc_fwd_one_pass_kernelI11Fp32IOFp16WLi512ELi4ELi128EEv26Group_norm_nhwc_fwd_params)
        .other          _Z35group_norm_nhwc_fwd_one_pass_kernelI11Fp32IOFp16WLi512ELi4ELi128EEv26Group_norm_nhwc_fwd_params,@"STO_CUDA_ENTRY STV_DEFAULT"
_Z35group_norm_nhwc_fwd_one_pass_kernelI11Fp32IOFp16WLi512ELi4ELi128EEv26Group_norm_nhwc_fwd_params:
.text._Z35group_norm_nhwc_fwd_one_pass_kernelI11Fp32IOFp16WLi512ELi4ELi128EEv26Group_norm_nhwc_fwd_params:
        /* <DEDUP_REMOVED lines=43> */
.L_x_2276:
        /* <DEDUP_REMOVED lines=232> */
.L_x_2243:
[----:B------:R-:W2:Y:S01]  /*1130*/  LDG.E.STRONG.GPU R19, [R10.64] ;  /* 0x000000060a137981 */ /* 0x000ea2000c1ef900 */
[----:B------:R-:W-:Y:S01]  /*1140*/  YIELD ;  /* 0x0000000000007946 */ /* 0x000fe20003800000 */
[----:B--2---:R-:W-:Y:S01]  /*1150*/  ISETP.NE.AND P0, PT, R19, R18, PT ;  /* 0x000000121300720c */ /* 0x004fe20003f05270 */
[----:B------:R-:W-:-:S12]  /*1160*/  CCTL.IVALL ;  /* 0x00000000ff00798f */ /* 0x000fd80002000000 */
[----:B------:R-:W-:Y:S05]  /*1170*/  @P0 BRA `(.L_x_2243) ;  /* 0xffffffb000000947 */ /* 0x000fea000383ffff */
.L_x_2242:
        /* <DEDUP_REMOVED lines=17> */
.L_x_2247:
        /* <DEDUP_REMOVED lines=115> */
.L_x_2246:
        /* <DEDUP_REMOVED lines=61> */
.L_x_2248:
[----:B------:R-:W-:-:S13]  /*1d90*/  ISETP.NE.OR P0, PT, R10, RZ, P0 ;  /* 0x000000ff0a00720c */ /* 0x000fda0000705670 */
[----:B------:R-:W-:Y:S05]  /*1da0*/  @!P0 BRA `(.L_x_2244) ;  /* 0x000001f000008947 */ /* 0x000fea0003800000 */
.L_x_2245:
        /* <DEDUP_REMOVED lines=31> */
.L_x_2244:
        /* <DEDUP_REMOVED lines=12> */
.L_x_2250:
[----:B------:R-:W-:Y:S05]  /*2060*/  BSYNC B0 ;  /* 0x0000000000007941 */ /* 0x000fea0003800000 */
.L_x_2249:
        /* <DEDUP_REMOVED lines=16> */
.L_x_2241:
        /* <DEDUP_REMOVED lines=35> */
[----:B--2---:R-:W-:-:S02]  /*23a0*/  HADD2.F32 R13, -RZ, R18.H0_H0 ;  /* 0x20000012ff0d7230 */ /* 0x004fc40000004100 */
[----:B---3--:R-:W-:Y:S01]  /*23b0*/  HADD2.F32 R26, -RZ, R16.H0_H0 ;  /* 0x20000010ff1a7230 */ /* 0x008fe20000004100 */
[-C--:B------:R-:W-:Y:S01]  /*23c0*/  FMUL.FTZ R16, R25, R10.reuse ;  /* 0x0000000a19107220 */ /* 0x080fe20000410000 */
[----:B----4-:R-:W-:Y:S01]  /*23d0*/  HADD2.F32 R27, -RZ, R19.H0_H0 ;  /* 0x20000013ff1b7230 */ /* 0x010fe20000004100 */
[----:B------:R-:W-:Y:S01]  /*23e0*/  FMUL.FTZ R19, R24, R10 ;  /* 0x0000000a18137220 */ /* 0x000fe20000410000 */
[----:B-----5:R-:W-:-:S03]  /*23f0*/  HADD2.F32 R12, -RZ, R17.H0_H0 ;  /* 0x20000011ff0c7230 */ /* 0x020fc60000004100 */
        /* <DEDUP_REMOVED lines=13> */
.L_x_2251:
        /* <DEDUP_REMOVED lines=12> */
.L_x_2253:
[----:B------:R-:W-:Y:S05]  /*2590*/  BSYNC B0 ;  /* 0x0000000000007941 */ /* 0x000fea0003800000 */
.L_x_2252:
        /* <DEDUP_REMOVED lines=15> */
.L_x_2254:
        /* <DEDUP_REMOVED lines=12> */
.L_x_2256:
[----:B------:R-:W-:Y:S05]  /*2750*/  BSYNC B0 ;  /* 0x0000000000007941 */ /* 0x000fea0003800000 */
.L_x_2255:
        /* <DEDUP_REMOVED lines=20> */
.L_x_2257:
        /* <DEDUP_REMOVED lines=12> */
.L_x_2259:
[----:B------:R-:W-:Y:S05]  /*2960*/  BSYNC B0 ;  /* 0x0000000000007941 */ /* 0x000fea0003800000 */
.L_x_2258:
        /* <DEDUP_REMOVED lines=13> */
.L_x_2260:
        /* <DEDUP_REMOVED lines=11> */
.L_x_2262:
[----:B------:R-:W-:Y:S05]  /*2af0*/  BSYNC B0 ;  /* 0x0000000000007941 */ /* 0x000fea0003800000 */
.L_x_2261:
        /* <DEDUP_REMOVED lines=22> */
.L_x_2263:
        /* <DEDUP_REMOVED lines=11> */
.L_x_2265:
[----:B------:R-:W-:Y:S05]  /*2d10*/  BSYNC B0 ;  /* 0x0000000000007941 */ /* 0x000fea0003800000 */
.L_x_2264:
        /* <DEDUP_REMOVED lines=18> */
.L_x_2266:
        /* <DEDUP_REMOVED lines=11> */
.L_x_2268:
[----:B------:R-:W-:Y:S05]  /*2ef0*/  BSYNC B0 ;  /* 0x0000000000007941 */ /* 0x000fea0003800000 */
.L_x_2267:
        /* <DEDUP_REMOVED lines=26> */
.L_x_2269:
        /* <DEDUP_REMOVED lines=11> */
.L_x_2271:
[----:B------:R-:W-:Y:S05]  /*3150*/  BSYNC B0 ;  /* 0x0000000000007941 */ /* 0x000fea0003800000 */
.L_x_2270:
        /* <DEDUP_REMOVED lines=13> */
.L_x_2272:
        /* <DEDUP_REMOVED lines=11> */
.L_x_2274:
[----:B------:R-:W-:Y:S05]  /*32e0*/  BSYNC B0 ;  /* 0x0000000000007941 */ /* 0x000fea0003800000 */
.L_x_2273:
[----:B------:R-:W-:Y:S02]  /*32f0*/  IADD3 R5, R5, c[0x0][0x10], RZ ;  /* 0x0000040005057a10 */ /* 0x000fe40007ffe0ff */
[----:B------:R-:W-:Y:S02]  /*3300*/  IADD3 R4, R4, 0x1, RZ ;  /* 0x0000000104047810 */ /* 0x000fe40007ffe0ff */
[----:B------:R-:W-:-:S13]  /*3310*/  ISETP.GE.AND P0, PT, R5, UR4, PT ;  /* 0x0000000405007c0c */ /* 0x000fda000bf06270 */
[----:B------:R-:W-:Y:S01]  /*3320*/  @P0 CALL.REL.NOINC `(.L_x_2275) ;  /* 0x0000001000000944 */ /* 0x000fe20003c00000 */
[----:B------:R-:W-:Y:S05]  /*3330*/  BRA `(.L_x_2276) ;  /* 0xffffcf7000007947 */ /* 0x000fea000383ffff */
.L_x_2275:
[----:B------:R-:W-:Y:S05]  /*3340*/  EXIT ;  /* 0x000000000000794d */ /* 0x000fea0003800000 */
.L_x_2277:
        /* <DEDUP_REMOVED lines=11> */
.L_x_2350:


//--------------------- .nv.global                --------------------------
	.section	.nv.global,"aw",@nobits
.nv.global:
	.type		_ZN60_INTERNAL_cc39553c_29_group_norm_nhwc_one_pass_4_cu_64e7e9f96thrust23THRUST_300001_SM_800_NS12placeholders2_5E,@object
	.size		_ZN60_INTERNAL_cc39553c_29_group_norm_nhwc_one_pass_4_cu_64e7e9f96thrust23THRUST_300001_SM_800_NS12placeholders2_5E,(_ZN60_INTERNAL_cc39553c_29_group_norm_nhwc_one_pass_4_cu_64e7e9f94cuda3std3__45__cpo6cbeginE - _ZN60_INTERNAL_cc39553c_29_group_norm_nhwc_one_pass_4_cu_64e7e9f96thrust23THRUST_300001_SM_800_NS12placeholders2_5E)
_ZN60_INTERNAL_cc39553c_29_group_norm_nhwc_one_pass_4_cu_64e7e9f96thrust23THRUST_300001_SM_800_NS12placeholders2_5E:
	.zero		1
	.type		_ZN60_INTERNAL_cc39553c_29_group_norm_nhwc_one_pass_4_cu_64e7e9f94cuda3std3__45__cpo6cbeginE,@object
	.size		_ZN60_INTERNAL_cc39553c_29_group_norm_nhwc_one_pass_4_cu_64e7e9f94cuda3std3__45__cpo6cbeginE,(_ZN60_INTERNAL_cc39553c_29_group_norm_nhwc_one_pass_4_cu_64e7e9f94cuda3std6ranges3__45__cpo6cbeginE - _ZN60_INTERNAL_cc39553c_29_group_norm_nhwc_one_pass_4_cu_64e7e9f94cuda3std3__45__cpo6cbeginE)
_ZN60_INTERNAL_cc39553c_29_group_norm_nhwc_one_pass_4_cu_64e7e9f94cuda3std3__45__cpo6cbeginE:
	.zero		1
	.type		_ZN60_INTERNAL_cc39553c_29_group_norm_nhwc_one_pass_4_cu_64e7e9f94cuda3std6ranges3__45__cpo6cbeginE,@object
	.size		_ZN60_INTERNAL_cc39553c_29_group_norm_nhwc_one_pass_4_cu_64e7e9f94cuda3std6ranges3__45__cpo6cbeginE,(_ZN60_INTERNAL_cc39553c_29_group_norm_nhwc_one_pass_4_cu_64e7e9f94cuda3std3__48in_placeE - _ZN60_INTERNAL_cc39553c_29_group_norm_nhwc_one_pass_4_cu_64e7e9f94cuda3std6ranges3__45__cpo6cbeginE)
_ZN60_INTERNAL_cc39553c_29_group_norm_nhwc_one_pass_4_cu_64e7e9f94cuda3std6ranges3__45__cpo6cbeginE:
	.zero		1
	.type		_ZN60_INTERNAL_cc39553c_29_group_norm_nhwc_one_pass_4_cu_64e7e9f94cuda3std3__48in_placeE,@object
	.size		_ZN60_INTERNAL_cc39553c_29_group_norm_nhwc_one_pass_4_cu_64e7e9f94cuda3std3__48in_placeE,(_ZN60_INTERNAL_cc39553c_29_group_norm_nhwc_one_pass_4_cu_64e7e9f94cuda3std6ranges3__45__cpo4sizeE - _ZN60_INTERNAL_cc39553c_29_group_norm_nhwc_one_pass_4_cu_64e7e9f94cuda3std3__48in_placeE)
_ZN60_INTERNAL_cc39553c_29_group_norm_nhwc_one_pass_4_cu_64e7e9f94cuda3std3__48in_placeE:
	.zero		1
	.type		_ZN60_INTERNAL_cc39553c_29_group_norm_nhwc_one_pass_4_cu_64e7e9f94cuda3std6ranges3__45__cpo4sizeE,@object
	.size		_ZN60_INTERNAL_cc39553c_29_group_norm_nhwc_one_pass_4_cu_64e7e9f94cuda3std6ranges3__45__cpo4sizeE,(_ZN60_INTERNAL_cc39553c_29_group_norm_nhwc_one_pass_4_cu_64e7e9f96thrust23THRUST_300001_SM_800_NS12placeholders2_9E - _ZN60_INTERNAL_cc39553c_29_group_norm_nhwc_one_pass_4_cu_64e7e9f94cuda3std6ranges3__45__cpo4sizeE)
_ZN60_INTERNAL_cc39553c_29_group_norm_nhwc_one_pass_4_cu_64e7e9f94cuda3std6ranges3__45__cpo4sizeE:
	.zero		1
	.type		_ZN60_INTERNAL_cc39553c_29_group_norm_nhwc_one_pass_4_cu_64e7e9f96thrust23THRUST_300001_SM_800_NS12placeholders2_9E,@object
	.size		_ZN60_INTERNAL_cc39553c_29_group_norm_nhwc_one_pass_4_cu_64e7e9f96thrust23THRUST_300001_SM_800_NS12placeholders2_9E,(_ZN60_INTERNAL_cc39553c_29_group_norm_nhwc_one_pass_4_cu_64e7e9f94cuda3std3__45__cpo7crbeginE - _ZN60_INTERNAL_cc39553c_29_group_norm_nhwc_one_pass_4_cu_64e7e9f96thrust23THRUST_300001_SM_800_NS12placeholders2_9E)
_ZN60_INTERNAL_cc39553c_29_group_norm_nhwc_one_pass_4_cu_64e7e9f96thrust23THRUST_300001_SM_800_NS12placeholders2_9E:
	.zero		1
	.type		_ZN60_INTERNAL_cc39553c_29_group_norm_nhwc_one_pass_4_cu_64e7e9f94cuda3std3__45__cpo7crbeginE,@object
	.size		_ZN60_INTERNAL_cc39553c_29_group_norm_nhwc_one_pass_4_cu_64e7e9f94cuda3std3__45__cpo7crbeginE,(_ZN60_INTERNAL_cc39553c_29_group_norm_nhwc_one_pass_4_cu_64e7e9f94cuda3std6ranges3__45__cpo4nextE - _ZN60_INTERNAL_cc39553c_29_group_norm_nhwc_one_pass_4_cu_64e7e9f94cuda3std3__45__cpo7crbeginE)
_ZN60_INTERNAL_cc39553c_29_group_norm_nhwc_one_pass_4_cu_64e7e9f94cuda3std3__45__cpo7crbeginE:
	.zero		1
	.type		_ZN60_INTERNAL_cc39553c_29_group_norm_nhwc_one_pass_4_cu_64e7e9f94cuda3std6ranges3__45__cpo4nextE,@object
	.size		_ZN60_INTERNAL_cc39553c_29_group_norm_nhwc_one_pass_4_cu_64e7e9f94cuda3std6ranges3__45__cpo4nextE,(_ZN60_INTERNAL_cc39553c_29_group_norm_nhwc_one_pass_4_cu_64e7e9f94cuda3std6ranges3__45__cpo4swapE - _ZN60_INTERNAL_cc39553c_29_group_norm_nhwc_one_pass_4_cu_64e7e9f94cuda3std6ranges3__45__cpo4nextE)
_ZN60_INTERNAL_cc39553c_29_group_norm_nhwc_one_pass_4_cu_64e7e9f94cuda3std6ranges3__45__cpo4nextE:
	.zero		1
	.type		_ZN60_INTERNAL_cc39553c_29_group_norm_nhwc_one_pass_4_cu_64e7e9f94cuda3std6ranges3__45__cpo4swapE,@object
	.size		_ZN60_INTERNAL_cc39553c_29_group_norm_nhwc_one_pass_4_cu_64e7e9f94cuda3std6ranges3__45__cpo4swapE,(_ZN60_INTERNAL_cc39553c_29_group_norm_nhwc_one_pass_4_cu_64e7e9f96thrust23THRUST_300001_SM_800_NS12placeholders2_1E - _ZN60_INTERNAL_cc39553c_29_group_norm_nhwc_one_pass_4_cu_64e7e9f94cuda3std6ranges3__45__cpo4swapE)
_ZN60_INTERNAL_cc39553c_29_group_norm_nhwc_one_pass_4_cu_64e7e9f94cuda3std6ranges3__45__cpo4swapE:
	.zero		1
	.type		_ZN60_INTERNAL_cc39553c_29_group_norm_nhwc_one_pass_4_cu_64e7e9f96thrust23THRUST_300001_SM_800_NS12placeholders2_1E,@object
	.size		_ZN60_INTERNAL_cc39553c_29_group_norm_nhwc_one_pass_4_cu_64e7e9f96thrust23THRUST_300001_SM_800_NS12placeholders2_1E,(_ZN60_INTERNAL_cc39553c_29_group_norm_nhwc_one_pass_4_cu_64e7e9f96thrust23THRUST_300001_SM_800_NS12placeholders2_3E - _ZN60_INTERNAL_cc39553c_29_group_norm_nhwc_one_pass_4_cu_64e7e9f96thrust23THRUST_300001_SM_800_NS12placeholders2_1E)
_ZN60_INTERNAL_cc39553c_29_group_norm_nhwc_one_pass_4_cu_64e7e9f96thrust23THRUST_300001_SM_800_NS12placeholders2_1E:
	.zero		1
	.type		_ZN60_INTERNAL_cc39553c_29_group_norm_nhwc_one_pass_4_cu_64e7e9f96thrust23THRUST_300001_SM_800_NS12placeholders2_3E,@object
	.size		_ZN60_INTERNAL_cc39553c_29_group_norm_nhwc_one_pass_4_cu_64e7e9f96thrust23THRUST_300001_SM_800_NS12placeholders2_3E,(_ZN60_INTERNAL_cc39553c_29_group_norm_nhwc_one_pass_4_cu_64e7e9f94cuda3std3__45__cpo5beginE - _ZN60_INTERNAL_cc39553c_29_group_norm_nhwc_one_pass_4_cu_64e7e9f96thrust23THRUST_300001_SM_800_NS12placeholders2_3E)
_ZN60_INTERNAL_cc39553c_29_group_norm_nhwc_one_pass_4_cu_64e7e9f96thrust23THRUST_300001_SM_800_NS12placeholders2_3E:
	.zero		1
	.type		_ZN60_INTERNAL_cc39553c_29_group_norm_nhwc_one_pass_4_cu_64e7e9f94cuda3std3__45__cpo5beginE,@object
	.size		_ZN60_INTERNAL_cc39553c_29_group_norm_nhwc_one_pass_4_cu_64e7e9f94cuda3std3__45__cpo5beginE,(_ZN60_INTERNAL_cc39553c_29_group_norm_nhwc_one_pass_4_cu_64e7e9f94cuda3std6ranges3__45__cpo5beginE - _ZN60_INTERNAL_cc39553c_29_group_norm_nhwc_one_pass_4_cu_64e7e9f94cuda3std3__45__cpo5beginE)
_ZN60_INTERNAL_cc39553c_29_group_norm_nhwc_one_pass_4_cu_64e7e9f94cuda3std3__45__cpo5beginE:
	.zero		1
	.type		_ZN60_INTERNAL_cc39553c_29_group_norm_nhwc_one_pass_4_cu_64e7e9f94cuda3std6ranges3__45__cpo5beginE,@object
	.size		_ZN60_INTERNAL_cc39553c_29_group_norm_nhwc_one_pass_4_cu_64e7e9f94cuda3std6ranges3__45__cpo5beginE,(_ZN60_INTERNAL_cc39553c_29_group_norm_nhwc_one_pass_4_cu_64e7e9f94cuda3std3__462_GLOBAL__N__cc39553c_29_group_norm_nhwc_one_pass_4_cu_64e7e9f96ignoreE - _ZN60_INTERNAL_cc39553c_29_group_norm_nhwc_one_pass_4_cu_64e7e9f94cuda3std6ranges3__45__cpo5beginE)
_ZN60_INTERNAL_cc39553c_29_group_norm_nhwc_one_pass_4_cu_64e7e9f94cuda3std6ranges3__45__cpo5beginE:
	.zero		1
	.type		_ZN60_INTERNAL_cc39553c_29_group_norm_nhwc_one_pass_4_cu_64e7e9f94cuda3std3__462_GLOBAL__N__cc39553c_29_group_norm_nhwc_one_pass_4_cu_64e7e9f96ignoreE,@object
	.size		_ZN60_INTERNAL_cc39553c_29_group_norm_nhwc_one_pass_4_cu_64e7e9f94cuda3std3__462_GLOBAL__N__cc39553c_29_group_norm_nhwc_one_pass_4_cu_64e7e9f96ignoreE,(_ZN60_INTERNAL_cc39553c_29_group_norm_nhwc_one_pass_4_cu_64e7e9f94cuda3std6ranges3__45__cpo4dataE - _ZN60_INTERNAL_cc39553c_29_group_norm_nhwc_one_pass_4_cu_64e7e9f94cuda3std3__462_GLOBAL__N__cc39553c_29_group_norm_nhwc_one_pass_4_cu_64e7e9f96ignoreE)
_ZN60_INTERNAL_cc39553c_29_group_norm_nhwc_one_pass_4_cu_64e7e9f94cuda3std3__462_GLOBAL__N__cc39553c_29_group_norm_nhwc_one_pass_4_cu_64e7e9f96ignoreE:
	.zero		1
	.type		_ZN60_INTERNAL_cc39553c_29_group_norm_nhwc_one_pass_4_cu_64e7e9f94cuda3std6ranges3__45__cpo4dataE,@object
	.size		_ZN60_INTERNAL_cc39553c_29_group_norm_nhwc_one_pass_4_cu_64e7e9f94cuda3std6ranges3__45__cpo4dataE,(_ZN60_INTERNAL_cc39553c_29_group_norm_nhwc_one_pass_4_cu_64e7e9f96thrust23THRUST_300001_SM_800_NS12placeholders2_7E - _ZN60_INTERNAL_cc39553c_29_group_norm_nhwc_one_pass_4_cu_64e7e9f94cuda3std6ranges3__45__cpo4dataE)
_ZN60_INTERNAL_cc39553c_29_group_norm_nhwc_one_pass_4_cu_64e7e9f94cuda3std6ranges3__45__cpo4dataE:
	.zero		1
	.type		_ZN60_INTERNAL_cc39553c_29_group_norm_nhwc_one_pass_4_cu_64e7e9f96thrust23THRUST_300001_SM_800_NS12placeholders2_7E,@object
	.size		_ZN60_INTERNAL_cc39553c_29_group_norm_nhwc_one_pass_4_cu_64e7e9f96thrust23THRUST_300001_SM_800_NS12placeholders2_7E,(_ZN60_INTERNAL_cc39553c_29_group_norm_nhwc_one_pass_4_cu_64e7e9f94cuda3std3__45__cpo6rbeginE - _ZN60_INTERNAL_cc39553c_29_group_norm_nhwc_one_pass_4_cu_64e7e9f96thrust23THRUST_300001_SM_800_NS12placeholders2_7E)
_ZN60_INTERNAL_cc39553c_29_group_norm_nhwc_one_pass_4_cu_64e7e9f96thrust23THRUST_300001_SM_800_NS12placeholders2_7E:
	.zero		1
	.type		_ZN60_INTERNAL_cc39553c_29_group_norm_nhwc_one_pass_4_cu_64e7e9f94cuda3std3__45__cpo6rbeginE,@object
	.size		_ZN60_INTERNAL_cc39553c_29_group_norm_nhwc_one_pass_4_cu_64e7e9f94cuda3std3__45__cpo6rbeginE,(_ZN60_INTERNAL_cc39553c_29_group_norm_nhwc_one_pass_4_cu_64e7e9f94cuda3std6ranges3__45__cpo7advanceE - _ZN60_INTERNAL_cc39553c_29_group_norm_nhwc_one_pass_4_cu_64e7e9f94cuda3std3__45__cpo6rbeginE)
_ZN60_INTERNAL_cc39553c_29_group_norm_nhwc_one_pass_4_cu_64e7e9f94cuda3std3__45__cpo6rbeginE:
	.zero		1
	.type		_ZN60_INTERNAL_cc39553c_29_group_norm_nhwc_one_pass_4_cu_64e7e9f94cuda3std6ranges3__45__cpo7advanceE,@object
	.size		_ZN60_INTERNAL_cc39553c_29_group_norm_nhwc_one_pass_4_cu_64e7e9f94cuda3std6ranges3__45__cpo7advanceE,(_ZN60_INTERNAL_cc39553c_29_group_norm_nhwc_one_pass_4_cu_64e7e9f94cuda3std3__47nulloptE - _ZN60_INTERNAL_cc39553c_29_group_norm_nhwc_one_pass_4_cu_64e7e9f94cuda3std6ranges3__45__cpo7advanceE)
_ZN60_INTERNAL_cc39553c_29_group_norm_nhwc_one_pass_4_cu_64e7e9f94cuda3std6ranges3__45__cpo7advanceE:
	.zero		1
	.type		_ZN60_INTERNAL_cc39553c_29_group_norm_nhwc_one_pass_4_cu_64e7e9f94cuda3std3__47nulloptE,@object
	.size		_ZN60_INTERNAL_cc39553c_29_group_norm_nhwc_one_pass_4_cu_64e7e9f94cuda3std3__47nulloptE,(_ZN60_INTERNAL_cc39553c_29_group_norm_nhwc_one_pass_4_cu_64e7e9f94cuda3std6ranges3__45__cpo8distanceE - _ZN60_INTERNAL_cc39553c_29_group_norm_nhwc_one_pass_4_cu_64e7e9f94cuda3std3__47nulloptE)
_ZN60_INTERNAL_cc39553c_29_group_norm_nhwc_one_pass_4_cu_64e7e9f94cuda3std3__47nulloptE:
	.zero		1
	.type		_ZN60_INTERNAL_cc39553c_29_group_norm_nhwc_one_pass_4_cu_64e7e9f94cuda3std6ranges3__45__cpo8distanceE,@object
	.size		_ZN60_INTERNAL_cc39553c_29_group_norm_nhwc_one_pass_4_cu_64e7e9f94cuda3std6ranges3__45__cpo8distanceE,(_ZN60_INTERNAL_cc39553c_29_group_norm_nhwc_one_pass_4_cu_64e7e9f96thrust23THRUST_300001_SM_800_NS12placeholders2_6E - _ZN60_INTERNAL_cc39553c_29_group_norm_nhwc_one_pass_4_cu_64e7e9f94cuda3std6ranges3__45__cpo8distanceE)
_ZN60_INTERNAL_cc39553c_29_group_norm_nhwc_one_pass_4_cu_64e7e9f94cuda3std6ranges3__45__cpo8distanceE:
	.zero		1
	.type		_ZN60_INTERNAL_cc39553c_29_group_norm_nhwc_one_pass_4_cu_64e7e9f96thrust23THRUST_300001_SM_800_NS12placeholders2_6E,@object
	.size		_ZN60_INTERNAL_cc39553c_29_group_norm_nhwc_one_pass_4_cu_64e7e9f96thrust23THRUST_300001_SM_800_NS12placeholders2_6E,(_ZN60_INTERNAL_cc39553c_29_group_norm_nhwc_one_pass_4_cu_64e7e9f94cuda3std3__45__cpo4cendE - _ZN60_INTERNAL_cc39553c_29_group_norm_nhwc_one_pass_4_cu_64e7e9f96thrust23THRUST_300001_SM_800_NS12placeholders2_6E)
_ZN60_INTERNAL_cc39553c_29_group_norm_nhwc_one_pass_4_cu_64e7e9f96thrust23THRUST_300001_SM_800_NS12placeholders2_6E:
	.zero		1
	.type		_ZN60_INTERNAL_cc39553c_29_group_norm_nhwc_one_pass_4_cu_64e7e9f94cuda3std3__45__cpo4cendE,@object
	.size		_ZN60_INTERNAL_cc39553c_29_group_norm_nhwc_one_pass_4_cu_64e7e9f94cuda3std3__45__cpo4cendE,(_ZN60_INTERNAL_cc39553c_29_group_norm_nhwc_one_pass_4_cu_64e7e9f94cuda3std6ranges3__45__cpo4cendE - _ZN60_INTERNAL_cc39553c_29_group_norm_nhwc_one_pass_4_cu_64e7e9f94cuda3std3__45__cpo4cendE)
_ZN60_INTERNAL_cc39553c_29_group_norm_nhwc_one_pass_4_cu_64e7e9f94cuda3std3__45__cpo4cendE:
	.zero		1
	.type		_ZN60_INTERNAL_cc39553c_29_group_norm_nhwc_one_pass_4_cu_64e7e9f94cuda3std6ranges3__45__cpo4cendE,@object
	.size		_ZN60_INTERNAL_cc39553c_29_group_norm_nhwc_one_pass_4_cu_64e7e9f94cuda3std6ranges3__45__cpo4cendE,(_ZN60_INTERNAL_cc39553c_29_group_norm_nhwc_one_pass_4_cu_64e7e9f94cuda3std3__420unreachable_sentinelE - _ZN60_INTERNAL_cc39553c_29_group_norm_nhwc_one_pass_4_cu_64e7e9f94cuda3std6ranges3__45__cpo4cendE)
_ZN60_INTERNAL_cc39553c_29_group_norm_nhwc_one_pass_4_cu_64e7e9f94cuda3std6ranges3__45__cpo4cendE:
	.zero		1
	.type		_ZN60_INTERNAL_cc39553c_29_group_norm_nhwc_one_pass_4_cu_64e7e9f94cuda3std3__420unreachable_sentinelE,@object
	.size		_ZN60_INTERNAL_cc39553c_29_group_norm_nhwc_one_pass_4_cu_64e7e9f94cuda3std3__420unreachable_sentinelE,(_ZN60_INTERNAL_cc39553c_29_group_norm_nhwc_one_pass_4_cu_64e7e9f94cuda3std6ranges3__45__cpo5ssizeE - _ZN60_INTERNAL_cc39553c_29_group_norm_nhwc_one_pass_4_cu_64e7e9f94cuda3std3__420unreachable_sentinelE)
_ZN60_INTERNAL_cc39553c_29_group_norm_nhwc_one_pass_4_cu_64e7e9f94cuda3std3__420unreachable_sentinelE:
	.zero		1
	.type		_ZN60_INTERNAL_cc39553c_29_group_norm_nhwc_one_pass_4_cu_64e7e9f94cuda3std6ranges3__45__cpo5ssizeE,@object
	.size		_ZN60_INTERNAL_cc39553c_29_group_norm_nhwc_one_pass_4_cu_64e7e9f94cuda3std6ranges3__45__cpo5ssizeE,(_ZN60_INTERNAL_cc39553c_29_group_norm_nhwc_one_pass_4_cu_64e7e9f96thrust23THRUST_300001_SM_800_NS12placeholders3_10E - _ZN60_INTERNAL_cc39553c_29_group_norm_nhwc_one_pass_4_cu_64e7e9f94cuda3std6ranges3__45__cpo5ssizeE)
_ZN60_INTERNAL_cc39553c_29_group_norm_nhwc_one_pass_4_cu_64e7e9f94cuda3std6ranges3__45__cpo5ssizeE:
	.zero		1
	.type		_ZN60_INTERNAL_cc39553c_29_group_norm_nhwc_one_pass_4_cu_64e7e9f96thrust23THRUST_300001_SM_800_NS12placeholders3_10E,@object
	.size		_ZN60_INTERNAL_cc39553c_29_group_norm_nhwc_one_pass_4_cu_64e7e9f96thrust23THRUST_300001_SM_800_NS12placeholders3_10E,(_ZN60_INTERNAL_cc39553c_29_group_norm_nhwc_one_pass_4_cu_64e7e9f94cuda3std3__45__cpo5crendE - _ZN60_INTERNAL_cc39553c_29_group_norm_nhwc_one_pass_4_cu_64e7e9f96thrust23THRUST_300001_SM_800_NS12placeholders3_10E)
_ZN60_INTERNAL_cc39553c_29_group_norm_nhwc_one_pass_4_cu_64e7e9f96thrust23THRUST_300001_SM_800_NS12placeholders3_10E:
	.zero		1
	.type		_ZN60_INTERNAL_cc39553c_29_group_norm_nhwc_one_pass_4_cu_64e7e9f94cuda3std3__45__cpo5crendE,@object
	.size		_ZN60_INTERNAL_cc39553c_29_group_norm_nhwc_one_pass_4_cu_64e7e9f94cuda3std3__45__cpo5crendE,(_ZN60_INTERNAL_cc39553c_29_group_norm_nhwc_one_pass_4_cu_64e7e9f94cuda3std6ranges3__45__cpo4prevE - _ZN60_INTERNAL_cc39553c_29_group_norm_nhwc_one_pass_4_cu_64e7e9f94cuda3std3__45__cpo5crendE)
_ZN60_INTERNAL_cc39553c_29_group_norm_nhwc_one_pass_4_cu_64e7e9f94cuda3std3__45__cpo5crendE:
	.zero		1
	.type		_ZN60_INTERNAL_cc39553c_29_group_norm_nhwc_one_pass_4_cu_64e7e9f94cuda3std6ranges3__45__cpo4prevE,@object
	.size		_ZN60_INTERNAL_cc39553c_29_group_norm_nhwc_one_pass_4_cu_64e7e9f94cuda3std6ranges3__45__cpo4prevE,(_ZN60_INTERNAL_cc39553c_29_group_norm_nhwc_one_pass_4_cu_64e7e9f94cuda3std6ranges3__45__cpo9iter_moveE - _ZN60_INTERNAL_cc39553c_29_group_norm_nhwc_one_pass_4_cu_64e7e9f94cuda3std6ranges3__45__cpo4prevE)
_ZN60_INTERNAL_cc39553c_29_group_norm_nhwc_one_pass_4_cu_64e7e9f94cuda3std6ranges3__45__cpo4prevE:
	.zero		1
	.type		_ZN60_INTERNAL_cc39553c_29_group_norm_nhwc_one_pass_4_cu_64e7e9f94cuda3std6ranges3__45__cpo9iter_moveE,@object
	.size		_ZN60_INTERNAL_cc39553c_29_group_norm_nhwc_one_pass_4_cu_64e7e9f94cuda3std6ranges3__45__cpo9iter_moveE,(_ZN60_INTERNAL_cc39553c_29_group_norm_nhwc_one_pass_4_cu_64e7e9f96thrust23THRUST_300001_SM_800_NS12placeholders2_2E - _ZN60_INTERNAL_cc39553c_29_group_norm_nhwc_one_pass_4_cu_64e7e9f94cuda3std6ranges3__45__cpo9iter_moveE)
_ZN60_INTERNAL_cc39553c_29_group_norm_nhwc_one_pass_4_cu_64e7e9f94cuda3std6ranges3__45__cpo9iter_moveE:
	.zero		1
	.type		_ZN60_INTERNAL_cc39553c_29_group_norm_nhwc_one_pass_4_cu_64e7e9f96thrust23THRUST_300001_SM_800_NS12placeholders2_2E,@object
	.size		_ZN60_INTERNAL_cc39553c_29_group_norm_nhwc_one_pass_4_cu_64e7e9f96thrust23THRUST_300001_SM_800_NS12placeholders2_2E,(_ZN60_INTERNAL_cc39553c_29_group_norm_nhwc_one_pass_4_cu_64e7e9f96thrust23THRUST_300001_SM_800_NS12placeholders2_4E - _ZN60_INTERNAL_cc39553c_29_group_norm_nhwc_one_pass_4_cu_64e7e9f96thrust23THRUST_300001_SM_800_NS12placeholders2_2E)
_ZN60_INTERNAL_cc39553c_29_group_norm_nhwc_one_pass_4_cu_64e7e9f96thrust23THRUST_300001_SM_800_NS12placeholders2_2E:
	.zero		1
	.type		_ZN60_INTERNAL_cc39553c_29_group_norm_nhwc_one_pass_4_cu_64e7e9f96thrust23THRUST_300001_SM_800_NS12placeholders2_4E,@object
	.size		_ZN60_INTERNAL_cc39553c_29_group_norm_nhwc_one_pass_4_cu_64e7e9f96thrust23THRUST_300001_SM_800_NS12placeholders2_4E,(_ZN60_INTERNAL_cc39553c_29_group_norm_nhwc_one_pass_4_cu_64e7e9f94cuda3std3__45__cpo3endE - _ZN60_INTERNAL_cc39553c_29_group_norm_nhwc_one_pass_4_cu_64e7e9f96thrust23THRUST_300001_SM_800_NS12placeholders2_4E)
_ZN60_INTERNAL_cc39553c_29_group_norm_nhwc_one_pass_4_cu_64e7e9f96thrust23THRUST_300001_SM_800_NS12placeholders2_4E:
	.zero		1
	.type		_ZN60_INTERNAL_cc39553c_29_group_norm_nhwc_one_pass_4_cu_64e7e9f94cuda3std3__45__cpo3endE,@object
	.size		_ZN60_INTERNAL_cc39553c_29_group_norm_nhwc_one_pass_4_cu_64e7e9f94cuda3std3__45__cpo3endE,(_ZN60_INTERNAL_cc39553c_29_group_norm_nhwc_one_pass_4_cu_64e7e9f94cuda3std6ranges3__45__cpo3endE - _ZN60_INTERNAL_cc39553c_29_group_norm_nhwc_one_pass_4_cu_64e7e9f94cuda3std3__45__cpo3endE)
_ZN60_INTERNAL_cc39553c_29_group_norm_nhwc_one_pass_4_cu_64e7e9f94cuda3std3__45__cpo3endE:
	.zero		1
	.type		_ZN60_INTERNAL_cc39553c_29_group_norm_nhwc_one_pass_4_cu_64e7e9f94cuda3std6ranges3__45__cpo3endE,@object
	.size		_ZN60_INTERNAL_cc39553c_29_group_norm_nhwc_one_pass_4_cu_64e7e9f94cuda3std6ranges3__45__cpo3endE,(_ZN60_INTERNAL_cc39553c_29_group_norm_nhwc_one_pass_4_cu_64e7e9f94cuda3std3__419piecewise_constructE - _ZN60_INTERNAL_cc39553c_29_group_norm_nhwc_one_pass_4_cu_64e7e9f94cuda3std6ranges3__45__cpo3endE)
_ZN60_INTERNAL_cc39553c_29_group_norm_nhwc_one_pass_4_cu_64e7e9f94cuda3std6ranges3__45__cpo3endE:
	.zero		1
	.type		_ZN60_INTERNAL_cc39553c_29_group_norm_nhwc_one_pass_4_cu_64e7e9f94cuda3std3__419piecewise_constructE,@object
	.size		_ZN60_INTERNAL_cc39553c_29_group_norm_nhwc_one_pass_4_cu_64e7e9f94cuda3std3__419piecewise_constructE,(_ZN60_INTERNAL_cc39553c_29_group_norm_nhwc_one_pass_4_cu_64e7e9f94cuda3std6ranges3__45__cpo5cdataE - _ZN60_INTERNAL_cc39553c_29_group_norm_nhwc_one_pass_4_cu_64e7e9f94cuda3std3__419piecewise_constructE)
_ZN60_INTERNAL_cc39553c_29_group_norm_nhwc_one_pass_4_cu_64e7e9f94cuda3std3__419piecewise_constructE:
	.zero		1
	.type		_ZN60_INTERNAL_cc39553c_29_group_norm_nhwc_one_pass_4_cu_64e7e9f94cuda3std6ranges3__45__cpo5cdataE,@object
	.size		_ZN60_INTERNAL_cc39553c_29_group_norm_nhwc_one_pass_4_cu_64e7e9f94cuda3std6ranges3__45__cpo5cdataE,(_ZN60_INTERNAL_cc39553c_29_group_norm_nhwc_one_pass_4_cu_64e7e9f96thrust23THRUST_300001_SM_800_NS12placeholders2_8E - _ZN60_INTERNAL_cc39553c_29_group_norm_nhwc_one_pass_4_cu_64e7e9f94cuda3std6ranges3__45__cpo5cdataE)
_ZN60_INTERNAL_cc39553c_29_group_norm_nhwc_one_pass_4_cu_64e7e9f94cuda3std6ranges3__45__cpo5cdataE:
	.zero		1
	.type		_ZN60_INTERNAL_cc39553c_29_group_norm_nhwc_one_pass_4_cu_64e7e9f96thrust23THRUST_300001_SM_800_NS12placeholders2_8E,@object
	.size		_ZN60_INTERNAL_cc39553c_29_group_norm_nhwc_one_pass_4_cu_64e7e9f96thrust23THRUST_300001_SM_800_NS12placeholders2_8E,(_ZN60_INTERNAL_cc39553c_29_group_norm_nhwc_one_pass_4_cu_64e7e9f94cuda3std3__45__cpo4rendE - _ZN60_INTERNAL_cc39553c_29_group_norm_nhwc_one_pass_4_cu_64e7e9f96thrust23THRUST_300001_SM_800_NS12placeholders2_8E)
_ZN60_INTERNAL_cc39553c_29_group_norm_nhwc_one_pass_4_cu_64e7e9f96thrust23THRUST_300001_SM_800_NS12placeholders2_8E:
	.zero		1
	.type		_ZN60_INTERNAL_cc39553c_29_group_norm_nhwc_one_pass_4_cu_64e7e9f94cuda3std3__45__cpo4rendE,@object
	.size		_ZN60_INTERNAL_cc39553c_29_group_norm_nhwc_one_pass_4_cu_64e7e9f94cuda3std3__45__cpo4rendE,(_ZN60_INTERNAL_cc39553c_29_group_norm_nhwc_one_pass_4_cu_64e7e9f94cuda3std6ranges3__45__cpo9iter_swapE - _ZN60_INTERNAL_cc39553c_29_group_norm_nhwc_one_pass_4_cu_64e7e9f94cuda3std3__45__cpo4rendE)
_ZN60_INTERNAL_cc39553c_29_group_norm_nhwc_one_pass_4_cu_64e7e9f94cuda3std3__45__cpo4rendE:
	.zero		1
	.type		_ZN60_INTERNAL_cc39553c_29_group_norm_nhwc_one_pass_4_cu_64e7e9f94cuda3std6ranges3__45__cpo9iter_swapE,@object
	.size		_ZN60_INTERNAL_cc39553c_29_group_norm_nhwc_one_pass_4_cu_64e7e9f94cuda3std6ranges3__45__cpo9iter_swapE,(_ZN60_INTERNAL_cc39553c_29_group_norm_nhwc_one_pass_4_cu_64e7e9f94cuda3std3__48unexpectE - _ZN60_INTERNAL_cc39553c_29_group_norm_nhwc_one_pass_4_cu_64e7e9f94cuda3std6ranges3__45__cpo9iter_swapE)
_ZN60_INTERNAL_cc39553c_29_group_norm_nhwc_one_pass_4_cu_64e7e9f94cuda3std6ranges3__45__cpo9iter_swapE:
	.zero		1
	.type		_ZN60_INTERNAL_cc39553c_29_group_norm_nhwc_one_pass_4_cu_64e7e9f94cuda3std3__48unexpectE,@object
	.size		_ZN60_INTERNAL_cc39553c_29_group_norm_nhwc_one_pass_4_cu_64e7e9f94cuda3std3__48unexpectE,(_ZN60_INTERNAL_cc39553c_29_group_norm_nhwc_one_pass_4_cu_64e7e9f96thrust23THRUST_300001_SM_800_NS6system6detail10sequential3seqE - _ZN60_INTERNAL_cc39553c_29_group_norm_nhwc_one_pass_4_cu_64e7e9f94cuda3std3__48unexpectE)
_ZN60_INTERNAL_cc39553c_29_group_norm_nhwc_one_pass_4_cu_64e7e9f94cuda3std3__48unexpectE:
	.zero		1
	.type		_ZN60_INTERNAL_cc39553c_29_group_norm_nhwc_one_pass_4_cu_64e7e9f96thrust23THRUST_300001_SM_800_NS6system6detail10sequential3seqE,@object
	.size		_ZN60_INTERNAL_cc39553c_29_group_norm_nhwc_one_pass_4_cu_64e7e9f96thrust23THRUST_300001_SM_800_NS6system6detail10sequential3seqE,(.L_29 - _ZN60_INTERNAL_cc39553c_29_group_norm_nhwc_one_pass_4_cu_64e7e9f96thrust23THRUST_300001_SM_800_NS6system6detail10sequential3seqE)
_ZN60_INTERNAL_cc39553c_29_group_norm_nhwc_one_pass_4_cu_64e7e9f96thrust23THRUST_300001_SM_800_NS6system6detail10sequential3seqE:
	.zero		1
.L_29:


//--------------------- .nv.shared._Z35group_norm_nhwc_bwd_one_pass_kernelI11Bf16IOFp32WLi64ELi4ELi128EEv26Group_norm_nhwc_bwd_params --------------------------
	.section	.nv.shared._Z35group_norm_nhwc_bwd_one_pass_kernelI11Bf16IOFp32WLi64ELi4ELi128EEv26Group_norm_nhwc_bwd_params,"aw",@nobits
	.sectionflags	@""
	.align	16
.nv.shared._Z35group_norm_nhwc_bwd_one_pass_kernelI11Bf16IOFp32WLi64ELi4ELi128EEv26Group_norm_nhwc_bwd_params:
	.zero		2112


//--------------------- .nv.shared._Z35group_norm_nhwc_bwd_one_pass_kernelI11Bf16IOFp32WLi128ELi4ELi128EEv26Group_norm_nhwc_bwd_params --------------------------
	.section	.nv.shared._Z35group_norm_nhwc_bwd_one_pass_kernelI11Bf16IOFp32WLi128ELi4ELi128EEv26Group_norm_nhwc_bwd_params,"aw",@nobits
	.sectionflags	@""
	.align	16
.nv.shared._Z35group_norm_nhwc_bwd_one_pass_kernelI11Bf16IOFp32WLi128ELi4ELi128EEv26Group_norm_nhwc_bwd_params:
	.zero		2112


//--------------------- .nv.shared._Z35group_norm_nhwc_bwd_one_pass_kernelI11Bf16IOFp32WLi256ELi4ELi128EEv26Group_norm_nhwc_bwd_params --------------------------
	.section	.nv.shared._Z35group_norm_nhwc_bwd_one_pass_kernelI11Bf16IOFp32WLi256ELi4ELi128EEv26Group_norm_nhwc_bwd_params,"aw",@nobits
	.sectionflags	@""
	.align	16
.nv.shared._Z35group_norm_nhwc_bwd_one_pass_kernelI11Bf16IOFp32WLi256ELi4ELi128EEv26Group_norm_nhwc_bwd_params:
	.zero		2112


//--------------------- .nv.shared._Z35group_norm_nhwc_bwd_one_pass_kernelI11Bf16IOFp32WLi512ELi4ELi128EEv26Group_norm_nhwc_bwd_params --------------------------
	.section	.nv.shared._Z35group_norm_nhwc_bwd_one_pass_kernelI11Bf16IOFp32WLi512ELi4ELi128EEv26Group_norm_nhwc_bwd_params,"aw",@nobits
	.sectionflags	@""
	.align	16
.nv.shared._Z35group_norm_nhwc_bwd_one_pass_kernelI11Bf16IOFp32WLi512ELi4ELi128EEv26Group_norm_nhwc_bwd_params:
	.zero		2112


//--------------------- .nv.shared._Z35group_norm_nhwc_bwd_one_pass_kernelI11Bf16IOBf16WLi64ELi4ELi128EEv26Group_norm_nhwc_bwd_params --------------------------
	.section	.nv.shared._Z35group_norm_nhwc_bwd_one_pass_kernelI11Bf16IOBf16WLi64ELi4ELi128EEv26Group_norm_nhwc_bwd_params,"aw",@nobits
	.sectionflags	@""
	.align	16
.nv.shared._Z35group_norm_nhwc_bwd_one_pass_kernelI11Bf16IOBf16WLi64ELi4ELi128EEv26Group_norm_nhwc_bwd_params:
	.zero		2112


//--------------------- .nv.shared._Z35group_norm_nhwc_bwd_one_pass_kernelI11Bf16IOBf16WLi128ELi4ELi128EEv26Group_norm_nhwc_bwd_params --------------------------
	.section	.nv.shared._Z35group_norm_nhwc_bwd_one_pass_kernelI11Bf16IOBf16WLi128ELi4ELi128EEv26Group_norm_nhwc_bwd_params,"aw",@nobits
	.sectionflags	@""
	.align	16
.nv.shared._Z35group_norm_nhwc_bwd_one_pass_kernelI11Bf16IOBf16WLi128ELi4ELi128EEv26Group_norm_nhwc_bwd_params:
	.zero		2112


//--------------------- .nv.shared._Z35group_norm_nhwc_bwd_one_pass_kernelI11Bf16IOBf16WLi256ELi4ELi128EEv26Group_norm_nhwc_bwd_params --------------------------
	.section	.nv.shared._Z35group_norm_nhwc_bwd_one_pass_kernelI11Bf16IOBf16WLi256ELi4ELi128EEv26Group_norm_nhwc_bwd_params,"aw",@nobits
	.sectionflags	@""
	.align	16
.nv.shared._Z35group_norm_nhwc_bwd_one_pass_kernelI11Bf16IOBf16WLi256ELi4ELi128EEv26Group_norm_nhwc_bwd_params:
	.zero		2112


//--------------------- .nv.shared._Z35group_norm_nhwc_bwd_one_pass_kernelI11Bf16IOBf16WLi512ELi4ELi128EEv26Group_norm_nhwc_bwd_params --------------------------
	.section	.nv.shared._Z35group_norm_nhwc_bwd_one_pass_kernelI11Bf16IOBf16WLi512ELi4ELi128EEv26Group_norm_nhwc_bwd_params,"aw",@nobits
	.sectionflags	@""
	.align	16
.nv.shared._Z35group_norm_nhwc_bwd_one_pass_kernelI11Bf16IOBf16WLi512ELi4ELi128EEv26Group_norm_nhwc_bwd_params:
	.zero		2112


//--------------------- .nv.shared._Z35group_norm_nhwc_bwd_one_pass_kernelI11Bf16IOFp16WLi64ELi4ELi128EEv26Group_norm_nhwc_bwd_params --------------------------
	.section	.nv.shared._Z35group_norm_nhwc_bwd_one_pass_kernelI11Bf16IOFp16WLi64ELi4ELi128EEv26Group_norm_nhwc_bwd_params,"aw",@nobits
	.sectionflags	@""
	.align	16
.nv.shared._Z35group_norm_nhwc_bwd_one_pass_kernelI11Bf16IOFp16WLi64ELi4ELi128EEv26Group_norm_nhwc_bwd_params:
	.zero		2112


//--------------------- .nv.shared._Z35group_norm_nhwc_bwd_one_pass_kernelI11Bf16IOFp16WLi128ELi4ELi128EEv26Group_norm_nhwc_bwd_params --------------------------
	.section	.nv.shared._Z35group_norm_nhwc_bwd_one_pass_kernelI11Bf16IOFp16WLi128ELi4ELi128EEv26Group_norm_nhwc_bwd_params,"aw",@nobits
	.sectionflags	@""
	.align	16
.nv.shared._Z35group_norm_nhwc_bwd_one_pass_kernelI11Bf16IOFp16WLi128ELi4ELi128EEv26Group_norm_nhwc_bwd_params:
	.zero		2112


//--------------------- .nv.shared._Z35group_norm_nhwc_bwd_one_pass_kernelI11Bf16IOFp16WLi256ELi4ELi128EEv26Group_norm_nhwc_bwd_params --------------------------
	.section	.nv.shared._Z35group_norm_nhwc_bwd_one_pass_kernelI11Bf16IOFp16WLi256ELi4ELi128EEv26Group_norm_nhwc_bwd_params,"aw",@nobits
	.sectionflags	@""
	.align	16
.nv.shared._Z35group_norm_nhwc_bwd_one_pass_kernelI11Bf16IOFp16WLi256ELi4ELi128EEv26Group_norm_nhwc_bwd_params:
	.zero		2112


//--------------------- .nv.shared._Z35group_norm_nhwc_bwd_one_pass_kernelI11Bf16IOFp16WLi512ELi4ELi128EEv26Group_norm_nhwc_bwd_params --------------------------
	.section	.nv.shared._Z35group_norm_nhwc_bwd_one_pass_kernelI11Bf16IOFp16WLi512ELi4ELi128EEv26Group_norm_nhwc_bwd_params,"aw",@nobits
	.sectionflags	@""
	.align	16
.nv.shared._Z35group_norm_nhwc_bwd_one_pass_kernelI11Bf16IOFp16WLi512ELi4ELi128EEv26Group_norm_nhwc_bwd_params:
	.zero		2112


//--------------------- .nv.shared._Z35group_norm_nhwc_bwd_one_pass_kernelI11Fp16IOFp32WLi64ELi4ELi128EEv26Group_norm_nhwc_bwd_params --------------------------
	.section	.nv.shared._Z35group_norm_nhwc_bwd_one_pass_kernelI11Fp16IOFp32WLi64ELi4ELi128EEv26Group_norm_nhwc_bwd_params,"aw",@nobits
	.sectionflags	@""
	.align	16
.nv.shared._Z35group_norm_nhwc_bwd_one_pass_kernelI11Fp16IOFp32WLi64ELi4ELi128EEv26Group_norm_nhwc_bwd_params:
	.zero		2112


//--------------------- .nv.shared._Z35group_norm_nhwc_bwd_one_pass_kernelI11Fp16IOFp32WLi128ELi4ELi128EEv26Group_norm_nhwc_bwd_params --------------------------
	.section	.nv.shared._Z35group_norm_nhwc_bwd_one_pass_kernelI11Fp16IOFp32WLi128ELi4ELi128EEv26Group_norm_nhwc_bwd_params,"aw",@nobits
	.sectionflags	@""
	.align	16
.nv.shared._Z35group_norm_nhwc_bwd_one_pass_kernelI11Fp16IOFp32WLi128ELi4ELi128EEv26Group_norm_nhwc_bwd_params:
	.zero		2112


//--------------------- .nv.shared._Z35group_norm_nhwc_bwd_one_pass_kernelI11Fp16IOFp32WLi256ELi4ELi128EEv26Group_norm_nhwc_bwd_params --------------------------
	.section	.nv.shared._Z35group_norm_nhwc_bwd_one_pass_kernelI11Fp16IOFp32WLi256ELi4ELi128EEv26Group_norm_nhwc_bwd_params,"aw",@nobits
	.sectionflags	@""
	.align	16
.nv.shared._Z35group_norm_nhwc_bwd_one_pass_kernelI11Fp16IOFp32WLi256ELi4ELi128EEv26Group_norm_nhwc_bwd_params:
	.zero		2112


//--------------------- .nv.shared._Z35group_norm_nhwc_bwd_one_pass_kernelI11Fp16IOFp32WLi512ELi4ELi128EEv26Group_norm_nhwc_bwd_params --------------------------
	.section	.nv.shared._Z35group_norm_nhwc_bwd_one_pass_kernelI11Fp16IOFp32WLi512ELi4ELi128EEv26Group_norm_nhwc_bwd_params,"aw",@nobits
	.sectionflags	@""
	.align	16
.nv.shared._Z35group_norm_nhwc_bwd_one_pass_kernelI11Fp16IOFp32WLi512ELi4ELi128EEv26Group_norm_nhwc_bwd_params:
	.zero		2112


//--------------------- .nv.shared._Z35group_norm_nhwc_bwd_one_pass_kernelI11Fp16IOBf16WLi64ELi4ELi128EEv26Group_norm_nhwc_bwd_params --------------------------
	.section	.nv.shared._Z35group_norm_nhwc_bwd_one_pass_kernelI11Fp16IOBf16WLi64ELi4ELi128EEv26Group_norm_nhwc_bwd_params,"aw",@nobits
	.sectionflags	@""
	.align	16
.nv.shared._Z35group_norm_nhwc_bwd_one_pass_kernelI11Fp16IOBf16WLi64ELi4ELi128EEv26Group_norm_nhwc_bwd_params:
	.zero		2112


//--------------------- .nv.shared._Z35group_norm_nhwc_bwd_one_pass_kernelI11Fp16IOBf16WLi128ELi4ELi128EEv26Group_norm_nhwc_bwd_params --------------------------
	.section	.nv.shared._Z35group_norm_nhwc_bwd_one_pass_kernelI11Fp16IOBf16WLi128ELi4ELi128EEv26Group_norm_nhwc_bwd_params,"aw",@nobits
	.sectionflags	@""
	.align	16
.nv.shared._Z35group_norm_nhwc_bwd_one_pass_kernelI11Fp16IOBf16WLi128ELi4ELi128EEv26Group_norm_nhwc_bwd_params:
	.zero		2112


//--------------------- .nv.shared._Z35group_norm_nhwc_bwd_one_pass_kernelI11Fp16IOBf16WLi256ELi4ELi128EEv26Group_norm_nhwc_bwd_params --------------------------
	.section	.nv.shared._Z35group_norm_nhwc_bwd_one_pass_kernelI11Fp16IOBf16WLi256ELi4ELi128EEv26Group_norm_nhwc_bwd_params,"aw",@nobits
	.sectionflags	@""
	.align	16
.nv.shared._Z35group_norm_nhwc_bwd_one_pass_kernelI11Fp16IOBf16WLi256ELi4ELi128EEv26Group_norm_nhwc_bwd_params:
	.zero		2112


//--------------------- .nv.shared._Z35group_norm_nhwc_bwd_one_pass_kernelI11Fp16IOBf16WLi512ELi4ELi128EEv26Group_norm_nhwc_bwd_params --------------------------
	.section	.nv.shared._Z35group_norm_nhwc_bwd_one_pass_kernelI11Fp16IOBf16WLi512ELi4ELi128EEv26Group_norm_nhwc_bwd_params,"aw",@nobits
	.sectionflags	@""
	.align	16
.nv.shared._Z35group_norm_nhwc_bwd_one_pass_kernelI11Fp16IOBf16WLi512ELi4ELi128EEv26Group_norm_nhwc_bwd_params:
	.zero		2112


//--------------------- .nv.shared._Z35group_norm_nhwc_bwd_one_pass_kernelI11Fp16IOFp16WLi64ELi4ELi128EEv26Group_norm_nhwc_bwd_params --------------------------
	.section	.nv.shared._Z35group_norm_nhwc_bwd_one_pass_kernelI11Fp16IOFp16WLi64ELi4ELi128EEv26Group_norm_nhwc_bwd_params,"aw",@nobits
	.sectionflags	@""
	.align	16
.nv.shared._Z35group_norm_nhwc_bwd_one_pass_kernelI11Fp16IOFp16WLi64ELi4ELi128EEv26Group_norm_nhwc_bwd_params:
	.zero		2112


//--------------------- .nv.shared._Z35group_norm_nhwc_bwd_one_pass_kernelI11Fp16IOFp16WLi128ELi4ELi128EEv26Group_norm_nhwc_bwd_params --------------------------
	.section	.nv.shared._Z35group_norm_nhwc_bwd_one_pass_kernelI11Fp16IOFp16WLi128ELi4ELi128EEv26Group_norm_nhwc_bwd_params,"aw",@nobits
	.sectionflags	@""
	.align	16
.nv.shared._Z35group_norm_nhwc_bwd_one_pass_kernelI11Fp16IOFp16WLi128ELi4ELi128EEv26Group_norm_nhwc_bwd_params:
	.zero		2112


//--------------------- .nv.shared._Z35group_norm_nhwc_bwd_one_pass_kernelI11Fp16IOFp16WLi256ELi4ELi128EEv26Group_norm_nhwc_bwd_params --------------------------
	.section	.nv.shared._Z35group_norm_nhwc_bwd_one_pass_kernelI11Fp16IOFp16WLi256ELi4ELi128EEv26Group_norm_nhwc_bwd_params,"aw",@nobits
	.sectionflags	@""
	.align	16
.nv.shared._Z35group_norm_nhwc_bwd_one_pass_kernelI11Fp16IOFp16WLi256ELi4ELi128EEv26Group_norm_nhwc_bwd_params:
	.zero		2112


//--------------------- .nv.shared._Z35group_norm_nhwc_bwd_one_pass_kernelI11Fp16IOFp16WLi512ELi4ELi128EEv26Group_norm_nhwc_bwd_params --------------------------
	.section	.nv.shared._Z35group_norm_nhwc_bwd_one_pass_kernelI11Fp16IOFp16WLi512ELi4ELi128EEv26Group_norm_nhwc_bwd_params,"aw",@nobits
	.sectionflags	@""
	.align	16
.nv.shared._Z35group_norm_nhwc_bwd_one_pass_kernelI11Fp16IOFp16WLi512ELi4ELi128EEv26Group_norm_nhwc_bwd_params:
	.zero		2112


//--------------------- .nv.shared._Z35group_norm_nhwc_bwd_one_pass_kernelI11Fp32IOFp32WLi64ELi4ELi128EEv26Group_norm_nhwc_bwd_params --------------------------
	.section	.nv.shared._Z35group_norm_nhwc_bwd_one_pass_kernelI11Fp32IOFp32WLi64ELi4ELi128EEv26Group_norm_nhwc_bwd_params,"aw",@nobits
	.sectionflags	@""
	.align	16
.nv.shared._Z35group_norm_nhwc_bwd_one_pass_kernelI11Fp32IOFp32WLi64ELi4ELi128EEv26Group_norm_nhwc_bwd_params:
	.zero		2112


//--------------------- .nv.shared._Z35group_norm_nhwc_bwd_one_pass_kernelI11Fp32IOFp32WLi128ELi4ELi128EEv26Group_norm_nhwc_bwd_params --------------------------
	.section	.nv.shared._Z35group_norm_nhwc_bwd_one_pass_kernelI11Fp32IOFp32WLi128ELi4ELi128EEv26Group_norm_nhwc_bwd_params,"aw",@nobits
	.sectionflags	@""
	.align	16
.nv.shared._Z35group_norm_nhwc_bwd_one_pass_kernelI11Fp32IOFp32WLi128ELi4ELi128EEv26Group_norm_nhwc_bwd_params:
	.zero		2112


//--------------------- .nv.shared._Z35group_norm_nhwc_bwd_one_pass_kernelI11Fp32IOFp32WLi256ELi4ELi128EEv26Group_norm_nhwc_bwd_params --------------------------
	.section	.nv.shared._Z35group_norm_nhwc_bwd_one_pass_kernelI11Fp32IOFp32WLi256ELi4ELi128EEv26Group_norm_nhwc_bwd_params,"aw",@nobits
	.sectionflags	@""
	.align	16
.nv.shared._Z35group_norm_nhwc_bwd_one_pass_kernelI11Fp32IOFp32WLi256ELi4ELi128EEv26Group_norm_nhwc_bwd_params:
	.zero		2112


//--------------------- .nv.shared._Z35group_norm_nhwc_bwd_one_pass_kernelI11Fp32IOFp32WLi512ELi4ELi128EEv26Group_norm_nhwc_bwd_params --------------------------
	.section	.nv.shared._Z35group_norm_nhwc_bwd_one_pass_kernelI11Fp32IOFp32WLi512ELi4ELi128EEv26Group_norm_nhwc_bwd_params,"aw",@nobits
	.sectionflags	@""
	.align	16
.nv.shared._Z35group_norm_nhwc_bwd_one_pass_kernelI11Fp32IOFp32WLi512ELi4ELi128EEv26Group_norm_nhwc_bwd_params:
	.zero		2112


//--------------------- .nv.shared._Z35group_norm_nhwc_bwd_one_pass_kernelI11Fp32IOBf16WLi64ELi4ELi128EEv26Group_norm_nhwc_bwd_params --------------------------
	.section	.nv.shared._Z35group_norm_nhwc_bwd_one_pass_kernelI11Fp32IOBf16WLi64ELi4ELi128EEv26Group_norm_nhwc_bwd_params,"aw",@nobits
	.sectionflags	@""
	.align	16
.nv.shared._Z35group_norm_nhwc_bwd_one_pass_kernelI11Fp32IOBf16WLi64ELi4ELi128EEv26Group_norm_nhwc_bwd_params:
	.zero		2112


//--------------------- .nv.shared._Z35group_norm_nhwc_bwd_one_pass_kernelI11Fp32IOBf16WLi128ELi4ELi128EEv26Group_norm_nhwc_bwd_params --------------------------
	.section	.nv.shared._Z35group_norm_nhwc_bwd_one_pass_kernelI11Fp32IOBf16WLi128ELi4ELi128EEv26Group_norm_nhwc_bwd_params,"aw",@nobits
	.sectionflags	@""
	.align	16
.nv.shared._Z35group_norm_nhwc_bwd_one_pass_kernelI11Fp32IOBf16WLi128ELi4ELi128EEv26Group_norm_nhwc_bwd_params:
	.zero		2112


//--------------------- .nv.shared._Z35group_norm_nhwc_bwd_one_pass_kernelI11Fp32IOBf16WLi256ELi4ELi128EEv26Group_norm_nhwc_bwd_params --------------------------
	.section	.nv.shared._Z35group_norm_nhwc_bwd_one_pass_kernelI11Fp32IOBf16WLi256ELi4ELi128EEv26Group_norm_nhwc_bwd_params,"aw",@nobits
	.sectionflags	@""
	.align	16
.nv.shared._Z35group_norm_nhwc_bwd_one_pass_kernelI11Fp32IOBf16WLi256ELi4ELi128EEv26Group_norm_nhwc_bwd_params:
	.zero		2112


//--------------------- .nv.shared._Z35group_norm_nhwc_bwd_one_pass_kernelI11Fp32IOBf16WLi512ELi4ELi128EEv26Group_norm_nhwc_bwd_params --------------------------
	.section	.nv.shared._Z35group_norm_nhwc_bwd_one_pass_kernelI11Fp32IOBf16WLi512ELi4ELi128EEv26Group_norm_nhwc_bwd_params,"aw",@nobits
	.sectionflags	@""
	.align	16
.nv.shared._Z35group_norm_nhwc_bwd_one_pass_kernelI11Fp32IOBf16WLi512ELi4ELi128EEv26Group_norm_nhwc_bwd_params:
	.zero		2112


//--------------------- .nv.shared._Z35group_norm_nhwc_bwd_one_pass_kernelI11Fp32IOFp16WLi64ELi4ELi128EEv26Group_norm_nhwc_bwd_params --------------------------
	.section	.nv.shared._Z35group_norm_nhwc_bwd_one_pass_kernelI11Fp32IOFp16WLi64ELi4ELi128EEv26Group_norm_nhwc_bwd_params,"aw",@nobits
	.sectionflags	@""
	.align	16
.nv.shared._Z35group_norm_nhwc_bwd_one_pass_kernelI11Fp32IOFp16WLi64ELi4ELi128EEv26Group_norm_nhwc_bwd_params:
	.zero		2112


//--------------------- .nv.shared._Z35group_norm_nhwc_bwd_one_pass_kernelI11Fp32IOFp16WLi128ELi4ELi128EEv26Group_norm_nhwc_bwd_params --------------------------
	.section	.nv.shared._Z35group_norm_nhwc_bwd_one_pass_kernelI11Fp32IOFp16WLi128ELi4ELi128EEv26Group_norm_nhwc_bwd_params,"aw",@nobits
	.sectionflags	@""
	.align	16
.nv.shared._Z35group_norm_nhwc_bwd_one_pass_kernelI11Fp32IOFp16WLi128ELi4ELi128EEv26Group_norm_nhwc_bwd_params:
	.zero		2112


//--------------------- .nv.shared._Z35group_norm_nhwc_bwd_one_pass_kernelI11Fp32IOFp16WLi256ELi4ELi128EEv26Group_norm_nhwc_bwd_params --------------------------
	.section	.nv.shared._Z35group_norm_nhwc_bwd_one_pass_kernelI11Fp32IOFp16WLi256ELi4ELi128EEv26Group_norm_nhwc_bwd_params,"aw",@nobits
	.sectionflags	@""
	.align	16
.nv.shared._Z35group_norm_nhwc_bwd_one_pass_kernelI11Fp32IOFp16WLi256ELi4ELi128EEv26Group_norm_nhwc_bwd_params:
	.zero		2112


//--------------------- .nv.shared._Z35group_norm_nhwc_bwd_one_pass_kernelI11Fp32IOFp16WLi512ELi4ELi128EEv26Group_norm_nhwc_bwd_params --------------------------
	.section	.nv.shared._Z35group_norm_nhwc_bwd_one_pass_kernelI11Fp32IOFp16WLi512ELi4ELi128EEv26Group_norm_nhwc_bwd_params,"aw",@nobits
	.sectionflags	@""
	.align	16
.nv.shared._Z35group_norm_nhwc_bwd_one_pass_kernelI11Fp32IOFp16WLi512ELi4ELi128EEv26Group_norm_nhwc_bwd_params:
	.zero		2112


//--------------------- .nv.shared._Z35group_norm_nhwc_fwd_one_pass_kernelI11Bf16IOFp32WLi64ELi4ELi128EEv26Group_norm_nhwc_fwd_params --------------------------
	.section	.nv.shared._Z35group_norm_nhwc_fwd_one_pass_kernelI11Bf16IOFp32WLi64ELi4ELi128EEv26Group_norm_nhwc_fwd_params,"aw",@nobits
	.sectionflags	@""
	.align	8
.nv.shared._Z35group_norm_nhwc_fwd_one_pass_kernelI11Bf16IOFp32WLi64ELi4ELi128EEv26Group_norm_nhwc_fwd_params:
	.zero		56


//--------------------- .nv.shared._Z35group_norm_nhwc_fwd_one_pass_kernelI11Bf16IOFp32WLi128ELi4ELi128EEv26Group_norm_nhwc_fwd_params --------------------------
	.section	.nv.shared._Z35group_norm_nhwc_fwd_one_pass_kernelI11Bf16IOFp32WLi128ELi4ELi128EEv26Group_norm_nhwc_fwd_params,"aw",@nobits
	.sectionflags	@""
	.align	8
.nv.shared._Z35group_norm_nhwc_fwd_one_pass_kernelI11Bf16IOFp32WLi128ELi4ELi128EEv26Group_norm_nhwc_fwd_params:
	.zero		56


//--------------------- .nv.shared._Z35group_norm_nhwc_fwd_one_pass_kernelI11Bf16IOFp32WLi256ELi4ELi128EEv26Group_norm_nhwc_fwd_params --------------------------
	.section	.nv.shared._Z35group_norm_nhwc_fwd_one_pass_kernelI11Bf16IOFp32WLi256ELi4ELi128EEv26Group_norm_nhwc_fwd_params,"aw",@nobits
	.sectionflags	@""
	.align	8
.nv.shared._Z35group_norm_nhwc_fwd_one_pass_kernelI11Bf16IOFp32WLi256ELi4ELi128EEv26Group_norm_nhwc_fwd_params:
	.zero		56


//--------------------- .nv.shared._Z35group_norm_nhwc_fwd_one_pass_kernelI11Bf16IOFp32WLi512ELi4ELi128EEv26Group_norm_nhwc_fwd_params --------------------------
	.section	.nv.shared._Z35group_norm_nhwc_fwd_one_pass_kernelI11Bf16IOFp32WLi512ELi4ELi128EEv26Group_norm_nhwc_fwd_params,"aw",@nobits
	.sectionflags	@""
	.align	8
.nv.shared._Z35group_norm_nhwc_fwd_one_pass_kernelI11Bf16IOFp32WLi512ELi4ELi128EEv26Group_norm_nhwc_fwd_params:
	.zero		56


//--------------------- .nv.shared._Z35group_norm_nhwc_fwd_one_pass_kernelI11Bf16IOBf16WLi64ELi4ELi128EEv26Group_norm_nhwc_fwd_params --------------------------
	.section	.nv.shared._Z35group_norm_nhwc_fwd_one_pass_kernelI11Bf16IOBf16WLi64ELi4ELi128EEv26Group_norm_nhwc_fwd_params,"aw",@nobits
	.sectionflags	@""
	.align	8
.nv.shared._Z35group_norm_nhwc_fwd_one_pass_kernelI11Bf16IOBf16WLi64ELi4ELi128EEv26Group_norm_nhwc_fwd_params:
	.zero		56


//--------------------- .nv.shared._Z35group_norm_nhwc_fwd_one_pass_kernelI11Bf16IOBf16WLi128ELi4ELi128EEv26Group_norm_nhwc_fwd_params --------------------------
	.section	.nv.shared._Z35group_norm_nhwc_fwd_one_pass_kernelI11Bf16IOBf16WLi128ELi4ELi128EEv26Group_norm_nhwc_fwd_params,"aw",@nobits
	.sectionflags	@""
	.align	8
.nv.shared._Z35group_norm_nhwc_fwd_one_pass_kernelI11Bf16IOBf16WLi128ELi4ELi128EEv26Group_norm_nhwc_fwd_params:
	.zero		56


//--------------------- .nv.shared._Z35group_norm_nhwc_fwd_one_pass_kernelI11Bf16IOBf16WLi256ELi4ELi128EEv26Group_norm_nhwc_fwd_params --------------------------
	.section	.nv.shared._Z35group_norm_nhwc_fwd_one_pass_kernelI11Bf16IOBf16WLi256ELi4ELi128EEv26Group_norm_nhwc_fwd_params,"aw",@nobits
	.sectionflags	@""
	.align	8
.nv.shared._Z35group_norm_nhwc_fwd_one_pass_kernelI11Bf16IOBf16WLi256ELi4ELi128EEv26Group_norm_nhwc_fwd_params:
	.zero		56


//--------------------- .nv.shared._Z35group_norm_nhwc_fwd_one_pass_kernelI11Bf16IOBf16WLi512ELi4ELi128EEv26Group_norm_nhwc_fwd_params --------------------------
	.section	.nv.shared._Z35group_norm_nhwc_fwd_one_pass_kernelI11Bf16IOBf16WLi512ELi4ELi128EEv26Group_norm_nhwc_fwd_params,"aw",@nobits
	.sectionflags	@""
	.align	8
.nv.shared._Z35group_norm_nhwc_fwd_one_pass_kernelI11Bf16IOBf16WLi512ELi4ELi128EEv26Group_norm_nhwc_fwd_params:
	.zero		56


//--------------------- .nv.shared._Z35group_norm_nhwc_fwd_one_pass_kernelI11Bf16IOFp16WLi64ELi4ELi128EEv26Group_norm_nhwc_fwd_params --------------------------
	.section	.nv.shared._Z35group_norm_nhwc_fwd_one_pass_kernelI11Bf16IOFp16WLi64ELi4ELi128EEv26Group_norm_nhwc_fwd_params,"aw",@nobits
	.sectionflags	@""
	.align	8
.nv.shared._Z35group_norm_nhwc_fwd_one_pass_kernelI11Bf16IOFp16WLi64ELi4ELi128EEv26Group_norm_nhwc_fwd_params:
	.zero		56


//--------------------- .nv.shared._Z35group_norm_nhwc_fwd_one_pass_kernelI11Bf16IOFp16WLi128ELi4ELi128EEv26Group_norm_nhwc_fwd_params --------------------------
	.section	.nv.shared._Z35group_norm_nhwc_fwd_one_pass_kernelI11Bf16IOFp16WLi128ELi4ELi128EEv26Group_norm_nhwc_fwd_params,"aw",@nobits
	.sectionflags	@""
	.align	8
.nv.shared._Z35group_norm_nhwc_fwd_one_pass_kernelI11Bf16IOFp16WLi128ELi4ELi128EEv26Group_norm_nhwc_fwd_params:
	.zero		56


//--------------------- .nv.shared._Z35group_norm_nhwc_fwd_one_pass_kernelI11Bf16IOFp16WLi256ELi4ELi128EEv26Group_norm_nhwc_fwd_params --------------------------
	.section	.nv.shared._Z35group_norm_nhwc_fwd_one_pass_kernelI11Bf16IOFp16WLi256ELi4ELi128EEv26Group_norm_nhwc_fwd_params,"aw",@nobits
	.sectionflags	@""
	.align	8
.nv.shared._Z35group_norm_nhwc_fwd_one_pass_kernelI11Bf16IOFp16WLi256ELi4ELi128EEv26Group_norm_nhwc_fwd_params:
	.zero		56


//--------------------- .nv.shared._Z35group_norm_nhwc_fwd_one_pass_kernelI11Bf16IOFp16WLi512ELi4ELi128EEv26Group_norm_nhwc_fwd_params --------------------------
	.section	.nv.shared._Z35group_norm_nhwc_fwd_one_pass_kernelI11Bf16IOFp16WLi512ELi4ELi128EEv26Group_norm_nhwc_fwd_params,"aw",@nobits
	.sectionflags	@""
	.align	8
.nv.shared._Z35group_norm_nhwc_fwd_one_pass_kernelI11Bf16IOFp16WLi512ELi4ELi128EEv26Group_norm_nhwc_fwd_params:
	.zero		56


//--------------------- .nv.shared._Z35group_norm_nhwc_fwd_one_pass_kernelI11Fp16IOFp32WLi64ELi4ELi128EEv26Group_norm_nhwc_fwd_params --------------------------
	.section	.nv.shared._Z35group_norm_nhwc_fwd_one_pass_kernelI11Fp16IOFp32WLi64ELi4ELi128EEv26Group_norm_nhwc_fwd_params,"aw",@nobits
	.sectionflags	@""
	.align	8
.nv.shared._Z35group_norm_nhwc_fwd_one_pass_kernelI11Fp16IOFp32WLi64ELi4ELi128EEv26Group_norm_nhwc_fwd_params:
	.zero		56


//--------------------- .nv.shared._Z35group_norm_nhwc_fwd_one_pass_kernelI11Fp16IOFp32WLi128ELi4ELi128EEv26Group_norm_nhwc_fwd_params --------------------------
	.section	.nv.shared._Z35group_norm_nhwc_fwd_one_pass_kernelI11Fp16IOFp32WLi128ELi4ELi128EEv26Group_norm_nhwc_fwd_params,"aw",@nobits
	.sectionflags	@""
	.align	8
.nv.shared._Z35group_norm_nhwc_fwd_one_pass_kernelI11Fp16IOFp32WLi128ELi4ELi128EEv26Group_norm_nhwc_fwd_params:
	.zero		56


//--------------------- .nv.shared._Z35group_norm_nhwc_fwd_one_pass_kernelI11Fp16IOFp32WLi256ELi4ELi128EEv26Group_norm_nhwc_fwd_params --------------------------
	.section	.nv.shared._Z35group_norm_nhwc_fwd_one_pass_kernelI11Fp16IOFp32WLi256ELi4ELi128EEv26Group_norm_nhwc_fwd_params,"aw",@nobits
	.sectionflags	@""
	.align	8
.nv.shared._Z35group_norm_nhwc_fwd_one_pass_kernelI11Fp16IOFp32WLi256ELi4ELi128EEv26Group_norm_nhwc_fwd_params:
	.zero		56


//--------------------- .nv.shared._Z35group_norm_nhwc_fwd_one_pass_kernelI11Fp16IOFp32WLi512ELi4ELi128EEv26Group_norm_nhwc_fwd_params --------------------------
	.section	.nv.shared._Z35group_norm_nhwc_fwd_one_pass_kernelI11Fp16IOFp32WLi512ELi4ELi128EEv26Group_norm_nhwc_fwd_params,"aw",@nobits
	.sectionflags	@""
	.align	8
.nv.shared._Z35group_norm_nhwc_fwd_one_pass_kernelI11Fp16IOFp32WLi512ELi4ELi128EEv26Group_norm_nhwc_fwd_params:
	.zero		56


//--------------------- .nv.shared._Z35group_norm_nhwc_fwd_one_pass_kernelI11Fp16IOBf16WLi64ELi4ELi128EEv26Group_norm_nhwc_fwd_params --------------------------
	.section	.nv.shared._Z35group_norm_nhwc_fwd_one_pass_kernelI11Fp16IOBf16WLi64ELi4ELi128EEv26Group_norm_nhwc_fwd_params,"aw",@nobits
	.sectionflags	@""
	.align	8
.nv.shared._Z35group_norm_nhwc_fwd_one_pass_kernelI11Fp16IOBf16WLi64ELi4ELi128EEv26Group_norm_nhwc_fwd_params:
	.zero		56


//--------------------- .nv.shared._Z35group_norm_nhwc_fwd_one_pass_kernelI11Fp16IOBf16WLi128ELi4ELi128EEv26Group_norm_nhwc_fwd_params --------------------------
	.section	.nv.shared._Z35group_norm_nhwc_fwd_one_pass_kernelI11Fp16IOBf16WLi128ELi4ELi128EEv26Group_norm_nhwc_fwd_params,"aw",@nobits
	.sectionflags	@""
	.align	8
.nv.shared._Z35group_norm_nhwc_fwd_one_pass_kernelI11Fp16IOBf16WLi128ELi4ELi128EEv26Group_norm_nhwc_fwd_params:
	.zero		56


//--------------------- .nv.shared._Z35group_norm_nhwc_fwd_one_pass_kernelI11Fp16IOBf16WLi256ELi4ELi128EEv26Group_norm_nhwc_fwd_params --------------------------
	.section	.nv.shared._Z35group_norm_nhwc_fwd_one_pass_kernelI11Fp16IOBf16WLi256ELi4ELi128EEv26Group_norm_nhwc_fwd_params,"aw",@nobits
	.sectionflags	@""
	.align	8
.nv.shared._Z35group_norm_nhwc_fwd_one_pass_kernelI11Fp16IOBf16WLi256ELi4ELi128EEv26Group_norm_nhwc_fwd_params:
	.zero		56


//--------------------- .nv.shared._Z35group_norm_nhwc_fwd_one_pass_kernelI11Fp16IOBf16WLi512ELi4ELi128EEv26Group_norm_nhwc_fwd_params --------------------------
	.section	.nv.shared._Z35group_norm_nhwc_fwd_one_pass_kernelI11Fp16IOBf16WLi512ELi4ELi128EEv26Group_norm_nhwc_fwd_params,"aw",@nobits
	.sectionflags	@""
	.align	8
.nv.shared._Z35group_norm_nhwc_fwd_one_pass_kernelI11Fp16IOBf16WLi512ELi4ELi128EEv26Group_norm_nhwc_fwd_params:
	.zero		56


//--------------------- .nv.shared._Z35group_norm_nhwc_fwd_one_pass_kernelI11Fp16IOFp16WLi64ELi4ELi128EEv26Group_norm_nhwc_fwd_params --------------------------
	.section	.nv.shared._Z35group_norm_nhwc_fwd_one_pass_kernelI11Fp16IOFp16WLi64ELi4ELi128EEv26Group_norm_nhwc_fwd_params,"aw",@nobits
	.sectionflags	@""
	.align	8
.nv.shared._Z35group_norm_nhwc_fwd_one_pass_kernelI11Fp16IOFp16WLi64ELi4ELi128EEv26Group_norm_nhwc_fwd_params:
	.zero		56


//--------------------- .nv.shared._Z35group_norm_nhwc_fwd_one_pass_kernelI11Fp16IOFp16WLi128ELi4ELi128EEv26Group_norm_nhwc_fwd_params --------------------------
	.section	.nv.shared._Z35group_norm_nhwc_fwd_one_pass_kernelI11Fp16IOFp16WLi128ELi4ELi128EEv26Group_norm_nhwc_fwd_params,"aw",@nobits
	.sectionflags	@""
	.align	8
.nv.shared._Z35group_norm_nhwc_fwd_one_pass_kernelI11Fp16IOFp16WLi128ELi4ELi128EEv26Group_norm_nhwc_fwd_params:
	.zero		56


//--------------------- .nv.shared._Z35group_norm_nhwc_fwd_one_pass_kernelI11Fp16IOFp16WLi256ELi4ELi128EEv26Group_norm_nhwc_fwd_params --------------------------
	.section	.nv.shared._Z35group_norm_nhwc_fwd_one_pass_kernelI11Fp16IOFp16WLi256ELi4ELi128EEv26Group_norm_nhwc_fwd_params,"aw",@nobits
	.sectionflags	@""
	.align	8
.nv.shared._Z35group_norm_nhwc_fwd_one_pass_kernelI11Fp16IOFp16WLi256ELi4ELi128EEv26Group_norm_nhwc_fwd_params:
	.zero		56


//--------------------- .nv.shared._Z35group_norm_nhwc_fwd_one_pass_kernelI11Fp16IOFp16WLi512ELi4ELi128EEv26Group_norm_nhwc_fwd_params --------------------------
	.section	.nv.shared._Z35group_norm_nhwc_fwd_one_pass_kernelI11Fp16IOFp16WLi512ELi4ELi128EEv26Group_norm_nhwc_fwd_params,"aw",@nobits
	.sectionflags	@""
	.align	8
.nv.shared._Z35group_norm_nhwc_fwd_one_pass_kernelI11Fp16IOFp16WLi512ELi4ELi128EEv26Group_norm_nhwc_fwd_params:
	.zero		56


//--------------------- .nv.shared._Z35group_norm_nhwc_fwd_one_pass_kernelI11Fp32IOFp32WLi64ELi4ELi128EEv26Group_norm_nhwc_fwd_params --------------------------
	.section	.nv.shared._Z35group_norm_nhwc_fwd_one_pass_kernelI11Fp32IOFp32WLi64ELi4ELi128EEv26Group_norm_nhwc_fwd_params,"aw",@nobits
	.sectionflags	@""
	.align	8
.nv.shared._Z35group_norm_nhwc_fwd_one_pass_kernelI11Fp32IOFp32WLi64ELi4ELi128EEv26Group_norm_nhwc_fwd_params:
	.zero		56


//--------------------- .nv.shared._Z35group_norm_nhwc_fwd_one_pass_kernelI11Fp32IOFp32WLi128ELi4ELi128EEv26Group_norm_nhwc_fwd_params --------------------------
	.section	.nv.shared._Z35group_norm_nhwc_fwd_one_pass_kernelI11Fp32IOFp32WLi128ELi4ELi128EEv26Group_norm_nhwc_fwd_params,"aw",@nobits
	.sectionflags	@""
	.align	8
.nv.shared._Z35group_norm_nhwc_fwd_one_pass_kernelI11Fp32IOFp32WLi128ELi4ELi128EEv26Group_norm_nhwc_fwd_params:
	.zero		56


//--------------------- .nv.shared._Z35group_norm_nhwc_fwd_one_pass_kernelI11Fp32IOFp32WLi256ELi4ELi128EEv26Group_norm_nhwc_fwd_params --------------------------
	.section	.nv.shared._Z35group_norm_nhwc_fwd_one_pass_kernelI11Fp32IOFp32WLi256ELi4ELi128EEv26Group_norm_nhwc_fwd_params,"aw",@nobits
	.sectionflags	@""
	.align	8
.nv.shared._Z35group_norm_nhwc_fwd_one_pass_kernelI11Fp32IOFp32WLi256ELi4ELi128EEv26Group_norm_nhwc_fwd_params:
	.zero		56


//--------------------- .nv.shared._Z35group_norm_nhwc_fwd_one_pass_kernelI11Fp32IOFp32WLi512ELi4ELi128EEv26Group_norm_nhwc_fwd_params --------------------------
	.section	.nv.shared._Z35group_norm_nhwc_fwd_one_pass_kernelI11Fp32IOFp32WLi512ELi4ELi128EEv26Group_norm_nhwc_fwd_params,"aw",@nobits
	.sectionflags	@""
	.align	8
.nv.shared._Z35group_norm_nhwc_fwd_one_pass_kernelI11Fp32IOFp32WLi512ELi4ELi128EEv26Group_norm_nhwc_fwd_params:
	.zero		56


//--------------------- .nv.shared._Z35group_norm_nhwc_fwd_one_pass_kernelI11Fp32IOBf16WLi64ELi4ELi128EEv26Group_norm_nhwc_fwd_params --------------------------
	.section	.nv.shared._Z35group_norm_nhwc_fwd_one_pass_kernelI11Fp32IOBf16WLi64ELi4ELi128EEv26Group_norm_nhwc_fwd_params,"aw",@nobits
	.sectionflags	@""
	.align	8
.nv.shared._Z35group_norm_nhwc_fwd_one_pass_kernelI11Fp32IOBf16WLi64ELi4ELi128EEv26Group_norm_nhwc_fwd_params:
	.zero		56


//--------------------- .nv.shared._Z35group_norm_nhwc_fwd_one_pass_kernelI11Fp32IOBf16WLi128ELi4ELi128EEv26Group_norm_nhwc_fwd_params --------------------------
	.section	.nv.shared._Z35group_norm_nhwc_fwd_one_pass_kernelI11Fp32IOBf16WLi128ELi4ELi128EEv26Group_norm_nhwc_fwd_params,"aw",@nobits
	.sectionflags	@""
	.align	8
.nv.shared._Z35group_norm_nhwc_fwd_one_pass_kernelI11Fp32IOBf16WLi128ELi4ELi128EEv26Group_norm_nhwc_fwd_params:
	.zero		56


//--------------------- .nv.shared._Z35group_norm_nhwc_fwd_one_pass_kernelI11Fp32IOBf16WLi256ELi4ELi128EEv26Group_norm_nhwc_fwd_params --------------------------
	.section	.nv.shared._Z35group_norm_nhwc_fwd_one_pass_kernelI11Fp32IOBf16WLi256ELi4ELi128EEv26Group_norm_nhwc_fwd_params,"aw",@nobits
	.sectionflags	@""
	.align	8
.nv.shared._Z35group_norm_nhwc_fwd_one_pass_kernelI11Fp32IOBf16WLi256ELi4ELi128EEv26Group_norm_nhwc_fwd_params:
	.zero		56


//--------------------- .nv.shared._Z35group_norm_nhwc_fwd_one_pass_kernelI11Fp32IOBf16WLi512ELi4ELi128EEv26Group_norm_nhwc_fwd_params --------------------------
	.section	.nv.shared._Z35group_norm_nhwc_fwd_one_pass_kernelI11Fp32IOBf16WLi512ELi4ELi128EEv26Group_norm_nhwc_fwd_params,"aw",@nobits
	.sectionflags	@""
	.align	8
.nv.shared._Z35group_norm_nhwc_fwd_one_pass_kernelI11Fp32IOBf16WLi512ELi4ELi128EEv26Group_norm_nhwc_fwd_params:
	.zero		56


//--------------------- .nv.shared._Z35group_norm_nhwc_fwd_one_pass_kernelI11Fp32IOFp16WLi64ELi4ELi128EEv26Group_norm_nhwc_fwd_params --------------------------
	.section	.nv.shared._Z35group_norm_nhwc_fwd_one_pass_kernelI11Fp32IOFp16WLi64ELi4ELi128EEv26Group_norm_nhwc_fwd_params,"aw",@nobits
	.sectionflags	@""
	.align	8
.nv.shared._Z35group_norm_nhwc_fwd_one_pass_kernelI11Fp32IOFp16WLi64ELi4ELi128EEv26Group_norm_nhwc_fwd_params:
	.zero		56


//--------------------- .nv.shared._Z35group_norm_nhwc_fwd_one_pass_kernelI11Fp32IOFp16WLi128ELi4ELi128EEv26Group_norm_nhwc_fwd_params --------------------------
	.section	.nv.shared._Z35group_norm_nhwc_fwd_one_pass_kernelI11Fp32IOFp16WLi128ELi4ELi128EEv26Group_norm_nhwc_fwd_params,"aw",@nobits
	.sectionflags	@""
	.align	8
.nv.shared._Z35group_norm_nhwc_fwd_one_pass_kernelI11Fp32IOFp16WLi128ELi4ELi128EEv26Group_norm_nhwc_fwd_params:
	.zero		56


//--------------------- .nv.shared._Z35group_norm_nhwc_fwd_one_pass_kernelI11Fp32IOFp16WLi256ELi4ELi128EEv26Group_norm_nhwc_fwd_params --------------------------
	.section	.nv.shared._Z35group_norm_nhwc_fwd_one_pass_kernelI11Fp32IOFp16WLi256ELi4ELi128EEv26Group_norm_nhwc_fwd_params,"aw",@nobits
	.sectionflags	@""
	.align	8
.nv.shared._Z35group_norm_nhwc_fwd_one_pass_kernelI11Fp32IOFp16WLi256ELi4ELi128EEv26Group_norm_nhwc_fwd_params:
	.zero		56


//--------------------- .nv.shared._Z35group_norm_nhwc_fwd_one_pass_kernelI11Fp32IOFp16WLi512ELi4ELi128EEv26Group_norm_nhwc_fwd_params --------------------------
	.section	.nv.shared._Z35group_norm_nhwc_fwd_one_pass_kernelI11Fp32IOFp16WLi512ELi4ELi128EEv26Group_norm_nhwc_fwd_params,"aw",@nobits
	.sectionflags	@""
	.align	8
.nv.shared._Z35group_norm_nhwc_fwd_one_pass_kernelI11Fp32IOFp16WLi512ELi4ELi128EEv26Group_norm_nhwc_fwd_params:
	.zero		56
